	.target	sm_90a

	.elftype	@"ET_EXEC"


//--------------------- .note.nv.tkinfo           --------------------------
	.section	.note.nv.tkinfo,"",@"SHT_NOTE"
	.sectionflags	@"SHF_NOTE_NV_TKINFO"
	.tkinfo
        /*0018*/ 	.word	0x00000002
        /*0030*/ 	.string	""
        /*0030*/ 	.string	"ptxas"
        /*0030*/ 	.string	"Cuda compilation tools, release 13.0, V13.0.88"
        /*0030*/ 	.string	"Build cuda_13.0.r13.0/compiler.36424714_0"
        /*0030*/ 	.string	"-arch sm_90a -m 64 "



//--------------------- .note.nv.cuinfo           --------------------------
	.section	.note.nv.cuinfo,"",@"SHT_NOTE"
	.sectionflags	@"SHF_NOTE_NV_CUINFO"
        /*0018*/ 	.short	0x0002
        /*001a*/ 	.short	0x005a
        /*001c*/ 	.short	0x0082
	.zero		2


//--------------------- .nv.info                  --------------------------
	.section	.nv.info,"",@"SHT_CUDA_INFO"
	.align	4


	//----- nvinfo : EIATTR_REGCOUNT
	.align		4
        /*0000*/ 	.byte	0x04, 0x2f
        /*0002*/ 	.short	(.L_15 - .L_14)
	.align		4
.L_14:
        /*0004*/ 	.word	index@(_ZN7cutlass13device_kernelINS_4gemm6kernel13GemmUniversalIN4cute5tupleIJiiiiEEENS1_10collective13CollectiveMmaINS1_34MainloopSm90TmaGmmaWarpSpecializedILi2ENS5_IJNS4_1CILi1EEESB_SB_EEENS1_35KernelTmaWarpSpecializedCooperativeEEENS5_IJNSA_ILi256EEENSA_ILi384EEENSA_ILi64EEEEEENS_10bfloat16_tENS5_IJlSB_lEEESJ_SK_NS4_8TiledMMAINS4_8MMA_AtomIJNS4_4SM904GMMA28MMA_64x192x16_F32BF16BF16_SSILNSO_5MajorE0ELSQ_0ELNSO_7ScaleInE1ELSR_1EEEEEENS4_6LayoutINS5_IJNSA_ILi2EEESB_SB_EEENS5_IJSB_NSA_ILi0EEESX_EEEEENS5_IJNS4_10UnderscoreES10_S10_EEEEENS4_13SM90_TMA_LOADENS4_14ComposedLayoutINS4_7SwizzleILi3ELi4ELi3EEENS4_18smem_ptr_flag_bitsILi16EEENSU_INS5_IJNSA_ILi8EEESH_EEENS5_IJSH_SB_EEEEEEEvNS4_8identityES13_S1D_vS1E_EENS_8epilogue10collective6detail29Sm90TmaWarpSpecializedAdapterINS1H_15DefaultEpilogueISJ_SK_SK_NS1G_6thread17LinearCombinationISJ_Li1EffLNS1L_9ScaleType4KindE0ELNS_15FloatRoundStyleE2ESJ_EENS1_15EpilogueDefaultEEEEEvvEEEEvNT_6ParamsE)
        /*0008*/ 	.word	0x000000a8


	//----- nvinfo : EIATTR_FRAME_SIZE
	.align		4
.L_15:
        /*000c*/ 	.byte	0x04, 0x11
        /*000e*/ 	.short	(.L_17 - .L_16)
	.align		4
.L_16:
        /*0010*/ 	.word	index@(_ZN7cutlass13device_kernelINS_4gemm6kernel13GemmUniversalIN4cute5tupleIJiiiiEEENS1_10collective13CollectiveMmaINS1_34MainloopSm90TmaGmmaWarpSpecializedILi2ENS5_IJNS4_1CILi1EEESB_SB_EEENS1_35KernelTmaWarpSpecializedCooperativeEEENS5_IJNSA_ILi256EEENSA_ILi384EEENSA_ILi64EEEEEENS_10bfloat16_tENS5_IJlSB_lEEESJ_SK_NS4_8TiledMMAINS4_8MMA_AtomIJNS4_4SM904GMMA28MMA_64x192x16_F32BF16BF16_SSILNSO_5MajorE0ELSQ_0ELNSO_7ScaleInE1ELSR_1EEEEEENS4_6LayoutINS5_IJNSA_ILi2EEESB_SB_EEENS5_IJSB_NSA_ILi0EEESX_EEEEENS5_IJNS4_10UnderscoreES10_S10_EEEEENS4_13SM90_TMA_LOADENS4_14ComposedLayoutINS4_7SwizzleILi3ELi4ELi3EEENS4_18smem_ptr_flag_bitsILi16EEENSU_INS5_IJNSA_ILi8EEESH_EEENS5_IJSH_SB_EEEEEEEvNS4_8identityES13_S1D_vS1E_EENS_8epilogue10collective6detail29Sm90TmaWarpSpecializedAdapterINS1H_15DefaultEpilogueISJ_SK_SK_NS1G_6thread17LinearCombinationISJ_Li1EffLNS1L_9ScaleType4KindE0ELNS_15FloatRoundStyleE2ESJ_EENS1_15EpilogueDefaultEEEEEvvEEEEvNT_6ParamsE)
        /*0014*/ 	.word	0x00000fa8


	//----- nvinfo : EIATTR_MIN_STACK_SIZE
	.align		4
.L_17:
        /*0018*/ 	.byte	0x04, 0x12
        /*001a*/ 	.short	(.L_19 - .L_18)
	.align		4
.L_18:
        /*001c*/ 	.word	index@(_ZN7cutlass13device_kernelINS_4gemm6kernel13GemmUniversalIN4cute5tupleIJiiiiEEENS1_10collective13CollectiveMmaINS1_34MainloopSm90TmaGmmaWarpSpecializedILi2ENS5_IJNS4_1CILi1EEESB_SB_EEENS1_35KernelTmaWarpSpecializedCooperativeEEENS5_IJNSA_ILi256EEENSA_ILi384EEENSA_ILi64EEEEEENS_10bfloat16_tENS5_IJlSB_lEEESJ_SK_NS4_8TiledMMAINS4_8MMA_AtomIJNS4_4SM904GMMA28MMA_64x192x16_F32BF16BF16_SSILNSO_5MajorE0ELSQ_0ELNSO_7ScaleInE1ELSR_1EEEEEENS4_6LayoutINS5_IJNSA_ILi2EEESB_SB_EEENS5_IJSB_NSA_ILi0EEESX_EEEEENS5_IJNS4_10UnderscoreES10_S10_EEEEENS4_13SM90_TMA_LOADENS4_14ComposedLayoutINS4_7SwizzleILi3ELi4ELi3EEENS4_18smem_ptr_flag_bitsILi16EEENSU_INS5_IJNSA_ILi8EEESH_EEENS5_IJSH_SB_EEEEEEEvNS4_8identityES13_S1D_vS1E_EENS_8epilogue10collective6detail29Sm90TmaWarpSpecializedAdapterINS1H_15DefaultEpilogueISJ_SK_SK_NS1G_6thread17LinearCombinationISJ_Li1EffLNS1L_9ScaleType4KindE0ELNS_15FloatRoundStyleE2ESJ_EENS1_15EpilogueDefaultEEEEEvvEEEEvNT_6ParamsE)
        /*0020*/ 	.word	0x00000fa8
.L_19:


//--------------------- .nv.compat                --------------------------
	.section	.nv.compat,"",@"SHT_CUDA_COMPAT_INFO"
	.align	4
        /*0000*/ 	.byte	0x02, 0x09, 0x01, 0x00, 0x02, 0x02, 0x04, 0x00, 0x02, 0x05, 0x05, 0x00, 0x03, 0x07, 0x01, 0x01
        /*0010*/ 	.byte	0x02, 0x03, 0x01, 0x00, 0x02, 0x06, 0x01, 0x00, 0x04, 0x0b, 0x08, 0x00, 0x00, 0x00, 0x00, 0x00
        /*0020*/ 	.byte	0x00, 0x00, 0x00, 0x00


//--------------------- .nv.info._ZN7cutlass13device_kernelINS_4gemm6kernel13GemmUniversalIN4cute5tupleIJiiiiEEENS1_10collective13CollectiveMmaINS1_34MainloopSm90TmaGmmaWarpSpecializedILi2ENS5_IJNS4_1CILi1EEESB_SB_EEENS1_35KernelTmaWarpSpecializedCooperativeEEENS5_IJNSA_ILi256EEENSA_ILi384EEENSA_ILi64EEEEEENS_10bfloat16_tENS5_IJlSB_lEEESJ_SK_NS4_8TiledMMAINS4_8MMA_AtomIJNS4_4SM904GMMA28MMA_64x192x16_F32BF16BF16_SSILNSO_5MajorE0ELSQ_0ELNSO_7ScaleInE1ELSR_1EEEEEENS4_6LayoutINS5_IJNSA_ILi2EEESB_SB_EEENS5_IJSB_NSA_ILi0EEESX_EEEEENS5_IJNS4_10UnderscoreES10_S10_EEEEENS4_13SM90_TMA_LOADENS4_14ComposedLayoutINS4_7SwizzleILi3ELi4ELi3EEENS4_18smem_ptr_flag_bitsILi16EEENSU_INS5_IJNSA_ILi8EEESH_EEENS5_IJSH_SB_EEEEEEEvNS4_8identityES13_S1D_vS1E_EENS_8epilogue10collective6detail29Sm90TmaWarpSpecializedAdapterINS1H_15DefaultEpilogueISJ_SK_SK_NS1G_6thread17LinearCombinationISJ_Li1EffLNS1L_9ScaleType4KindE0ELNS_15FloatRoundStyleE2ESJ_EENS1_15EpilogueDefaultEEEEEvvEEEEvNT_6ParamsE --------------------------
	.section	.nv.info._ZN7cutlass13device_kernelINS_4gemm6kernel13GemmUniversalIN4cute5tupleIJiiiiEEENS1_10collective13CollectiveMmaINS1_34MainloopSm90TmaGmmaWarpSpecializedILi2ENS5_IJNS4_1CILi1EEESB_SB_EEENS1_35KernelTmaWarpSpecializedCooperativeEEENS5_IJNSA_ILi256EEENSA_ILi384EEENSA_ILi64EEEEEENS_10bfloat16_tENS5_IJlSB_lEEESJ_SK_NS4_8TiledMMAINS4_8MMA_AtomIJNS4_4SM904GMMA28MMA_64x192x16_F32BF16BF16_SSILNSO_5MajorE0ELSQ_0ELNSO_7ScaleInE1ELSR_1EEEEEENS4_6LayoutINS5_IJNSA_ILi2EEESB_SB_EEENS5_IJSB_NSA_ILi0EEESX_EEEEENS5_IJNS4_10UnderscoreES10_S10_EEEEENS4_13SM90_TMA_LOADENS4_14ComposedLayoutINS4_7SwizzleILi3ELi4ELi3EEENS4_18smem_ptr_flag_bitsILi16EEENSU_INS5_IJNSA_ILi8EEESH_EEENS5_IJSH_SB_EEEEEEEvNS4_8identityES13_S1D_vS1E_EENS_8epilogue10collective6detail29Sm90TmaWarpSpecializedAdapterINS1H_15DefaultEpilogueISJ_SK_SK_NS1G_6thread17LinearCombinationISJ_Li1EffLNS1L_9ScaleType4KindE0ELNS_15FloatRoundStyleE2ESJ_EENS1_15EpilogueDefaultEEEEEvvEEEEvNT_6ParamsE,"",@"SHT_CUDA_INFO"
	.sectionflags	@""
	.align	4


	//----- nvinfo : EIATTR_CUDA_API_VERSION
	.align		4
        /*0000*/ 	.byte	0x04, 0x37
        /*0002*/ 	.short	(.L_21 - .L_20)
.L_20:
        /*0004*/ 	.word	0x00000082


	//----- nvinfo : EIATTR_KPARAM_INFO
	.align		4
.L_21:
        /*0008*/ 	.byte	0x04, 0x17
        /*000a*/ 	.short	(.L_23 - .L_22)
.L_22:
        /*000c*/ 	.word	0x00000000
        /*0010*/ 	.short	0x0000
        /*0012*/ 	.short	0x0070
        /*0014*/ 	.byte	0x00, 0xf0, 0x01, 0x10


	//----- nvinfo : EIATTR_SPARSE_MMA_MASK
	.align		4
.L_23:
        /*0018*/ 	.byte	0x03, 0x50
        /*001a*/ 	.short	0x0000


	//----- nvinfo : EIATTR_MAXREG_COUNT
	.align		4
        /*001c*/ 	.byte	0x03, 0x1b
        /*001e*/ 	.short	0x00a8


	//----- nvinfo : EIATTR_NUM_BARRIERS
	.align		4
        /*0020*/ 	.byte	0x02, 0x4c
        /*0022*/ 	.byte	0x01
	.zero		1


	//----- nvinfo : EIATTR_EXTERNS
	.align		4
        /*0024*/ 	.byte	0x04, 0x0f
        /*0026*/ 	.short	(.L_25 - .L_24)


	//   ....[0]....
	.align		4
.L_24:
        /*0028*/ 	.word	index@(__assertfail)


	//----- nvinfo : EIATTR_ANNOTATIONS
	.align		4
.L_25:
        /*002c*/ 	.byte	0x04, 0x55
        /*002e*/ 	.short	(.L_27 - .L_26)


	//   ....[0]....
.L_26:
        /*0030*/ 	.word	0x00000001
        /*0034*/ 	.byte	0x70, 0x05, 0x00, 0x00, 0x01, 0x00, 0x00, 0x00, 0x90, 0x05, 0x00, 0x00, 0x01, 0x00, 0x00, 0x00
        /* <DEDUP_REMOVED lines=1549> */
        /*6114*/ 	.byte	0x40, 0xbd, 0x02, 0x00, 0x01, 0x00, 0x00, 0x00, 0x60, 0xbd, 0x02, 0x00


	//----- nvinfo : EIATTR_MERCURY_ISA_VERSION
	.align		4
.L_27:
        /*6120*/ 	.byte	0x03, 0x5f
        /*6122*/ 	.short	0x0101


	//----- nvinfo : EIATTR_INT_WARP_WIDE_INSTR_OFFSETS
	.align		4
        /*6124*/ 	.byte	0x04, 0x31
        /*6126*/ 	.short	(.L_29 - .L_28)


	//   ....[0]....
.L_28:
        /*6128*/ 	.word	0x00000430


	//   ....[1]....
        /*612c*/ 	.word	0x00000440


	//   ....[2]....
        /*6130*/ 	.word	0x00000580


	//----- nvinfo : EIATTR_COOP_GROUP_MASK_REGIDS
	.align		4
.L_29:
        /*6134*/ 	.byte	0x04, 0x29
        /*6136*/ 	.short	(.L_31 - .L_30)


	//   ....[0]....
.L_30:
        /*6138*/ 	.word	0xffffffff


	//   ....[1]....
        /*613c*/ 	.word	0xffffffff


	//   ....[2]....
        /*6140*/ 	.word	0xffffffff


	//   ....[3]....
        /*6144*/ 	.word	0xffffffff


	//   ....[4]....
        /*6148*/ 	.word	0xffffffff


	//----- nvinfo : EIATTR_COOP_GROUP_INSTR_OFFSETS
	.align		4
.L_31:
        /*614c*/ 	.byte	0x04, 0x28
        /*614e*/ 	.short	(.L_33 - .L_32)


	//   ....[0]....
.L_32:
        /*6150*/ 	.word	0x00000070


	//   ....[1]....
        /*6154*/ 	.word	0x00000080


	//   ....[2]....
        /*6158*/ 	.word	0x000001a0


	//   ....[3]....
        /*615c*/ 	.word	0x00000370


	//   ....[4]....
        /*6160*/ 	.word	0x00001020


	//----- nvinfo : EIATTR_REG_RECONFIG
	.align		4
.L_33:
        /*6164*/ 	.byte	0x01, 0x54
	.zero		2


	//----- nvinfo : EIATTR_SYSCALL_OFFSETS
	.align		4
        /*6168*/ 	.byte	0x04, 0x46
        /*616a*/ 	.short	(.L_35 - .L_34)


	//   ....[0]....
.L_34:
        /*616c*/ 	.word	0x000011d0


	//----- nvinfo : EIATTR_MBARRIER_INSTR_OFFSETS
	.align		4
.L_35:
        /*6170*/ 	.byte	0x04, 0x39
        /*6172*/ 	.short	(.L_37 - .L_36)


	//   ....[0]....
.L_36:
        /*6174*/ 	.word	0x00000320
        /*6178*/ 	.word	0x000000ff
        /*617c*/ 	.word	0x00000000
        /*6180*/ 	.short	0x0100
        /*6182*/ 	.byte	0x09
	.zero		1


	//   ....[1]....
        /*6184*/ 	.word	0x00000330
        /*6188*/ 	.word	0x000000ff
        /*618c*/ 	.word	0x00000010
        /*6190*/ 	.short	0x0100
        /*6192*/ 	.byte	0x09
	.zero		1


	//   ....[2]....
        /*6194*/ 	.word	0x00000340
        /*6198*/ 	.word	0x000000ff
        /*619c*/ 	.word	0x00000008
        /*61a0*/ 	.short	0x0100
        /*61a2*/ 	.byte	0x09
	.zero		1


	//   ....[3]....
        /*61a4*/ 	.word	0x00000350
        /*61a8*/ 	.word	0x000000ff
        /*61ac*/ 	.word	0x00000018
        /*61b0*/ 	.short	0x0100
        /*61b2*/ 	.byte	0x09
	.zero		1


	//   ....[4]....
        /*61b4*/ 	.word	0x000005b0
        /*61b8*/ 	.word	0x000000ff
        /*61bc*/ 	.word	0x00000030
        /*61c0*/ 	.short	0x0100
        /*61c2*/ 	.byte	0x06
	.zero		1


	//   ....[5]....
        /*61c4*/ 	.word	0x000005c0
        /*61c8*/ 	.word	0x000000ff
        /*61cc*/ 	.word	0x00000038
        /*61d0*/ 	.short	0x0100
        /*61d2*/ 	.byte	0x06
	.zero		1


	//   ....[6]....
        /*61d4*/ 	.word	0x00001270
        /*61d8*/ 	.word	0x00000003
        /*61dc*/ 	.word	0x00000000
        /*61e0*/ 	.short	0x010a
        /*61e2*/ 	.byte	0x3f
	.zero		1


	//   ....[7]....
        /*61e4*/ 	.word	0x000012b0
        /*61e8*/ 	.word	0x00000003
        /*61ec*/ 	.word	0x00000000
        /*61f0*/ 	.short	0x010a
        /*61f2*/ 	.byte	0x3f
	.zero		1


	//   ....[8]....
        /*61f4*/ 	.word	0x00008940
        /*61f8*/ 	.word	0x000000ff
        /*61fc*/ 	.word	0x00000000
        /*6200*/ 	.short	0x010a
        /*6202*/ 	.byte	0x08
	.zero		1


	//   ....[9]....
        /*6204*/ 	.word	0x00008980
        /*6208*/ 	.word	0x000000ff
        /*620c*/ 	.word	0x00000000
        /*6210*/ 	.short	0x010a
        /*6212*/ 	.byte	0x08
	.zero		1


	//   ....[10]....
        /*6214*/ 	.word	0x00010940
        /*6218*/ 	.word	0x000000ff
        /*621c*/ 	.word	0x00000000
        /*6220*/ 	.short	0x0101
        /*6222*/ 	.byte	0x07
	.zero		1


	//   ....[11]....
        /*6224*/ 	.word	0x00010b30
        /*6228*/ 	.word	0x000000ff
        /*622c*/ 	.word	0x00000000
        /*6230*/ 	.short	0x0101
        /*6232*/ 	.byte	0x04
	.zero		1


	//   ....[12]....
        /*6234*/ 	.word	0x0002b8f0
        /*6238*/ 	.word	0x0000000e
        /*623c*/ 	.word	0x00000010
        /*6240*/ 	.short	0x010a
        /*6242*/ 	.byte	0x3f
	.zero		1


	//   ....[13]....
        /*6244*/ 	.word	0x0002bcd0
        /*6248*/ 	.word	0x00000002
        /*624c*/ 	.word	0x00000038
        /*6250*/ 	.short	0x0101
        /*6252*/ 	.byte	0x3f
	.zero		1


	//   ....[14]....
        /*6254*/ 	.word	0x0002c430
        /*6258*/ 	.word	0x00000005
        /*625c*/ 	.word	0x00000000
        /*6260*/ 	.short	0x010a
        /*6262*/ 	.byte	0x3f
	.zero		1


	//   ....[15]....
        /*6264*/ 	.word	0x0002c4c0
        /*6268*/ 	.word	0x00000003
        /*626c*/ 	.word	0x00000000
        /*6270*/ 	.short	0x010a
        /*6272*/ 	.byte	0x3f
	.zero		1


	//   ....[16]....
        /*6274*/ 	.word	0x0002c520
        /*6278*/ 	.word	0x00000003
        /*627c*/ 	.word	0x00000000
        /*6280*/ 	.short	0x010a
        /*6282*/ 	.byte	0x3f
	.zero		1


	//   ....[17]....
        /*6284*/ 	.word	0x0002c580
        /*6288*/ 	.word	0x00000005
        /*628c*/ 	.word	0x00000000
        /*6290*/ 	.short	0x010a
        /*6292*/ 	.byte	0x3f
	.zero		1


	//   ....[18]....
        /*6294*/ 	.word	0x0002c650
        /*6298*/ 	.word	0x0000000e
        /*629c*/ 	.word	0x00000010
        /*62a0*/ 	.short	0x010a
        /*62a2*/ 	.byte	0x3f
	.zero		1


	//   ....[19]....
        /*62a4*/ 	.word	0x0002c720
        /*62a8*/ 	.word	0x00000005
        /*62ac*/ 	.word	0x00000000
        /*62b0*/ 	.short	0x010a
        /*62b2*/ 	.byte	0x3f
	.zero		1


	//----- nvinfo : EIATTR_NUM_MBARRIERS
	.align		4
.L_37:
        /*62b4*/ 	.byte	0x03, 0x38
        /*62b6*/ 	.short	0x0006


	//----- nvinfo : EIATTR_EXIT_INSTR_OFFSETS
	.align		4
        /*62b8*/ 	.byte	0x04, 0x1c
        /*62ba*/ 	.short	(.L_39 - .L_38)


	//   ....[0]....
.L_38:
        /*62bc*/ 	.word	0x00000620


	//   ....[1]....
        /*62c0*/ 	.word	0x00000f40


	//   ....[2]....
        /*62c4*/ 	.word	0x0002af10


	//   ....[3]....
        /*62c8*/ 	.word	0x0002b580


	//   ....[4]....
        /*62cc*/ 	.word	0x0002c510


	//----- nvinfo : EIATTR_MAX_THREADS
	.align		4
.L_39:
        /*62d0*/ 	.byte	0x04, 0x05
        /*62d2*/ 	.short	(.L_41 - .L_40)
.L_40:
        /*62d4*/ 	.word	0x00000180
        /*62d8*/ 	.word	0x00000001
        /*62dc*/ 	.word	0x00000001


	//----- nvinfo : EIATTR_CRS_STACK_SIZE
	.align		4
.L_41:
        /*62e0*/ 	.byte	0x04, 0x1e
        /*62e2*/ 	.short	(.L_43 - .L_42)
.L_42:
        /*62e4*/ 	.word	0x00000000


	//----- nvinfo : EIATTR_CBANK_PARAM_SIZE
	.align		4
.L_43:
        /*62e8*/ 	.byte	0x03, 0x19
        /*62ea*/ 	.short	0x0470


	//----- nvinfo : EIATTR_PARAM_CBANK
	.align		4
        /*62ec*/ 	.byte	0x04, 0x0a
        /*62ee*/ 	.short	(.L_45 - .L_44)
	.align		4
.L_44:
        /*62f0*/ 	.word	index@(.nv.constant0._ZN7cutlass13device_kernelINS_4gemm6kernel13GemmUniversalIN4cute5tupleIJiiiiEEENS1_10collective13CollectiveMmaINS1_34MainloopSm90TmaGmmaWarpSpecializedILi2ENS5_IJNS4_1CILi1EEESB_SB_EEENS1_35KernelTmaWarpSpecializedCooperativeEEENS5_IJNSA_ILi256EEENSA_ILi384EEENSA_ILi64EEEEEENS_10bfloat16_tENS5_IJlSB_lEEESJ_SK_NS4_8TiledMMAINS4_8MMA_AtomIJNS4_4SM904GMMA28MMA_64x192x16_F32BF16BF16_SSILNSO_5MajorE0ELSQ_0ELNSO_7ScaleInE1ELSR_1EEEEEENS4_6LayoutINS5_IJNSA_ILi2EEESB_SB_EEENS5_IJSB_NSA_ILi0EEESX_EEEEENS5_IJNS4_10UnderscoreES10_S10_EEEEENS4_13SM90_TMA_LOADENS4_14ComposedLayoutINS4_7SwizzleILi3ELi4ELi3EEENS4_18smem_ptr_flag_bitsILi16EEENSU_INS5_IJNSA_ILi8EEESH_EEENS5_IJSH_SB_EEEEEEEvNS4_8identityES13_S1D_vS1E_EENS_8epilogue10collective6detail29Sm90TmaWarpSpecializedAdapterINS1H_15DefaultEpilogueISJ_SK_SK_NS1G_6thread17LinearCombinationISJ_Li1EffLNS1L_9ScaleType4KindE0ELNS_15FloatRoundStyleE2ESJ_EENS1_15EpilogueDefaultEEEEEvvEEEEvNT_6ParamsE)
        /*62f4*/ 	.short	0x0210
        /*62f6*/ 	.short	0x0470


	//----- nvinfo : EIATTR_SW_WAR
	.align		4
.L_45:
        /*62f8*/ 	.byte	0x04, 0x36
        /*62fa*/ 	.short	(.L_47 - .L_46)
.L_46:
        /*62fc*/ 	.word	0x00000008
.L_47:


//--------------------- .nv.callgraph             --------------------------
	.section	.nv.callgraph,"",@"SHT_CUDA_CALLGRAPH"
	.align	4
	.sectionentsize	8
	.align		4
        /*0000*/ 	.word	0x00000000
	.align		4
        /*0004*/ 	.word	0xffffffff
	.align		4
        /*0008*/ 	.word	index@(_ZN7cutlass13device_kernelINS_4gemm6kernel13GemmUniversalIN4cute5tupleIJiiiiEEENS1_10collective13CollectiveMmaINS1_34MainloopSm90TmaGmmaWarpSpecializedILi2ENS5_IJNS4_1CILi1EEESB_SB_EEENS1_35KernelTmaWarpSpecializedCooperativeEEENS5_IJNSA_ILi256EEENSA_ILi384EEENSA_ILi64EEEEEENS_10bfloat16_tENS5_IJlSB_lEEESJ_SK_NS4_8TiledMMAINS4_8MMA_AtomIJNS4_4SM904GMMA28MMA_64x192x16_F32BF16BF16_SSILNSO_5MajorE0ELSQ_0ELNSO_7ScaleInE1ELSR_1EEEEEENS4_6LayoutINS5_IJNSA_ILi2EEESB_SB_EEENS5_IJSB_NSA_ILi0EEESX_EEEEENS5_IJNS4_10UnderscoreES10_S10_EEEEENS4_13SM90_TMA_LOADENS4_14ComposedLayoutINS4_7SwizzleILi3ELi4ELi3EEENS4_18smem_ptr_flag_bitsILi16EEENSU_INS5_IJNSA_ILi8EEESH_EEENS5_IJSH_SB_EEEEEEEvNS4_8identityES13_S1D_vS1E_EENS_8epilogue10collective6detail29Sm90TmaWarpSpecializedAdapterINS1H_15DefaultEpilogueISJ_SK_SK_NS1G_6thread17LinearCombinationISJ_Li1EffLNS1L_9ScaleType4KindE0ELNS_15FloatRoundStyleE2ESJ_EENS1_15EpilogueDefaultEEEEEvvEEEEvNT_6ParamsE)
	.align		4
        /*000c*/ 	.word	index@(__assertfail)
	.align		4
        /*0010*/ 	.word	0x00000000
	.align		4
        /*0014*/ 	.word	0xfffffffe
	.align		4
        /*0018*/ 	.word	0x00000000
	.align		4
        /*001c*/ 	.word	0xfffffffd
	.align		4
        /*0020*/ 	.word	0x00000000
	.align		4
        /*0024*/ 	.word	0xfffffffc


//--------------------- .nv.constant4             --------------------------
	.section	.nv.constant4,"a",@progbits
	.align	8
	.align		8
.nv.constant4:
        /*0000*/ 	.dword	__assertfail
	.align		8
        /*0008*/ 	.dword	__unnamed_1
	.align		8
        /*0010*/ 	.dword	_ZN40_INTERNAL_73c2bdb6_4_k_cu_07e92776_144004cuda3std3__45__cpo5beginE
	.align		8
        /*0018*/ 	.dword	_ZN40_INTERNAL_73c2bdb6_4_k_cu_07e92776_144004cuda3std3__45__cpo3endE
	.align		8
        /*0020*/ 	.dword	_ZN40_INTERNAL_73c2bdb6_4_k_cu_07e92776_144004cuda3std3__45__cpo6cbeginE
	.align		8
        /*0028*/ 	.dword	_ZN40_INTERNAL_73c2bdb6_4_k_cu_07e92776_144004cuda3std3__45__cpo4cendE
	.align		8
        /*0030*/ 	.dword	_ZN40_INTERNAL_73c2bdb6_4_k_cu_07e92776_144004cuda3std3__442_GLOBAL__N__73c2bdb6_4_k_cu_07e92776_144006ignoreE
	.align		8
        /*0038*/ 	.dword	_ZN40_INTERNAL_73c2bdb6_4_k_cu_07e92776_144004cuda3std3__419piecewise_constructE
	.align		8
        /*0040*/ 	.dword	_ZN40_INTERNAL_73c2bdb6_4_k_cu_07e92776_144004cuda3std3__48in_placeE
	.align		8
        /*0048*/ 	.dword	_ZN40_INTERNAL_73c2bdb6_4_k_cu_07e92776_144004cuda3std6ranges3__45__cpo4swapE
	.align		8
        /*0050*/ 	.dword	_ZN40_INTERNAL_73c2bdb6_4_k_cu_07e92776_144004cuda3std6ranges3__45__cpo9iter_moveE
	.align		8
        /*0058*/ 	.dword	_ZN40_INTERNAL_73c2bdb6_4_k_cu_07e92776_144004cute7productE
	.align		8
        /*0060*/ 	.dword	_ZN40_INTERNAL_73c2bdb6_4_k_cu_07e92776_144004cute1_E
	.align		8
        /*0068*/ 	.dword	$str$22
	.align		8
        /*0070*/ 	.dword	$str$23


//--------------------- .text._ZN7cutlass13device_kernelINS_4gemm6kernel13GemmUniversalIN4cute5tupleIJiiiiEEENS1_10collective13CollectiveMmaINS1_34MainloopSm90TmaGmmaWarpSpecializedILi2ENS5_IJNS4_1CILi1EEESB_SB_EEENS1_35KernelTmaWarpSpecializedCooperativeEEENS5_IJNSA_ILi256EEENSA_ILi384EEENSA_ILi64EEEEEENS_10bfloat16_tENS5_IJlSB_lEEESJ_SK_NS4_8TiledMMAINS4_8MMA_AtomIJNS4_4SM904GMMA28MMA_64x192x16_F32BF16BF16_SSILNSO_5MajorE0ELSQ_0ELNSO_7ScaleInE1ELSR_1EEEEEENS4_6LayoutINS5_IJNSA_ILi2EEESB_SB_EEENS5_IJSB_NSA_ILi0EEESX_EEEEENS5_IJNS4_10UnderscoreES10_S10_EEEEENS4_13SM90_TMA_LOADENS4_14ComposedLayoutINS4_7SwizzleILi3ELi4ELi3EEENS4_18smem_ptr_flag_bitsILi16EEENSU_INS5_IJNSA_ILi8EEESH_EEENS5_IJSH_SB_EEEEEEEvNS4_8identityES13_S1D_vS1E_EENS_8epilogue10collective6detail29Sm90TmaWarpSpecializedAdapterINS1H_15DefaultEpilogueISJ_SK_SK_NS1G_6thread17LinearCombinationISJ_Li1EffLNS1L_9ScaleType4KindE0ELNS_15FloatRoundStyleE2ESJ_EENS1_15EpilogueDefaultEEEEEvvEEEEvNT_6ParamsE --------------------------
	.section	.text._ZN7cutlass13device_kernelINS_4gemm6kernel13GemmUniversalIN4cute5tupleIJiiiiEEENS1_10collective13CollectiveMmaINS1_34MainloopSm90TmaGmmaWarpSpecializedILi2ENS5_IJNS4_1CILi1EEESB_SB_EEENS1_35KernelTmaWarpSpecializedCooperativeEEENS5_IJNSA_ILi256EEENSA_ILi384EEENSA_ILi64EEEEEENS_10bfloat16_tENS5_IJlSB_lEEESJ_SK_NS4_8TiledMMAINS4_8MMA_AtomIJNS4_4SM904GMMA28MMA_64x192x16_F32BF16BF16_SSILNSO_5MajorE0ELSQ_0ELNSO_7ScaleInE1ELSR_1EEEEEENS4_6LayoutINS5_IJNSA_ILi2EEESB_SB_EEENS5_IJSB_NSA_ILi0EEESX_EEEEENS5_IJNS4_10UnderscoreES10_S10_EEEEENS4_13SM90_TMA_LOADENS4_14ComposedLayoutINS4_7SwizzleILi3ELi4ELi3EEENS4_18smem_ptr_flag_bitsILi16EEENSU_INS5_IJNSA_ILi8EEESH_EEENS5_IJSH_SB_EEEEEEEvNS4_8identityES13_S1D_vS1E_EENS_8epilogue10collective6detail29Sm90TmaWarpSpecializedAdapterINS1H_15DefaultEpilogueISJ_SK_SK_NS1G_6thread17LinearCombinationISJ_Li1EffLNS1L_9ScaleType4KindE0ELNS_15FloatRoundStyleE2ESJ_EENS1_15EpilogueDefaultEEEEEvvEEEEvNT_6ParamsE,"ax",@progbits
	.align	128
.text._ZN7cutlass13device_kernelINS_4gemm6kernel13GemmUniversalIN4cute5tupleIJiiiiEEENS1_10collective13CollectiveMmaINS1_34MainloopSm90TmaGmmaWarpSpecializedILi2ENS5_IJNS4_1CILi1EEESB_SB_EEENS1_35KernelTmaWarpSpecializedCooperativeEEENS5_IJNSA_ILi256EEENSA_ILi384EEENSA_ILi64EEEEEENS_10bfloat16_tENS5_IJlSB_lEEESJ_SK_NS4_8TiledMMAINS4_8MMA_AtomIJNS4_4SM904GMMA28MMA_64x192x16_F32BF16BF16_SSILNSO_5MajorE0ELSQ_0ELNSO_7ScaleInE1ELSR_1EEEEEENS4_6LayoutINS5_IJNSA_ILi2EEESB_SB_EEENS5_IJSB_NSA_ILi0EEESX_EEEEENS5_IJNS4_10UnderscoreES10_S10_EEEEENS4_13SM90_TMA_LOADENS4_14ComposedLayoutINS4_7SwizzleILi3ELi4ELi3EEENS4_18smem_ptr_flag_bitsILi16EEENSU_INS5_IJNSA_ILi8EEESH_EEENS5_IJSH_SB_EEEEEEEvNS4_8identityES13_S1D_vS1E_EENS_8epilogue10collective6detail29Sm90TmaWarpSpecializedAdapterINS1H_15DefaultEpilogueISJ_SK_SK_NS1G_6thread17LinearCombinationISJ_Li1EffLNS1L_9ScaleType4KindE0ELNS_15FloatRoundStyleE2ESJ_EENS1_15EpilogueDefaultEEEEEvvEEEEvNT_6ParamsE:
        .type           _ZN7cutlass13device_kernelINS_4gemm6kernel13GemmUniversalIN4cute5tupleIJiiiiEEENS1_10collective13CollectiveMmaINS1_34MainloopSm90TmaGmmaWarpSpecializedILi2ENS5_IJNS4_1CILi1EEESB_SB_EEENS1_35KernelTmaWarpSpecializedCooperativeEEENS5_IJNSA_ILi256EEENSA_ILi384EEENSA_ILi64EEEEEENS_10bfloat16_tENS5_IJlSB_lEEESJ_SK_NS4_8TiledMMAINS4_8MMA_AtomIJNS4_4SM904GMMA28MMA_64x192x16_F32BF16BF16_SSILNSO_5MajorE0ELSQ_0ELNSO_7ScaleInE1ELSR_1EEEEEENS4_6LayoutINS5_IJNSA_ILi2EEESB_SB_EEENS5_IJSB_NSA_ILi0EEESX_EEEEENS5_IJNS4_10UnderscoreES10_S10_EEEEENS4_13SM90_TMA_LOADENS4_14ComposedLayoutINS4_7SwizzleILi3ELi4ELi3EEENS4_18smem_ptr_flag_bitsILi16EEENSU_INS5_IJNSA_ILi8EEESH_EEENS5_IJSH_SB_EEEEEEEvNS4_8identityES13_S1D_vS1E_EENS_8epilogue10collective6detail29Sm90TmaWarpSpecializedAdapterINS1H_15DefaultEpilogueISJ_SK_SK_NS1G_6thread17LinearCombinationISJ_Li1EffLNS1L_9ScaleType4KindE0ELNS_15FloatRoundStyleE2ESJ_EENS1_15EpilogueDefaultEEEEEvvEEEEvNT_6ParamsE,@function
        .size           _ZN7cutlass13device_kernelINS_4gemm6kernel13GemmUniversalIN4cute5tupleIJiiiiEEENS1_10collective13CollectiveMmaINS1_34MainloopSm90TmaGmmaWarpSpecializedILi2ENS5_IJNS4_1CILi1EEESB_SB_EEENS1_35KernelTmaWarpSpecializedCooperativeEEENS5_IJNSA_ILi256EEENSA_ILi384EEENSA_ILi64EEEEEENS_10bfloat16_tENS5_IJlSB_lEEESJ_SK_NS4_8TiledMMAINS4_8MMA_AtomIJNS4_4SM904GMMA28MMA_64x192x16_F32BF16BF16_SSILNSO_5MajorE0ELSQ_0ELNSO_7ScaleInE1ELSR_1EEEEEENS4_6LayoutINS5_IJNSA_ILi2EEESB_SB_EEENS5_IJSB_NSA_ILi0EEESX_EEEEENS5_IJNS4_10UnderscoreES10_S10_EEEEENS4_13SM90_TMA_LOADENS4_14ComposedLayoutINS4_7SwizzleILi3ELi4ELi3EEENS4_18smem_ptr_flag_bitsILi16EEENSU_INS5_IJNSA_ILi8EEESH_EEENS5_IJSH_SB_EEEEEEEvNS4_8identityES13_S1D_vS1E_EENS_8epilogue10collective6detail29Sm90TmaWarpSpecializedAdapterINS1H_15DefaultEpilogueISJ_SK_SK_NS1G_6thread17LinearCombinationISJ_Li1EffLNS1L_9ScaleType4KindE0ELNS_15FloatRoundStyleE2ESJ_EENS1_15EpilogueDefaultEEEEEvvEEEEvNT_6ParamsE,(.L_x_828 - _ZN7cutlass13device_kernelINS_4gemm6kernel13GemmUniversalIN4cute5tupleIJiiiiEEENS1_10collective13CollectiveMmaINS1_34MainloopSm90TmaGmmaWarpSpecializedILi2ENS5_IJNS4_1CILi1EEESB_SB_EEENS1_35KernelTmaWarpSpecializedCooperativeEEENS5_IJNSA_ILi256EEENSA_ILi384EEENSA_ILi64EEEEEENS_10bfloat16_tENS5_IJlSB_lEEESJ_SK_NS4_8TiledMMAINS4_8MMA_AtomIJNS4_4SM904GMMA28MMA_64x192x16_F32BF16BF16_SSILNSO_5MajorE0ELSQ_0ELNSO_7ScaleInE1ELSR_1EEEEEENS4_6LayoutINS5_IJNSA_ILi2EEESB_SB_EEENS5_IJSB_NSA_ILi0EEESX_EEEEENS5_IJNS4_10UnderscoreES10_S10_EEEEENS4_13SM90_TMA_LOADENS4_14ComposedLayoutINS4_7SwizzleILi3ELi4ELi3EEENS4_18smem_ptr_flag_bitsILi16EEENSU_INS5_IJNSA_ILi8EEESH_EEENS5_IJSH_SB_EEEEEEEvNS4_8identityES13_S1D_vS1E_EENS_8epilogue10collective6detail29Sm90TmaWarpSpecializedAdapterINS1H_15DefaultEpilogueISJ_SK_SK_NS1G_6thread17LinearCombinationISJ_Li1EffLNS1L_9ScaleType4KindE0ELNS_15FloatRoundStyleE2ESJ_EENS1_15EpilogueDefaultEEEEEvvEEEEvNT_6ParamsE)
        .other          _ZN7cutlass13device_kernelINS_4gemm6kernel13GemmUniversalIN4cute5tupleIJiiiiEEENS1_10collective13CollectiveMmaINS1_34MainloopSm90TmaGmmaWarpSpecializedILi2ENS5_IJNS4_1CILi1EEESB_SB_EEENS1_35KernelTmaWarpSpecializedCooperativeEEENS5_IJNSA_ILi256EEENSA_ILi384EEENSA_ILi64EEEEEENS_10bfloat16_tENS5_IJlSB_lEEESJ_SK_NS4_8TiledMMAINS4_8MMA_AtomIJNS4_4SM904GMMA28MMA_64x192x16_F32BF16BF16_SSILNSO_5MajorE0ELSQ_0ELNSO_7ScaleInE1ELSR_1EEEEEENS4_6LayoutINS5_IJNSA_ILi2EEESB_SB_EEENS5_IJSB_NSA_ILi0EEESX_EEEEENS5_IJNS4_10UnderscoreES10_S10_EEEEENS4_13SM90_TMA_LOADENS4_14ComposedLayoutINS4_7SwizzleILi3ELi4ELi3EEENS4_18smem_ptr_flag_bitsILi16EEENSU_INS5_IJNSA_ILi8EEESH_EEENS5_IJSH_SB_EEEEEEEvNS4_8identityES13_S1D_vS1E_EENS_8epilogue10collective6detail29Sm90TmaWarpSpecializedAdapterINS1H_15DefaultEpilogueISJ_SK_SK_NS1G_6thread17LinearCombinationISJ_Li1EffLNS1L_9ScaleType4KindE0ELNS_15FloatRoundStyleE2ESJ_EENS1_15EpilogueDefaultEEEEEvvEEEEvNT_6ParamsE,@"STO_CUDA_ENTRY STV_DEFAULT"
_ZN7cutlass13device_kernelINS_4gemm6kernel13GemmUniversalIN4cute5tupleIJiiiiEEENS1_10collective13CollectiveMmaINS1_34MainloopSm90TmaGmmaWarpSpecializedILi2ENS5_IJNS4_1CILi1EEESB_SB_EEENS1_35KernelTmaWarpSpecializedCooperativeEEENS5_IJNSA_ILi256EEENSA_ILi384EEENSA_ILi64EEEEEENS_10bfloat16_tENS5_IJlSB_lEEESJ_SK_NS4_8TiledMMAINS4_8MMA_AtomIJNS4_4SM904GMMA28MMA_64x192x16_F32BF16BF16_SSILNSO_5MajorE0ELSQ_0ELNSO_7ScaleInE1ELSR_1EEEEEENS4_6LayoutINS5_IJNSA_ILi2EEESB_SB_EEENS5_IJSB_NSA_ILi0EEESX_EEEEENS5_IJNS4_10UnderscoreES10_S10_EEEEENS4_13SM90_TMA_LOADENS4_14ComposedLayoutINS4_7SwizzleILi3ELi4ELi3EEENS4_18smem_ptr_flag_bitsILi16EEENSU_INS5_IJNSA_ILi8EEESH_EEENS5_IJSH_SB_EEEEEEEvNS4_8identityES13_S1D_vS1E_EENS_8epilogue10collective6detail29Sm90TmaWarpSpecializedAdapterINS1H_15DefaultEpilogueISJ_SK_SK_NS1G_6thread17LinearCombinationISJ_Li1EffLNS1L_9ScaleType4KindE0ELNS_15FloatRoundStyleE2ESJ_EENS1_15EpilogueDefaultEEEEEvvEEEEvNT_6ParamsE:
[----:B------:R-:W0:Y:S02]  /*0000*/  LDC R1, c[0x0][0x28] ;  /* 0x00000a00ff017b82 */ /* 0x000e240000000800 */
[----:B0-----:R-:W-:Y:S01]  /*0010*/  VIADD R1, R1, 0xfffff058 ;  /* 0xfffff05801017836 */ /* 0x001fe20000000000 */
[----:B------:R-:W0:Y:S01]  /*0020*/  S2R R2, SR_TID.X ;  /* 0x0000000000027919 */ /* 0x000e220000002100 */
[----:B------:R-:W-:Y:S01]  /*0030*/  ELECT P0, URZ, PT ;  /* 0x00000000003f782f */ /* 0x000fe20003800000 */
[----:B------:R-:W-:Y:S01]  /*0040*/  BSSY B0, `(.L_x_0) ;  /* 0x0000015000007945 */ /* 0x000fe20003800000 */
[--C-:B0-----:R-:W-:Y:S02]  /*0050*/  SHF.R.U32.HI R0, RZ, 0x5, R2.reuse ;  /* 0x00000005ff007819 */ /* 0x101fe40000011602 */
[----:B------:R-:W-:-:S03]  /*0060*/  SHF.R.U32.HI R2, RZ, 0x7, R2 ;  /* 0x00000007ff027819 */ /* 0x000fc60000011602 */
[----:B------:R-:W0:Y:S04]  /*0070*/  SHFL.IDX PT, R3, R0, RZ, 0x1f ;  /* 0x00001fff00037589 */ /* 0x000e2800000e0000 */
[----:B------:R-:W1:Y:S01]  /*0080*/  SHFL.IDX PT, R2, R2, RZ, 0x1f ;  /* 0x00001fff02027589 */ /* 0x000e6200000e0000 */
[----:B0-----:R-:W-:Y:S02]  /*0090*/  R2UR UR4, R3 ;  /* 0x00000000030472ca */ /* 0x001fe400000e0000 */
[----:B-1----:R-:W-:-:S11]  /*00a0*/  R2UR UR6, R2 ;  /* 0x00000000020672ca */ /* 0x002fd600000e0000 */
[----:B------:R-:W-:Y:S02]  /*00b0*/  USHF.R.S32.HI UR5, URZ, 0x1f, UR4 ;  /* 0x0000001f3f057899 */ /* 0x000fe40008011404 */
[----:B------:R-:W-:Y:S02]  /*00c0*/  ISETP.NE.OR P0, PT, RZ, UR4, !P0 ;  /* 0x00000004ff007c0c */ /* 0x000fe4000c705670 */
[----:B------:R-:W-:-:S04]  /*00d0*/  ULEA.HI UR5, UR5, UR4, URZ, 0x2 ;  /* 0x0000000405057291 */ /* 0x000fc8000f8f103f */
[----:B------:R-:W-:-:S04]  /*00e0*/  ULOP3.LUT UR5, UR5, 0xfffffffc, URZ, 0xc0, !UPT ;  /* 0xfffffffc05057892 */ /* 0x000fc8000f8ec03f */
[----:B------:R-:W-:-:S03]  /*00f0*/  UIADD3 UR8, UR4, -UR5, URZ ;  /* 0x8000000504087290 */ /* 0x000fc6000fffe03f */
[----:B------:R-:W-:Y:S09]  /*0100*/  @P0 BRA `(.L_x_1) ;  /* 0x0000000000200947 */ /* 0x000ff20003800000 */
[----:B------:R-:W-:Y:S02]  /*0110*/  ULDC.64 UR4, c[0x0][0x198] ;  /* 0x0000660000047ab9 */ /* 0x000fe40000000a00 */
[----:B------:R-:W-:Y:S02]  /*0120*/  UIADD3 UR10, UP0, UR4, 0xf0, URZ ;  /* 0x000000f0040a7890 */ /* 0x000fe4000ff1e03f */
[----:B------:R-:W-:Y:S02]  /*0130*/  UIADD3 UR4, UP1, UR4, 0x1f0, URZ ;  /* 0x000001f004047890 */ /* 0x000fe4000ff3e03f */
[----:B------:R-:W-:Y:S02]  /*0140*/  UIADD3.X UR11, URZ, UR5, URZ, UP0, !UPT ;  /* 0x000000053f0b7290 */ /* 0x000fe400087fe43f */
[----:B------:R-:W-:-:S07]  /*0150*/  UIADD3.X UR5, URZ, UR5, URZ, UP1, !UPT ;  /* 0x000000053f057290 */ /* 0x000fce0008ffe43f */
[----:B------:R0:W-:Y:S02]  /*0160*/  UTMACCTL.PF [UR10] ;  /* 0x000000000a0079b9 */ /* 0x0001e40008040000 */
[----:B------:R0:W-:Y:S02]  /*0170*/  UTMACCTL.PF [UR4] ;  /* 0x00000000040079b9 */ /* 0x0001e40008040000 */
[----:B0-----:R-:W-:Y:S01]  /*0180*/  NOP ;  /* 0x0000000000007918 */ /* 0x001fe20000000000 */
.L_x_1:
[----:B------:R-:W-:Y:S05]  /*0190*/  BSYNC B0 ;  /* 0x0000000000007941 */ /* 0x000fea0003800000 */
.L_x_0:
[----:B------:R-:W0:Y:S01]  /*01a0*/  SHFL.IDX PT, R2, R0, RZ, 0x1f ;  /* 0x00001fff00027589 */ /* 0x000e2200000e0000 */
[----:B------:R-:W-:Y:S01]  /*01b0*/  UISETP.NE.AND UP0, UPT, UR8, 0x3, UPT ;  /* 0x000000030800788c */ /* 0x000fe2000bf05270 */
[----:B------:R-:W-:Y:S01]  /*01c0*/  ISETP.NE.AND P1, PT, RZ, UR6, PT ;  /* 0x00000006ff007c0c */ /* 0x000fe2000bf25270 */
[----:B------:R-:W-:Y:S02]  /*01d0*/  UIADD3 UR10, UR6, -0x1, URZ ;  /* 0xffffffff060a7890 */ /* 0x000fe4000fffe03f */
[----:B------:R-:W-:Y:S02]  /*01e0*/  UISETP.EQ.OR UP0, UPT, UR8, URZ, !UP0 ;  /* 0x0000003f0800728c */ /* 0x000fe4000c702670 */
[----:B------:R-:W-:Y:S02]  /*01f0*/  UISETP.GE.U32.AND UP1, UPT, UR10, 0x2, UPT ;  /* 0x000000020a00788c */ /* 0x000fe4000bf26070 */
[----:B------:R-:W-:-:S04]  /*0200*/  UISETP.EQ.AND UP0, UPT, UR6, URZ, UP0 ;  /* 0x0000003f0600728c */ /* 0x000fc80008702270 */
[----:B------:R-:W-:-:S04]  /*0210*/  USEL UR40, URZ, 0x1, !UP0 ;  /* 0x000000013f287887 */ /* 0x000fc8000c000000 */
[----:B------:R-:W-:Y:S01]  /*0220*/  USEL UR40, UR40, 0x2, UP1 ;  /* 0x0000000228287887 */ /* 0x000fe20008800000 */
[----:B0-----:R-:W-:-:S13]  /*0230*/  ISETP.NE.AND P0, PT, R2, RZ, PT ;  /* 0x000000ff0200720c */ /* 0x001fda0003f05270 */
[----:B------:R-:W-:Y:S05]  /*0240*/  @P0 BRA `(.L_x_2) ;  /* 0x0000000000480947 */ /* 0x000fea0003800000 */
[----:B------:R-:W0:Y:S01]  /*0250*/  S2UR UR9, SR_CgaCtaId ;  /* 0x00000000000979c3 */ /* 0x000e220000008800 */
[----:B------:R-:W-:Y:S01]  /*0260*/  UMOV UR4, 0x400 ;  /* 0x0000040000047882 */ /* 0x000fe20000000000 */
[----:B------:R-:W-:Y:S01]  /*0270*/  UMOV UR5, 0x1 ;  /* 0x0000000100057882 */ /* 0x000fe20000000000 */
[----:B------:R-:W-:Y:S01]  /*0280*/  UMOV UR6, 0x100 ;  /* 0x0000010000067882 */ /* 0x000fe20000000000 */
[----:B------:R-:W-:Y:S01]  /*0290*/  ELECT P0, URZ, PT ;  /* 0x00000000003f782f */ /* 0x000fe20003800000 */
[----:B------:R-:W-:-:S04]  /*02a0*/  UIADD3 UR6, -UR6, 0x100000, URZ ;  /* 0x0010000006067890 */ /* 0x000fc8000fffe13f */
[----:B------:R-:W-:Y:S02]  /*02b0*/  USHF.L.U32 UR7, UR6, 0xb, URZ ;  /* 0x0000000b06077899 */ /* 0x000fe4000800063f */
[----:B------:R-:W-:Y:S02]  /*02c0*/  USHF.L.U32 UR6, UR6, 0x1, URZ ;  /* 0x0000000106067899 */ /* 0x000fe4000800063f */
[----:B0-----:R-:W-:Y:S02]  /*02d0*/  ULEA UR9, UR9, UR4, 0x18 ;  /* 0x0000000409097291 */ /* 0x001fe4000f8ec03f */
[----:B------:R-:W-:-:S04]  /*02e0*/  UIADD3 UR4, -UR5, 0x100000, URZ ;  /* 0x0010000005047890 */ /* 0x000fc8000fffe13f */
[----:B------:R-:W-:Y:S02]  /*02f0*/  USHF.L.U32 UR5, UR4, 0xb, URZ ;  /* 0x0000000b04057899 */ /* 0x000fe4000800063f */
[----:B------:R-:W-:Y:S01]  /*0300*/  USHF.L.U32 UR4, UR4, 0x1, URZ ;  /* 0x0000000104047899 */ /* 0x000fe2000800063f */
[----:B------:R-:W0:Y:S11]  /*0310*/  FENCE.VIEW.ASYNC.S ;  /* 0x00000000000073c6 */ /* 0x000e360000000000 */
[----:B0-----:R0:W1:Y:S01]  /*0320*/  SYNCS.EXCH.64 URZ, [UR9], UR4 ;  /* 0x00000004093f75b2 */ /* 0x0010620008000100 */
[----:B------:R0:W2:Y:S01]  /*0330*/  SYNCS.EXCH.64 URZ, [UR9+0x10], UR6 ;  /* 0x00001006093f75b2 */ /* 0x0000a20008000100 */
[----:B------:R0:W3:Y:S01]  /*0340*/  SYNCS.EXCH.64 URZ, [UR9+0x8], UR4 ;  /* 0x00000804093f75b2 */ /* 0x0000e20008000100 */
[----:B------:R0:W4:Y:S01]  /*0350*/  SYNCS.EXCH.64 URZ, [UR9+0x18], UR6 ;  /* 0x00001806093f75b2 */ /* 0x0001220008000100 */
[----:B------:R-:W-:Y:S01]  /*0360*/  NOP ;  /* 0x0000000000007918 */ /* 0x000fe20000000000 */
.L_x_2:
[----:B------:R-:W5:Y:S01]  /*0370*/  SHFL.IDX PT, R0, R0, RZ, 0x1f ;  /* 0x00001fff00007589 */ /* 0x000f6200000e0000 */
[----:B------:R-:W1:Y:S01]  /*0380*/  LDC R2, c[0x0][0x65c] ;  /* 0x00019700ff027b82 */ /* 0x000e620000000800 */
[----:B------:R-:W-:Y:S01]  /*0390*/  ELECT P0, URZ, PT ;  /* 0x00000000003f782f */ /* 0x000fe20003800000 */
[----:B------:R-:W-:Y:S01]  /*03a0*/  IMAD.MOV.U32 R5, RZ, RZ, RZ ;  /* 0x000000ffff057224 */ /* 0x000fe200078e00ff */
[----:B------:R-:W2:Y:S01]  /*03b0*/  S2R R4, SR_CTAID.X ;  /* 0x0000000000047919 */ /* 0x000ea20000002500 */
[----:B0-----:R-:W-:Y:S01]  /*03c0*/  UMOV UR4, 0x20 ;  /* 0x0000002000047882 */ /* 0x001fe20000000000 */
[----:B------:R-:W-:Y:S01]  /*03d0*/  NOP ;  /* 0x0000000000007918 */ /* 0x000fe20000000000 */
[----:B------:R-:W-:Y:S01]  /*03e0*/  NOP ;  /* 0x0000000000007918 */ /* 0x000fe20000000000 */
[----:B------:R-:W-:Y:S02]  /*03f0*/  LOP3.LUT R22, R22, 0xfffff7ff, RZ, 0xc0, !PT ;  /* 0xfffff7ff16167812 */ /* 0x000fe400078ec0ff */
[----:B-----5:R-:W-:-:S02]  /*0400*/  ISETP.NE.OR P0, PT, R0, RZ, !P0 ;  /* 0x000000ff0000720c */ /* 0x020fc40004705670 */
[----:B-1----:R-:W-:Y:S01]  /*0410*/  ISETP.NE.AND P2, PT, R2, 0x1, PT ;  /* 0x000000010200780c */ /* 0x002fe20003f45270 */
[----:B------:R-:W0:Y:S10]  /*0420*/  S2R R0, SR_CTAID.Y ;  /* 0x0000000000007919 */ /* 0x000e340000002600 */
[----:B------:R-:W-:Y:S01]  /*0430*/  VOTEU.ALL UP0, P0 ;  /* 0x00000000003f7886 */ /* 0x000fe20000000000 */
[----:B------:R-:W-:Y:S01]  /*0440*/  VOTEU.ALL UP1, P0 ;  /* 0x00000000003f7886 */ /* 0x000fe20000020000 */
[----:B------:R-:W2:Y:S01]  /*0450*/  @P2 LDC R7, c[0x0][0x10] ;  /* 0x00000400ff072b82 */ /* 0x000ea20000000800 */
[----:B------:R-:W-:Y:S01]  /*0460*/  @P2 IMAD.MOV.U32 R3, RZ, RZ, RZ ;  /* 0x000000ffff032224 */ /* 0x000fe200078e00ff */
[----:B------:R-:W-:Y:S01]  /*0470*/  @P2 LOP3.LUT R22, R22, 0x800, RZ, 0xfc, !PT ;  /* 0x0000080016162812 */ /* 0x000fe200078efcff */
[----:B------:R-:W-:Y:S01]  /*0480*/  @P2 IMAD.MOV.U32 R11, RZ, RZ, RZ ;  /* 0x000000ffff0b2224 */ /* 0x000fe200078e00ff */
[----:B------:R-:W-:Y:S01]  /*0490*/  @!UP0 UMOV UR6, 0x400 ;  /* 0x0000040000068882 */ /* 0x000fe20000000000 */
[----:B------:R-:W-:-:S04]  /*04a0*/  @!UP0 UIADD3 UR4, -UR4, 0x100000, URZ ;  /* 0x0010000004048890 */ /* 0x000fc8000fffe13f */
[----:B------:R-:W-:Y:S02]  /*04b0*/  @!UP0 USHF.L.U32 UR5, UR4, 0xb, URZ ;  /* 0x0000000b04058899 */ /* 0x000fe4000800063f */
[----:B------:R-:W-:Y:S01]  /*04c0*/  @!UP0 USHF.L.U32 UR4, UR4, 0x1, URZ ;  /* 0x0000000104048899 */ /* 0x000fe2000800063f */
[----:B------:R-:W1:Y:S08]  /*04d0*/  @!P2 LDC R9, c[0x0][0xc] ;  /* 0x00000300ff09ab82 */ /* 0x000e700000000800 */
[----:B------:R-:W5:Y:S01]  /*04e0*/  @!UP0 S2UR UR7, SR_CgaCtaId ;  /* 0x00000000000789c3 */ /* 0x000f620000008800 */
[----:B0-----:R-:W-:-:S04]  /*04f0*/  @P2 IMAD.MOV.U32 R2, RZ, RZ, R0 ;  /* 0x000000ffff022224 */ /* 0x001fc800078e0000 */
[----:B--2---:R-:W-:-:S04]  /*0500*/  @P2 IMAD.WIDE.U32 R6, R4, R7, R2 ;  /* 0x0000000704062225 */ /* 0x004fc800078e0002 */
[----:B------:R-:W-:Y:S02]  /*0510*/  @P2 IMAD.MOV.U32 R16, RZ, RZ, R6 ;  /* 0x000000ffff102224 */ /* 0x000fe400078e0006 */
[----:B------:R-:W-:Y:S02]  /*0520*/  @P2 IMAD.IADD R17, R7, 0x1, R11 ;  /* 0x0000000107112824 */ /* 0x000fe400078e020b */
[----:B-1----:R-:W-:-:S04]  /*0530*/  @!P2 IMAD.WIDE.U32 R2, R9, R0, R4 ;  /* 0x000000000902a225 */ /* 0x002fc800078e0004 */
[----:B------:R-:W-:Y:S02]  /*0540*/  @!P2 IMAD.MOV.U32 R16, RZ, RZ, R2 ;  /* 0x000000ffff10a224 */ /* 0x000fe400078e0002 */
[----:B------:R-:W-:Y:S01]  /*0550*/  @!P2 IMAD.MOV.U32 R17, RZ, RZ, R3 ;  /* 0x000000ffff11a224 */ /* 0x000fe200078e0003 */
[----:B-----5:R-:W-:Y:S02]  /*0560*/  @!UP0 ULEA UR6, UR7, UR6, 0x18 ;  /* 0x0000000607068291 */ /* 0x020fe4000f8ec03f */
[----:B------:R0:W-:Y:S01]  /*0570*/  STL [R1+0x304], R16 ;  /* 0x0003041001007387 */ /* 0x0001e20000100800 */
[----:B------:R-:W-:-:S03]  /*0580*/  VOTEU.ALL UP0, P0 ;  /* 0x00000000003f7886 */ /* 0x000fc60000000000 */
[----:B------:R0:W-:Y:S04]  /*0590*/  STL [R1+0x300], R17 ;  /* 0x0003001101007387 */ /* 0x0001e80000100800 */
[----:B------:R-:W1:Y:S02]  /*05a0*/  FENCE.VIEW.ASYNC.S ;  /* 0x00000000000073c6 */ /* 0x000e640000000000 */
[----:B-1----:R0:W3:Y:S01]  /*05b0*/  @!UP0 SYNCS.EXCH.64 URZ, [UR6+0x30], UR4 ;  /* 0x00003004063f85b2 */ /* 0x0020e20008000100 */
[----:B------:R0:W3:Y:S01]  /*05c0*/  @!UP1 SYNCS.EXCH.64 URZ, [UR6+0x38], UR4 ;  /* 0x00003804063f95b2 */ /* 0x0000e20008000100 */
[----:B------:R-:W-:Y:S01]  /*05d0*/  NOP ;  /* 0x0000000000007918 */ /* 0x000fe20000000000 */
[----:B---34-:R-:W-:Y:S06]  /*05e0*/  BAR.SYNC.DEFER_BLOCKING 0x0 ;  /* 0x0000000000007b1d */ /* 0x018fec0000010000 */
[----:B0-----:R-:W-:Y:S05]  /*05f0*/  @!P1 BRA `(.L_x_3) ;  /* 0x000002a800489947 */ /* 0x001fea0003800000 */
[----:B------:R-:W-:-:S06]  /*0600*/  UISETP.GT.U32.AND UP0, UPT, UR10, 0x1, UPT ;  /* 0x000000010a00788c */ /* 0x000fcc000bf04070 */
[----:B------:R-:W-:-:S13]  /*0610*/  PLOP3.LUT P0, PT, PT, PT, UP0, 0x80, 0x0 ;  /* 0x000000000000781c */ /* 0x000fda0003f0f008 */
[----:B------:R-:W-:Y:S05]  /*0620*/  @P0 EXIT ;  /* 0x000000000000094d */ /* 0x000fea0003800000 */
[----:B------:R-:W-:Y:S01]  /*0630*/  ULDC.64 UR4, c[0x0][0x650] ;  /* 0x0001940000047ab9 */ /* 0x000fe20000000a00 */
[----:B------:R-:W-:Y:S01]  /*0640*/  UMOV UR41, 0xffffffff ;  /* 0xffffffff00297882 */ /* 0x000fe20000000000 */
[----:B------:R-:W-:Y:S01]  /*0650*/  ISETP.GE.U32.AND P0, PT, R16, UR4, PT ;  /* 0x0000000410007c0c */ /* 0x000fe2000bf06070 */
[----:B------:R-:W-:Y:S01]  /*0660*/  UMOV UR42, 0xffffffff ;  /* 0xffffffff002a7882 */ /* 0x000fe20000000000 */
[----:B------:R-:W-:Y:S01]  /*0670*/  UMOV UR43, 0xffffffff ;  /* 0xffffffff002b7882 */ /* 0x000fe20000000000 */
[----:B------:R-:W-:Y:S02]  /*0680*/  PRMT R6, RZ, 0x7610, R6 ;  /* 0x00007610ff067816 */ /* 0x000fe40000000006 */
[----:B------:R-:W-:-:S13]  /*0690*/  ISETP.GE.U32.AND.EX P0, PT, R17, UR5, PT, P0 ;  /* 0x0000000511007c0c */ /* 0x000fda000bf06100 */
[----:B------:R-:W-:Y:S05]  /*06a0*/  @P0 BRA `(.L_x_4) ;  /* 0x00000004006c0947 */ /* 0x000fea0003800000 */
[----:B------:R-:W0:Y:S01]  /*06b0*/  LDC.64 R12, c[0x0][0x628] ;  /* 0x00018a00ff0c7b82 */ /* 0x000e220000000a00 */
[----:B------:R-:W-:Y:S01]  /*06c0*/  MOV R2, R16 ;  /* 0x0000001000027202 */ /* 0x000fe20000000f00 */
[----:B------:R-:W-:-:S06]  /*06d0*/  IMAD.MOV.U32 R3, RZ, RZ, R17 ;  /* 0x000000ffff037224 */ /* 0x000fcc00078e0011 */
[----:B------:R-:W1:Y:S08]  /*06e0*/  LDC R10, c[0x0][0x630] ;  /* 0x00018c00ff0a7b82 */ /* 0x000e700000000800 */
[----:B------:R-:W2:Y:S01]  /*06f0*/  LDC.64 R14, c[0x0][0x620] ;  /* 0x00018800ff0e7b82 */ /* 0x000ea20000000a00 */
[----:B0-----:R-:W-:-:S04]  /*0700*/  ISETP.NE.U32.AND P0, PT, R12, RZ, PT ;  /* 0x000000ff0c00720c */ /* 0x001fc80003f05070 */
[----:B------:R-:W-:-:S13]  /*0710*/  ISETP.NE.AND.EX P0, PT, R13, RZ, PT, P0 ;  /* 0x000000ff0d00720c */ /* 0x000fda0003f05300 */
[----:B-12---:R-:W-:Y:S05]  /*0720*/  @!P0 BRA `(.L_x_5) ;  /* 0x0000000000288947 */ /* 0x006fea0003800000 */
[----:B------:R-:W0:Y:S02]  /*0730*/  LDC R9, c[0x0][0x634] ;  /* 0x00018d00ff097b82 */ /* 0x000e240000000800 */
[----:B0-----:R-:W-:-:S05]  /*0740*/  IADD3 R9, P0, R16, R9, RZ ;  /* 0x0000000910097210 */ /* 0x001fca0007f1e0ff */
[----:B------:R-:W-:-:S04]  /*0750*/  IMAD.X R11, RZ, RZ, R17, P0 ;  /* 0x000000ffff0b7224 */ /* 0x000fc800000e0611 */
[----:B------:R-:W-:-:S04]  /*0760*/  IMAD.WIDE.U32 R2, R11, R12, RZ ;  /* 0x0000000c0b027225 */ /* 0x000fc800078e00ff */
[----:B------:R-:W-:-:S04]  /*0770*/  IMAD.WIDE.U32 R6, P0, R9, R13, R2 ;  /* 0x0000000d09067225 */ /* 0x000fc80007800002 */
[----:B------:R-:W-:-:S04]  /*0780*/  IMAD.WIDE.U32 R2, R9, R12, RZ ;  /* 0x0000000c09027225 */ /* 0x000fc800078e00ff */
[----:B------:R-:W-:Y:S01]  /*0790*/  IMAD.X R9, RZ, RZ, RZ, P0 ;  /* 0x000000ffff097224 */ /* 0x000fe200000e06ff */
[----:B------:R-:W-:Y:S01]  /*07a0*/  IADD3 RZ, P0, R3, R6, RZ ;  /* 0x0000000603ff7210 */ /* 0x000fe20007f1e0ff */
[----:B------:R-:W-:-:S04]  /*07b0*/  IMAD.MOV.U32 R8, RZ, RZ, R7 ;  /* 0x000000ffff087224 */ /* 0x000fc800078e0007 */
[----:B------:R-:W-:-:S08]  /*07c0*/  IMAD.WIDE.U32.X R2, R11, R13, R8, P0 ;  /* 0x0000000d0b027225 */ /* 0x000fd000000e0408 */
.L_x_5:
[-CC-:B------:R-:W-:Y:S01]  /*07d0*/  SHF.R.U64 R24, R2, R10.reuse, R3.reuse ;  /* 0x0000000a02187219 */ /* 0x180fe20000001203 */
[----:B------:R-:W0:Y:S01]  /*07e0*/  LDC.64 R18, c[0x0][0x640] ;  /* 0x00019000ff127b82 */ /* 0x000e220000000a00 */
[----:B------:R-:W-:Y:S01]  /*07f0*/  SHF.R.U32.HI R2, RZ, R10, R3 ;  /* 0x0000000aff027219 */ /* 0x000fe20000011603 */
[----:B------:R-:W-:Y:S01]  /*0800*/  ULDC UR4, c[0x0][0x150] ;  /* 0x0000540000047ab9 */ /* 0x000fe20000000800 */
[----:B------:R-:W-:Y:S01]  /*0810*/  IADD3 R9, P0, RZ, -R24, RZ ;  /* 0x80000018ff097210 */ /* 0x000fe20007f1e0ff */
[----:B------:R-:W-:Y:S01]  /*0820*/  IMAD.MOV.U32 R3, RZ, RZ, R17 ;  /* 0x000000ffff037224 */ /* 0x000fe200078e0011 */
[----:B------:R-:W-:-:S03]  /*0830*/  I2FP.F32.U32 R5, R4 ;  /* 0x0000000400057245 */ /* 0x000fc60000201000 */
[----:B------:R-:W1:Y:S01]  /*0840*/  LDC R8, c[0x0][0x618] ;  /* 0x00018600ff087b82 */ /* 0x000e620000000800 */
[----:B------:R-:W-:Y:S02]  /*0850*/  IMAD.X R11, RZ, RZ, ~R2, P0 ;  /* 0x000000ffff0b7224 */ /* 0x000fe400000e0e02 */
[----:B------:R-:W-:Y:S01]  /*0860*/  FMUL R5, R5, UR4 ;  /* 0x0000000405057c20 */ /* 0x000fe20008400000 */
[----:B------:R-:W-:Y:S01]  /*0870*/  IMAD.MOV.U32 R2, RZ, RZ, R16 ;  /* 0x000000ffff027224 */ /* 0x000fe200078e0010 */
[----:B------:R-:W-:Y:S01]  /*0880*/  ULDC UR4, c[0x0][0x154] ;  /* 0x0000550000047ab9 */ /* 0x000fe20000000800 */
[-C--:B------:R-:W-:Y:S02]  /*0890*/  IMAD R6, R11, R14.reuse, RZ ;  /* 0x0000000e0b067224 */ /* 0x080fe400078e02ff */
[C---:B------:R-:W-:Y:S01]  /*08a0*/  IMAD.WIDE.U32 R2, R9.reuse, R14, R2 ;  /* 0x0000000e09027225 */ /* 0x040fe200078e0002 */
[----:B------:R-:W2:Y:S01]  /*08b0*/  LDC R7, c[0x0][0x144] ;  /* 0x00005100ff077b82 */ /* 0x000ea20000000800 */
[----:B------:R-:W3:Y:S02]  /*08c0*/  F2I.U32.TRUNC.NTZ R5, R5 ;  /* 0x0000000500057305 */ /* 0x000ee4000020f000 */
[----:B------:R-:W-:-:S04]  /*08d0*/  IMAD R9, R9, R15, R6 ;  /* 0x0000000f09097224 */ /* 0x000fc800078e0206 */
[----:B------:R-:W-:Y:S01]  /*08e0*/  IMAD.IADD R3, R3, 0x1, R9 ;  /* 0x0000000103037824 */ /* 0x000fe200078e0209 */
[----:B------:R-:W4:Y:S01]  /*08f0*/  LDC R10, c[0x0][0x608] ;  /* 0x00018200ff0a7b82 */ /* 0x000f220000000800 */
[----:B0-----:R-:W-:-:S04]  /*0900*/  ISETP.NE.U32.AND P0, PT, R18, RZ, PT ;  /* 0x000000ff1200720c */ /* 0x001fc80003f05070 */
[----:B------:R-:W-:-:S03]  /*0910*/  ISETP.NE.AND.EX P0, PT, R19, RZ, PT, P0 ;  /* 0x000000ff1300720c */ /* 0x000fc60003f05300 */
[----:B------:R-:W0:Y:S01]  /*0920*/  LDC R15, c[0x0][0x658] ;  /* 0x00019600ff0f7b82 */ /* 0x000e220000000800 */
[----:B-1----:R-:W-:Y:S01]  /*0930*/  SHF.R.U64 R12, R2, R8, R3 ;  /* 0x00000008020c7219 */ /* 0x002fe20000001203 */
[----:B---3--:R-:W-:Y:S01]  /*0940*/  IMAD.MOV R6, RZ, RZ, -R5 ;  /* 0x000000ffff067224 */ /* 0x008fe200078e0a05 */
[----:B------:R-:W-:Y:S02]  /*0950*/  I2FP.F32.U32 R2, R0 ;  /* 0x0000000000027245 */ /* 0x000fe40000201000 */
[----:B------:R-:W-:-:S03]  /*0960*/  SHF.R.U32.HI R5, RZ, R8, R3 ;  /* 0x00000008ff057219 */ /* 0x000fc60000011603 */
[----:B------:R-:W1:Y:S01]  /*0970*/  LDC R13, c[0x0][0x148] ;  /* 0x00005200ff0d7b82 */ /* 0x000e620000000800 */
[----:B--2---:R-:W-:Y:S02]  /*0980*/  IMAD R8, R7, R6, R4 ;  /* 0x0000000607087224 */ /* 0x004fe400078e0204 */
[----:B------:R-:W-:Y:S01]  /*0990*/  FMUL R3, R2, UR4 ;  /* 0x0000000402037c20 */ /* 0x000fe20008400000 */
[----:B------:R-:W-:Y:S01]  /*09a0*/  MOV R2, 0xffffffff ;  /* 0xffffffff00027802 */ /* 0x000fe20000000f00 */
[----:B------:R-:W-:Y:S02]  /*09b0*/  IMAD.MOV.U32 R6, RZ, RZ, 0x1 ;  /* 0x00000001ff067424 */ /* 0x000fe400078e00ff */
[----:B------:R2:W3:Y:S01]  /*09c0*/  F2I.U32.TRUNC.NTZ R11, R3 ;  /* 0x00000003000b7305 */ /* 0x0004e2000020f000 */
[----:B------:R-:W1:Y:S01]  /*09d0*/  LDC R17, c[0x0][0x600] ;  /* 0x00018000ff117b82 */ /* 0x000e620000000800 */
[-CC-:B----4-:R-:W-:Y:S02]  /*09e0*/  SHF.R.U64 R23, R12, R10.reuse, R5.reuse ;  /* 0x0000000a0c177219 */ /* 0x190fe40000001205 */
[----:B------:R-:W-:-:S05]  /*09f0*/  SHF.R.U32.HI R4, RZ, R10, R5 ;  /* 0x0000000aff047219 */ /* 0x000fca0000011605 */
[----:B------:R-:W4:Y:S01]  /*0a00*/  LDC R14, c[0x0][0x648] ;  /* 0x00019200ff0e7b82 */ /* 0x000f220000000800 */
[-CC-:B0-----:R-:W-:Y:S02]  /*0a10*/  SHF.R.U64 R20, R23, R15.reuse, R4.reuse ;  /* 0x0000000f17147219 */ /* 0x181fe40000001204 */
[-C--:B------:R-:W-:Y:S02]  /*0a20*/  SHF.L.U32 R2, R2, R15.reuse, RZ ;  /* 0x0000000f02027219 */ /* 0x080fe400000006ff */
[-C--:B------:R-:W-:Y:S02]  /*0a30*/  SHF.R.U32.HI R4, RZ, R15.reuse, R4 ;  /* 0x0000000fff047219 */ /* 0x080fe40000011604 */
[----:B------:R-:W-:Y:S01]  /*0a40*/  LOP3.LUT R10, RZ, R2, RZ, 0x33, !PT ;  /* 0x00000002ff0a7212 */ /* 0x000fe200078e33ff */
[----:B------:R-:W0:Y:S01]  /*0a50*/  LDC R21, c[0x0][0x638] ;  /* 0x00018e00ff157b82 */ /* 0x000e220000000800 */
[----:B------:R-:W-:Y:S01]  /*0a60*/  SHF.L.U32 R9, R6, R15, RZ ;  /* 0x0000000f06097219 */ /* 0x000fe200000006ff */
[----:B------:R-:W-:-:S02]  /*0a70*/  IMAD.MOV.U32 R2, RZ, RZ, R20 ;  /* 0x000000ffff027224 */ /* 0x000fc400078e0014 */
[----:B--2---:R-:W-:-:S04]  /*0a80*/  IMAD.MOV.U32 R3, RZ, RZ, R4 ;  /* 0x000000ffff037224 */ /* 0x004fc800078e0004 */
[----:B------:R-:W2:Y:S01]  /*0a90*/  LDC R16, c[0x0][0x610] ;  /* 0x00018400ff107b82 */ /* 0x000ea20000000800 */
[----:B---3--:R-:W-:Y:S05]  /*0aa0*/  @!P0 BRA `(.L_x_6) ;  /* 0x0000000000288947 */ /* 0x008fea0003800000 */
[----:B------:R-:W3:Y:S02]  /*0ab0*/  LDC R7, c[0x0][0x64c] ;  /* 0x00019300ff077b82 */ /* 0x000ee40000000800 */
[----:B---3--:R-:W-:-:S05]  /*0ac0*/  IADD3 R7, P0, R20, R7, RZ ;  /* 0x0000000714077210 */ /* 0x008fca0007f1e0ff */
        /* <DEDUP_REMOVED lines=8> */
.L_x_6:
[----:B----4-:R-:W-:Y:S01]  /*0b50*/  SHF.R.U64 R2, R2, R14, R3 ;  /* 0x0000000e02027219 */ /* 0x010fe20000001203 */
[----:B-1----:R-:W-:Y:S01]  /*0b60*/  VIADD R3, R17, 0xffffffff ;  /* 0xffffffff11037836 */ /* 0x002fe20000000000 */
[----:B------:R-:W-:Y:S01]  /*0b70*/  LOP3.LUT R10, R23, R10, RZ, 0xc0, !PT ;  /* 0x0000000a170a7212 */ /* 0x000fe200078ec0ff */
[----:B------:R-:W-:Y:S01]  /*0b80*/  IMAD.MOV R11, RZ, RZ, -R11 ;  /* 0x000000ffff0b7224 */ /* 0x000fe200078e0a0b */
[----:B------:R-:W-:Y:S01]  /*0b90*/  R2UR UR43, R24 ;  /* 0x00000000182b72ca */ /* 0x000fe200000e0000 */
[----:B------:R-:W-:Y:S01]  /*0ba0*/  IMAD.MOV R4, RZ, RZ, -R2 ;  /* 0x000000ffff047224 */ /* 0x000fe200078e0a02 */
[----:B------:R-:W-:Y:S01]  /*0bb0*/  LOP3.LUT R3, R12, R3, RZ, 0xc0, !PT ;  /* 0x000000030c037212 */ /* 0x000fe200078ec0ff */
[----:B------:R-:W-:Y:S01]  /*0bc0*/  @P2 IMAD R8, R13, R11, R0 ;  /* 0x0000000b0d082224 */ /* 0x000fe200078e0200 */
[----:B------:R-:W-:Y:S01]  /*0bd0*/  MOV R6, 0x1 ;  /* 0x0000000100067802 */ /* 0x000fe20000000f00 */
[----:B------:R-:W-:Y:S02]  /*0be0*/  IMAD R9, R9, R2, R10 ;  /* 0x0000000209097224 */ /* 0x000fe400078e020a */
[----:B0-----:R-:W-:-:S02]  /*0bf0*/  IMAD R0, R4, R21, R20 ;  /* 0x0000001504007224 */ /* 0x001fc400078e0214 */
[----:B--2---:R-:W-:Y:S02]  /*0c00*/  IMAD R8, R9, R16, R8 ;  /* 0x0000001009087224 */ /* 0x004fe400078e0208 */
[----:B------:R-:W-:-:S05]  /*0c10*/  IMAD R3, R0, R17, R3 ;  /* 0x0000001100037224 */ /* 0x000fca00078e0203 */
[----:B------:R-:W-:Y:S02]  /*0c20*/  SEL R0, R3, R8, !P2 ;  /* 0x0000000803007207 */ /* 0x000fe40005000000 */
[----:B------:R-:W-:Y:S02]  /*0c30*/  SEL R8, R8, R3, !P2 ;  /* 0x0000000308087207 */ /* 0x000fe40005000000 */
[----:B------:R-:W-:Y:S02]  /*0c40*/  R2UR UR42, R0 ;  /* 0x00000000002a72ca */ /* 0x000fe400000e0000 */
[----:B------:R-:W-:-:S15]  /*0c50*/  R2UR UR41, R8 ;  /* 0x00000000082972ca */ /* 0x000fde00000e0000 */
.L_x_4:
[----:B------:R-:W-:-:S08]  /*0c60*/  NOP ;  /* 0x0000000000007918 */ /* 0x000fd00000000000 */
[----:B------:R-:W0:Y:S02]  /*0c70*/  USETMAXREG.TRY_ALLOC.CTAPOOL UP0, 0xf0 ;  /* 0x000000f0000079c8 */ /* 0x000e240008000600 */
[----:B0-----:R-:W-:-:S13]  /*0c80*/  PLOP3.LUT P0, PT, PT, PT, UP0, 0x80, 0x0 ;  /* 0x000000000000781c */ /* 0x001fda0003f0f008 */
[----:B------:R-:W-:Y:S05]  /*0c90*/  @!P0 BRA `(.L_x_4) ;  /* 0xfffffffc00f08947 */ /* 0x000fea000383ffff */
[----:B------:R-:W-:Y:S01]  /*0ca0*/  ULDC.64 UR4, c[0x0][0x598] ;  /* 0x0001660000047ab9 */ /* 0x000fe20000000a00 */
[----:B------:R-:W-:Y:S01]  /*0cb0*/  ULDC.64 UR36, c[0x0][0x208] ;  /* 0x0000820000247ab9 */ /* 0x000fe20000000a00 */
[----:B------:R-:W-:-:S04]  /*0cc0*/  ISETP.NE.U32.AND P0, PT, RZ, UR4, PT ;  /* 0x00000004ff007c0c */ /* 0x000fc8000bf05070 */
[----:B------:R-:W-:-:S13]  /*0cd0*/  ISETP.NE.AND.EX P0, PT, RZ, UR5, PT, P0 ;  /* 0x00000005ff007c0c */ /* 0x000fda000bf05300 */
[----:B------:R-:W-:Y:S05]  /*0ce0*/  @!P0 BRA `(.L_x_7) ;  /* 0x00000000001c8947 */ /* 0x000fea0003800000 */
[----:B------:R-:W0:Y:S02]  /*0cf0*/  LDC.64 R2, c[0x0][0x598] ;  /* 0x00016600ff027b82 */ /* 0x000e240000000a00 */
[----:B0-----:R-:W2:Y:S02]  /*0d00*/  LDG.E.64 R2, desc[UR36][R2.64] ;  /* 0x0000002402027981 */ /* 0x001ea4000c1e1b00 */
[----:B--2---:R-:W-:-:S04]  /*0d10*/  ISETP.NE.U32.AND P0, PT, R2, RZ, PT ;  /* 0x000000ff0200720c */ /* 0x004fc80003f05070 */
[----:B------:R-:W-:-:S13]  /*0d20*/  ISETP.NE.AND.EX P0, PT, R3, RZ, PT, P0 ;  /* 0x000000ff0300720c */ /* 0x000fda0003f05300 */
[----:B------:R-:W-:Y:S05]  /*0d30*/  @!P0 BRA `(.L_x_7) ;  /* 0x0000000000088947 */ /* 0x000fea0003800000 */
[----:B------:R0:W5:Y:S01]  /*0d40*/  LD.E R2, desc[UR36][R2.64] ;  /* 0x0000002402027980 */ /* 0x000162000c101900 */
[----:B------:R-:W-:Y:S05]  /*0d50*/  BRA `(.L_x_8) ;  /* 0x0000000000247947 */ /* 0x000fea0003800000 */
.L_x_7:
[----:B------:R-:W-:Y:S02]  /*0d60*/  ULDC.64 UR4, c[0x0][0x588] ;  /* 0x0001620000047ab9 */ /* 0x000fe40000000a00 */
[----:B------:R-:W-:-:S04]  /*0d70*/  ISETP.NE.U32.AND P0, PT, RZ, UR4, PT ;  /* 0x00000004ff007c0c */ /* 0x000fc8000bf05070 */
[----:B------:R-:W-:-:S13]  /*0d80*/  ISETP.NE.AND.EX P0, PT, RZ, UR5, PT, P0 ;  /* 0x00000005ff007c0c */ /* 0x000fda000bf05300 */
[----:B------:R-:W-:Y:S05]  /*0d90*/  @!P0 BRA `(.L_x_9) ;  /* 0x00000000000c8947 */ /* 0x000fea0003800000 */
[----:B------:R-:W0:Y:S02]  /*0da0*/  LDC.64 R2, c[0x0][0x588] ;  /* 0x00016200ff027b82 */ /* 0x000e240000000a00 */
[----:B0-----:R1:W5:Y:S01]  /*0db0*/  LDG.E R2, desc[UR36][R2.64] ;  /* 0x0000002402027981 */ /* 0x001362000c1e1900 */
[----:B------:R-:W-:Y:S05]  /*0dc0*/  BRA `(.L_x_8) ;  /* 0x0000000000087947 */ /* 0x000fea0003800000 */
.L_x_9:
[----:B------:R-:W-:Y:S02]  /*0dd0*/  ULDC UR4, c[0x0][0x580] ;  /* 0x0001600000047ab9 */ /* 0x000fe40000000800 */
[----:B------:R-:W-:-:S07]  /*0de0*/  IMAD.U32 R2, RZ, RZ, UR4 ;  /* 0x00000004ff027e24 */ /* 0x000fce000f8e00ff */
.L_x_8:
[----:B------:R-:W-:Y:S02]  /*0df0*/  ULDC.64 UR4, c[0x0][0x5a0] ;  /* 0x0001680000047ab9 */ /* 0x000fe40000000a00 */
[----:B------:R-:W-:-:S04]  /*0e00*/  ISETP.NE.U32.AND P0, PT, RZ, UR4, PT ;  /* 0x00000004ff007c0c */ /* 0x000fc8000bf05070 */
[----:B------:R-:W-:-:S13]  /*0e10*/  ISETP.NE.AND.EX P0, PT, RZ, UR5, PT, P0 ;  /* 0x00000005ff007c0c */ /* 0x000fda000bf05300 */
[----:B------:R-:W-:Y:S05]  /*0e20*/  @!P0 BRA `(.L_x_10) ;  /* 0x00000000001c8947 */ /* 0x000fea0003800000 */
[----:B------:R-:W2:Y:S02]  /*0e30*/  LDC.64 R4, c[0x0][0x5a0] ;  /* 0x00016800ff047b82 */ /* 0x000ea40000000a00 */
[----:B--2---:R-:W2:Y:S02]  /*0e40*/  LDG.E.64 R4, desc[UR36][R4.64] ;  /* 0x0000002404047981 */ /* 0x004ea4000c1e1b00 */
[----:B--2---:R-:W-:-:S04]  /*0e50*/  ISETP.NE.U32.AND P0, PT, R4, RZ, PT ;  /* 0x000000ff0400720c */ /* 0x004fc80003f05070 */
[----:B------:R-:W-:-:S13]  /*0e60*/  ISETP.NE.AND.EX P0, PT, R5, RZ, PT, P0 ;  /* 0x000000ff0500720c */ /* 0x000fda0003f05300 */
[----:B------:R-:W-:Y:S05]  /*0e70*/  @!P0 BRA `(.L_x_10) ;  /* 0x0000000000088947 */ /* 0x000fea0003800000 */
[----:B------:R2:W5:Y:S01]  /*0e80*/  LD.E R16, desc[UR36][R4.64] ;  /* 0x0000002404107980 */ /* 0x000562000c101900 */
[----:B------:R-:W-:Y:S05]  /*0e90*/  BRA `(.L_x_11) ;  /* 0x0000000000247947 */ /* 0x000fea0003800000 */
.L_x_10:
[----:B------:R-:W-:Y:S02]  /*0ea0*/  ULDC.64 UR4, c[0x0][0x590] ;  /* 0x0001640000047ab9 */ /* 0x000fe40000000a00 */
[----:B------:R-:W-:-:S04]  /*0eb0*/  ISETP.NE.U32.AND P0, PT, RZ, UR4, PT ;  /* 0x00000004ff007c0c */ /* 0x000fc8000bf05070 */
[----:B------:R-:W-:-:S13]  /*0ec0*/  ISETP.NE.AND.EX P0, PT, RZ, UR5, PT, P0 ;  /* 0x00000005ff007c0c */ /* 0x000fda000bf05300 */
[----:B------:R-:W-:Y:S05]  /*0ed0*/  @!P0 BRA `(.L_x_12) ;  /* 0x00000000000c8947 */ /* 0x000fea0003800000 */
[----:B------:R-:W2:Y:S02]  /*0ee0*/  LDC.64 R16, c[0x0][0x590] ;  /* 0x00016400ff107b82 */ /* 0x000ea40000000a00 */
[----:B--2---:R3:W5:Y:S01]  /*0ef0*/  LDG.E R16, desc[UR36][R16.64] ;  /* 0x0000002410107981 */ /* 0x004762000c1e1900 */
[----:B------:R-:W-:Y:S05]  /*0f00*/  BRA `(.L_x_11) ;  /* 0x0000000000087947 */ /* 0x000fea0003800000 */
.L_x_12:
[----:B------:R-:W-:Y:S02]  /*0f10*/  ULDC UR4, c[0x0][0x584] ;  /* 0x0001610000047ab9 */ /* 0x000fe40000000800 */
[----:B------:R-:W-:-:S07]  /*0f20*/  IMAD.U32 R16, RZ, RZ, UR4 ;  /* 0x00000004ff107e24 */ /* 0x000fce000f8e00ff */
.L_x_11:
[----:B------:R-:W-:-:S13]  /*0f30*/  LOP3.LUT P0, RZ, R6, 0xff, RZ, 0xc0, !PT ;  /* 0x000000ff06ff7812 */ /* 0x000fda000780c0ff */
[----:B------:R-:W-:Y:S05]  /*0f40*/  @!P0 EXIT ;  /* 0x000000000000894d */ /* 0x000fea0003800000 */
[----:B------:R-:W-:Y:S01]  /*0f50*/  ULDC UR4, c[0x0][0x28c] ;  /* 0x0000a30000047ab9 */ /* 0x000fe20000000800 */
[----:B------:R-:W-:Y:S01]  /*0f60*/  UMOV UR38, URZ ;  /* 0x0000003f00267c82 */ /* 0x000fe20008000000 */
[----:B------:R-:W-:Y:S01]  /*0f70*/  UIADD3 UR4, UR4, 0x3f, URZ ;  /* 0x0000003f04047890 */ /* 0x000fe2000fffe03f */
[----:B------:R-:W-:-:S03]  /*0f80*/  UMOV UR39, URZ ;  /* 0x0000003f00277c82 */ /* 0x000fc60008000000 */
[----:B------:R-:W-:-:S04]  /*0f90*/  USHF.R.S32.HI UR5, URZ, 0x1f, UR4 ;  /* 0x0000001f3f057899 */ /* 0x000fc80008011404 */
[----:B------:R-:W-:-:S04]  /*0fa0*/  ULEA.HI UR5, UR5, UR4, URZ, 0x6 ;  /* 0x0000000405057291 */ /* 0x000fc8000f8f303f */
[----:B------:R-:W-:-:S12]  /*0fb0*/  USHF.R.S32.HI UR44, URZ, 0x6, UR5 ;  /* 0x000000063f2c7899 */ /* 0x000fd80008011405 */
.L_x_796:
[----:B----4-:R-:W4:Y:S01]  /*0fc0*/  S2R R0, SR_TID.X ;  /* 0x0000000000007919 */ /* 0x010f220000002100 */
[----:B------:R-:W0:Y:S01]  /*0fd0*/  S2UR UR6, SR_CgaCtaId ;  /* 0x00000000000679c3 */ /* 0x000e220000008800 */
[----:B------:R-:W-:Y:S02]  /*0fe0*/  UMOV UR45, 0x400 ;  /* 0x00000400002d7882 */ /* 0x000fe40000000000 */
[----:B0-----:R-:W-:Y:S01]  /*0ff0*/  ULEA UR45, UR6, UR45, 0x18 ;  /* 0x0000002d062d7291 */ /* 0x001fe2000f8ec03f */
[----:B----4-:R-:W-:-:S04]  /*1000*/  LOP3.LUT R0, R0, 0x80, RZ, 0xc0, !PT ;  /* 0x0000008000007812 */ /* 0x010fc800078ec0ff */
[----:B------:R-:W-:-:S06]  /*1010*/  SHF.R.U32.HI R0, RZ, 0x7, R0 ;  /* 0x00000007ff007819 */ /* 0x000fcc0000011600 */
[----:B------:R-:W0:Y:S02]  /*1020*/  SHFL.IDX PT, R0, R0, RZ, 0x1f ;  /* 0x00001fff00007589 */ /* 0x000e2400000e0000 */
[----:B0-----:R-:W-:-:S13]  /*1030*/  R2UR UR4, R0 ;  /* 0x00000000000472ca */ /* 0x001fda00000e0000 */
[----:B------:R-:W-:-:S04]  /*1040*/  ULEA.HI UR5, UR4, UR4, URZ, 0x1 ;  /* 0x0000000404057291 */ /* 0x000fc8000f8f083f */
[----:B------:R-:W-:-:S04]  /*1050*/  ULOP3.LUT UR5, UR5, 0x7fffe, URZ, 0xc0, !UPT ;  /* 0x0007fffe05057892 */ /* 0x000fc8000f8ec03f */
[----:B------:R-:W-:-:S03]  /*1060*/  UIADD3 UR5, UR4, -UR5, URZ ;  /* 0x8000000504057290 */ /* 0x000fc6000fffe03f */
[----:B------:R-:W-:Y:S01]  /*1070*/  ULDC UR4, c[0x0][0x28c] ;  /* 0x0000a30000047ab9 */ /* 0x000fe20000000800 */
[----:B------:R-:W-:Y:S01]  /*1080*/  ULEA UR5, UR5, UR45, 0xd ;  /* 0x0000002d05057291 */ /* 0x000fe2000f8e683f */
[----:B------:R-:W-:-:S03]  /*1090*/  ISETP.LT.AND P0, PT, RZ, UR4, PT ;  /* 0x00000004ff007c0c */ /* 0x000fc6000bf01270 */
[----:B------:R-:W-:-:S04]  /*10a0*/  UIADD3 UR5, UR5, 0x100, URZ ;  /* 0x0000010005057890 */ /* 0x000fc8000fffe03f */
[----:B------:R-:W-:-:S04]  /*10b0*/  USHF.R.U32.HI UR5, URZ, 0x4, UR5 ;  /* 0x000000043f057899 */ /* 0x000fc80008011605 */
[----:B------:R-:W-:Y:S02]  /*10c0*/  ULOP3.LUT UR46, UR5, 0x3fff, URZ, 0xc0, !UPT ;  /* 0x00003fff052e7892 */ /* 0x000fe4000f8ec03f */
[----:B-1-3-5:R-:W-:Y:S10]  /*10d0*/  @P0 BRA `(.L_x_13) ;  /* 0x0000000000400947 */ /* 0x02aff40003800000 */
[----:B------:R-:W-:Y:S01]  /*10e0*/  MOV R0, 0x0 ;  /* 0x0000000000007802 */ /* 0x000fe20000000f00 */
[----:B------:R-:W-:Y:S01]  /*10f0*/  ULDC.64 UR4, c[0x4][0x68] ;  /* 0x01001a0000047ab9 */ /* 0x000fe20000000a00 */
[----:B------:R-:W-:Y:S01]  /*1100*/  ULDC.64 UR6, c[0x4][0x8] ;  /* 0x0100020000067ab9 */ /* 0x000fe20000000a00 */
[----:B--2---:R-:W-:Y:S01]  /*1110*/  IMAD.U32 R4, RZ, RZ, UR4 ;  /* 0x00000004ff047e24 */ /* 0x004fe2000f8e00ff */
[----:B------:R0:W2:Y:S01]  /*1120*/  LDC.64 R14, c[0x4][R0] ;  /* 0x01000000000e7b82 */ /* 0x0000a20000000a00 */
[----:B------:R-:W-:Y:S01]  /*1130*/  IMAD.U32 R5, RZ, RZ, UR5 ;  /* 0x00000005ff057e24 */ /* 0x000fe2000f8e00ff */
[----:B------:R-:W-:Y:S01]  /*1140*/  ULDC.64 UR4, c[0x4][0x70] ;  /* 0x01001c0000047ab9 */ /* 0x000fe20000000a00 */
[----:B------:R-:W-:Y:S01]  /*1150*/  IMAD.U32 R10, RZ, RZ, UR6 ;  /* 0x00000006ff0a7e24 */ /* 0x000fe2000f8e00ff */
[----:B------:R-:W-:Y:S01]  /*1160*/  MOV R12, 0x1 ;  /* 0x00000001000c7802 */ /* 0x000fe20000000f00 */
[----:B------:R-:W-:Y:S02]  /*1170*/  IMAD.U32 R6, RZ, RZ, UR4 ;  /* 0x00000004ff067e24 */ /* 0x000fe4000f8e00ff */
[----:B------:R-:W-:-:S02]  /*1180*/  IMAD.U32 R7, RZ, RZ, UR5 ;  /* 0x00000005ff077e24 */ /* 0x000fc4000f8e00ff */
[----:B------:R-:W-:Y:S02]  /*1190*/  IMAD.U32 R11, RZ, RZ, UR7 ;  /* 0x00000007ff0b7e24 */ /* 0x000fe4000f8e00ff */
[----:B------:R-:W-:Y:S02]  /*11a0*/  IMAD.MOV.U32 R8, RZ, RZ, 0x1e1 ;  /* 0x000001e1ff087424 */ /* 0x000fe400078e00ff */
[----:B0-----:R-:W-:-:S07]  /*11b0*/  IMAD.MOV.U32 R13, RZ, RZ, RZ ;  /* 0x000000ffff0d7224 */ /* 0x001fce00078e00ff */
[----:B------:R-:W-:-:S07]  /*11c0*/  LEPC R20, `(.L_x_13) ;  /* 0x000000001014794e */ /* 0x000fce0000000000 */
[----:B-123-5:R-:W-:Y:S05]  /*11d0*/  CALL.ABS.NOINC R14 ;  /* 0x000000000e007343 */ /* 0x02efea0003c00000 */
.L_x_13:
[----:B------:R-:W-:-:S06]  /*11e0*/  ULOP3.LUT UR4, UR40, 0x1, URZ, 0xfc, !UPT ;  /* 0x0000000128047892 */ /* 0x000fcc000f8efc3f */
[----:B------:R-:W-:-:S05]  /*11f0*/  IMAD.U32 R0, RZ, RZ, UR4 ;  /* 0x00000004ff007e24 */ /* 0x000fca000f8e00ff */
[----:B------:R-:W-:-:S13]  /*1200*/  ISETP.NE.AND P0, PT, R0, 0x3, PT ;  /* 0x000000030000780c */ /* 0x000fda0003f05270 */
[----:B------:R-:W-:Y:S05]  /*1210*/  @!P0 BRA `(.L_x_14) ;  /* 0x0000000000048947 */ /* 0x000fea0003800000 */
[----:B------:R-:W-:Y:S01]  /*1220*/  BPT.TRAP 0x1 ;  /* 0x000000040000795c */ /* 0x000fe20000300000 */
.L_x_14:
[----:B-1----:R-:W-:Y:S02]  /*1230*/  IMAD.U32 R3, RZ, RZ, UR39 ;  /* 0x00000027ff037e24 */ /* 0x002fe4000f8e00ff */
[----:B------:R-:W-:-:S03]  /*1240*/  IMAD.U32 R0, RZ, RZ, UR38 ;  /* 0x00000026ff007e24 */ /* 0x000fc6000f8e00ff */
[----:B------:R-:W-:Y:S02]  /*1250*/  LEA R3, R3, UR45, 0x3 ;  /* 0x0000002d03037c11 */ /* 0x000fe4000f8e18ff */
[----:B------:R-:W-:-:S04]  /*1260*/  SHF.L.U32 R0, R0, 0x1f, RZ ;  /* 0x0000001f00007819 */ /* 0x000fc800000006ff */
[----:B------:R0:W1:Y:S01]  /*1270*/  SYNCS.PHASECHK.TRANS64.TRYWAIT P1, [R3+URZ], R0 ;  /* 0x00000000030075a7 */ /* 0x000062000802017f */
[----:B------:R-:W-:Y:S05]  /*1280*/  @!P0 BRA `(.L_x_15) ;  /* 0x0000000000048947 */ /* 0x000fea0003800000 */
[----:B------:R-:W-:Y:S01]  /*1290*/  BPT.TRAP 0x1 ;  /* 0x000000040000795c */ /* 0x000fe20000300000 */
.L_x_15:
[----:B-1----:R-:W-:Y:S05]  /*12a0*/  @P1 BRA `(.L_x_16) ;  /* 0x0000000000081947 */ /* 0x002fea0003800000 */
[----:B------:R-:W1:Y:S02]  /*12b0*/  SYNCS.PHASECHK.TRANS64.TRYWAIT P1, [R3+URZ], R0 ;  /* 0x00000000030075a7 */ /* 0x000e64000802017f */
[----:B-1----:R-:W-:Y:S05]  /*12c0*/  @!P1 BRA `(.L_x_17) ;  /* 0x000002b000949947 */ /* 0x002fea0003800000 */
.L_x_16:
[----:B------:R-:W-:-:S04]  /*12d0*/  UISETP.LT.AND UP0, UPT, UR44, 0x1, UPT ;  /* 0x000000012c00788c */ /* 0x000fc8000bf01270 */
[----:B------:R-:W-:-:S04]  /*12e0*/  USEL UR4, UR44, 0x1, UP0 ;  /* 0x000000012c047887 */ /* 0x000fc80008000000 */
[----:B------:R-:W-:-:S06]  /*12f0*/  UIADD3 UR4, UR44, -UR4, URZ ;  /* 0x800000042c047290 */ /* 0x000fcc000fffe03f */
[----:B01----:R-:W-:Y:S02]  /*1300*/  IMAD.U32 R0, RZ, RZ, UR4 ;  /* 0x00000004ff007e24 */ /* 0x003fe4000f8e00ff */
[----:B------:R-:W-:Y:S01]  /*1310*/  IMAD.U32 R3, RZ, RZ, UR4 ;  /* 0x00000004ff037e24 */ /* 0x000fe2000f8e00ff */
[----:B------:R-:W-:Y:S05]  /*1320*/  WARPSYNC.ALL ;  /* 0x0000000000007948 */ /* 0x000fea0003800000 */
[----:B------:R-:W-:Y:S01]  /*1330*/  ISETP.GE.AND P1, PT, R0, 0x1, PT ;  /* 0x000000010000780c */ /* 0x000fe20003f26270 */
[----:B------:R-:W-:Y:S01]  /*1340*/  UIADD3 UR45, UR45, 0x10100, URZ ;  /* 0x000101002d2d7890 */ /* 0x000fe2000fffe03f */
[----:B------:R-:W-:Y:S01]  /*1350*/  WARPGROUP.ARRIVE ;  /* 0x00000000000079c5 */ /* 0x000fe20000000000 */
[----:B------:R-:W-:Y:S01]  /*1360*/  ULOP3.LUT UR4, UR46, 0x10000, URZ, 0xfc, !UPT ;  /* 0x000100002e047892 */ /* 0x000fe2000f8efc3f */
[----:B------:R-:W-:Y:S01]  /*1370*/  STL [R1+0x448], R22 ;  /* 0x0004481601007387 */ /* 0x000fe20000100800 */
[----:B------:R-:W-:-:S02]  /*1380*/  USHF.R.U32.HI UR45, URZ, 0x4, UR45 ;  /* 0x000000043f2d7899 */ /* 0x000fc4000801162d */
[----:B------:R-:W-:Y:S01]  /*1390*/  ULEA UR6, UR39, UR4, 0xb ;  /* 0x0000000427067291 */ /* 0x000fe2000f8e583f */
[----:B------:R-:W-:Y:S01]  /*13a0*/  STL [R1+0x444], R17 ;  /* 0x0004441101007387 */ /* 0x000fe20000100800 */
[----:B------:R-:W-:Y:S01]  /*13b0*/  ULOP3.LUT UR5, UR45, 0x3fff, URZ, 0xc0, !UPT ;  /* 0x00003fff2d057892 */ /* 0x000fe2000f8ec03f */
[----:B------:R-:W-:Y:S01]  /*13c0*/  UMOV UR9, 0x40000040 ;  /* 0x4000004000097882 */ /* 0x000fe20000000000 */
[----:B------:R-:W-:Y:S02]  /*13d0*/  UMOV UR11, 0x40000040 ;  /* 0x40000040000b7882 */ /* 0x000fe40000000000 */
[----:B------:R-:W-:Y:S01]  /*13e0*/  ULOP3.LUT UR5, UR5, 0x10000, URZ, 0xfc, !UPT ;  /* 0x0001000005057892 */ /* 0x000fe2000f8efc3f */
[----:B-----5:R-:W-:Y:S01]  /*13f0*/  STL [R1+0x440], R16 ;  /* 0x0004401001007387 */ /* 0x020fe20000100800 */
[----:B------:R-:W-:Y:S01]  /*1400*/  UMOV UR8, UR6 ;  /* 0x0000000600087c82 */ /* 0x000fe20008000000 */
[----:B------:R-:W-:Y:S01]  /*1410*/  UMOV UR13, UR9 ;  /* 0x00000009000d7c82 */ /* 0x000fe20008000000 */
[----:B------:R-:W-:Y:S01]  /*1420*/  UIMAD UR7, UR39, 0xc00, UR5 ;  /* 0x00000c00270778a4 */ /* 0x000fe2000f8e0205 */
[----:B------:R0:W-:Y:S01]  /*1430*/  STL [R1+0x43c], R3 ;  /* 0x00043c0301007387 */ /* 0x0001e20000100800 */
[----:B------:R-:W-:Y:S01]  /*1440*/  UMOV UR12, UR8 ;  /* 0x00000008000c7c82 */ /* 0x000fe20008000000 */
[----:B------:R-:W-:Y:S01]  /*1450*/  UMOV UR15, 0x40000040 ;  /* 0x40000040000f7882 */ /* 0x000fe20000000000 */
[----:B------:R-:W-:Y:S01]  /*1460*/  UIADD3 UR14, UR7, 0x600, URZ ;  /* 0x00000600070e7890 */ /* 0x000fe2000fffe03f */
[----:B------:R1:W-:Y:S02]  /*1470*/  STL [R1+0x438], R2 ;  /* 0x0004380201007387 */ /* 0x0003e40000100800 */
[----:B------:R-:W-:-:S02]  /*1480*/  UMOV UR10, UR7 ;  /* 0x00000007000a7c82 */ /* 0x000fc40008000000 */
[----:B------:R-:W-:Y:S03]  /*1490*/  HGMMA.64x192x16.F32.BF16 R100, gdesc[UR8], RZ, !UPT, gsb0 ;  /* 0x02e00000086479f0 */ /* 0x000fe6000c0018ff */
[----:B------:R-:W-:Y:S02]  /*14a0*/  WARPGROUP.DEPBAR.LE gsb0, 0x0 ;  /* 0x00008000000079c5 */ /* 0x000fe40000010000 */
[----:B------:R-:W-:Y:S01]  /*14b0*/  IMAD.MOV.U32 R76, RZ, RZ, R120 ;  /* 0x000000ffff4c7224 */ /* 0x000fe200078e0078 */
[----:B------:R-:W-:Y:S01]  /*14c0*/  MOV R73, R123 ;  /* 0x0000007b00497202 */ /* 0x000fe20000000f00 */
        /* <DEDUP_REMOVED lines=13> */
[----:B0-----:R-:W-:Y:S01]  /*15a0*/  MOV R3, R193 ;  /* 0x000000c100037202 */ /* 0x001fe20000000f00 */
[----:B------:R-:W-:Y:S01]  /*15b0*/  IMAD.MOV.U32 R67, RZ, RZ, R129 ;  /* 0x000000ffff437224 */ /* 0x000fe200078e0081 */
[----:B------:R-:W-:Y:S01]  /*15c0*/  MOV R93, R103 ;  /* 0x00000067005d7202 */ /* 0x000fe20000000f00 */
[----:B------:R-:W-:Y:S01]  /*15d0*/  IMAD.MOV.U32 R66, RZ, RZ, R130 ;  /* 0x000000ffff427224 */ /* 0x000fe200078e0082 */
[----:B------:R-:W-:Y:S01]  /*15e0*/  MOV R83, R113 ;  /* 0x0000007100537202 */ /* 0x000fe20000000f00 */
[----:B------:R-:W-:-:S02]  /*15f0*/  IMAD.MOV.U32 R65, RZ, RZ, R131 ;  /* 0x000000ffff417224 */ /* 0x000fc400078e0083 */
[----:B------:R-:W-:Y:S02]  /*1600*/  IMAD.MOV.U32 R64, RZ, RZ, R132 ;  /* 0x000000ffff407224 */ /* 0x000fe400078e0084 */
[----:B------:R-:W-:Y:S02]  /*1610*/  IMAD.MOV.U32 R62, RZ, RZ, R134 ;  /* 0x000000ffff3e7224 */ /* 0x000fe400078e0086 */
[----:B------:R-:W-:Y:S02]  /*1620*/  IMAD.MOV.U32 R61, RZ, RZ, R135 ;  /* 0x000000ffff3d7224 */ /* 0x000fe400078e0087 */
[----:B------:R-:W-:Y:S02]  /*1630*/  IMAD.MOV.U32 R60, RZ, RZ, R136 ;  /* 0x000000ffff3c7224 */ /* 0x000fe400078e0088 */
[----:B------:R-:W-:Y:S02]  /*1640*/  IMAD.MOV.U32 R59, RZ, RZ, R137 ;  /* 0x000000ffff3b7224 */ /* 0x000fe400078e0089 */
        /* <DEDUP_REMOVED lines=37> */
[----:B---3--:R-:W-:Y:S02]  /*18a0*/  IMAD.MOV.U32 R17, RZ, RZ, R179 ;  /* 0x000000ffff117224 */ /* 0x008fe400078e00b3 */
        /* <DEDUP_REMOVED lines=10> */
[----:B--2---:R-:W-:-:S02]  /*1950*/  IMAD.MOV.U32 R5, RZ, RZ, R191 ;  /* 0x000000ffff057224 */ /* 0x004fc400078e00bf */
[----:B------:R-:W-:Y:S02]  /*1960*/  IMAD.MOV.U32 R4, RZ, RZ, R192 ;  /* 0x000000ffff047224 */ /* 0x000fe400078e00c0 */
[----:B-1----:R-:W-:Y:S02]  /*1970*/  IMAD.MOV.U32 R2, RZ, RZ, R194 ;  /* 0x000000ffff027224 */ /* 0x002fe400078e00c2 */
[----:B------:R-:W-:Y:S02]  /*1980*/  IMAD.MOV.U32 R0, RZ, RZ, R195 ;  /* 0x000000ffff007224 */ /* 0x000fe400078e00c3 */
[----:B------:R-:W-:Y:S01]  /*1990*/  WARPGROUP.ARRIVE ;  /* 0x00000000000079c5 */ /* 0x000fe20000000000 */
[----:B------:R-:W-:Y:S02]  /*19a0*/  IMAD.MOV.U32 R96, RZ, RZ, R100 ;  /* 0x000000ffff607224 */ /* 0x000fe400078e0064 */
[----:B------:R-:W-:Y:S02]  /*19b0*/  IMAD.MOV.U32 R95, RZ, RZ, R101 ;  /* 0x000000ffff5f7224 */ /* 0x000fe400078e0065 */
[----:B------:R-:W-:Y:S01]  /*19c0*/  IMAD.MOV.U32 R94, RZ, RZ, R102 ;  /* 0x000000ffff5e7224 */ /* 0x000fe200078e0066 */
[----:B------:R-:W-:Y:S01]  /*19d0*/  HGMMA.64x192x16.F32.BF16 R120, gdesc[UR12], RZ, !UPT, gsb0 ;  /* 0x02e000000c7879f0 */ /* 0x000fe2000c0018ff */
[----:B------:R-:W-:Y:S01]  /*19e0*/  IMAD.MOV.U32 R92, RZ, RZ, R104 ;  /* 0x000000ffff5c7224 */ /* 0x000fe200078e0068 */
[----:B------:R-:W-:Y:S01]  /*19f0*/  UIADD3 UR12, UR6, 0x400, URZ ;  /* 0x00000400060c7890 */ /* 0x000fe2000fffe03f */
[----:B------:R-:W-:Y:S01]  /*1a00*/  IMAD.MOV.U32 R91, RZ, RZ, R105 ;  /* 0x000000ffff5b7224 */ /* 0x000fe200078e0069 */
[----:B------:R-:W-:Y:S01]  /*1a10*/  UMOV UR13, 0x40000040 ;  /* 0x40000040000d7882 */ /* 0x000fe20000000000 */
        /* <DEDUP_REMOVED lines=12> */
[----:B------:R-:W-:Y:S01]  /*1ae0*/  IMAD.MOV.U32 R77, RZ, RZ, R119 ;  /* 0x000000ffff4d7224 */ /* 0x000fe200078e0077 */
[----:B------:R-:W-:-:S02]  /*1af0*/  WARPGROUP.DEPBAR.LE gsb0, 0x0 ;  /* 0x00008000000079c5 */ /* 0x000fc40000010000 */
[----:B------:R0:W-:Y:S04]  /*1b00*/  STL.64 [R1+0xca0], R214 ;  /* 0x000ca0d601007387 */ /* 0x0001e80000100a00 */
[----:B------:R1:W-:Y:S04]  /*1b10*/  STL.64 [R1+0xc98], R212 ;  /* 0x000c98d401007387 */ /* 0x0003e80000100a00 */
[----:B------:R2:W-:Y:S04]  /*1b20*/  STL.64 [R1+0xc90], R210 ;  /* 0x000c90d201007387 */ /* 0x0005e80000100a00 */
[----:B------:R3:W-:Y:S01]  /*1b30*/  STL.64 [R1+0xc88], R208 ;  /* 0x000c88d001007387 */ /* 0x0007e20000100a00 */
[----:B0-----:R-:W-:-:S02]  /*1b40*/  IMAD.MOV.U32 R214, RZ, RZ, R2 ;  /* 0x000000ffffd67224 */ /* 0x001fc400078e0002 */
[----:B------:R-:W-:Y:S01]  /*1b50*/  IMAD.MOV.U32 R215, RZ, RZ, R0 ;  /* 0x000000ffffd77224 */ /* 0x000fe200078e0000 */
[----:B------:R0:W-:Y:S01]  /*1b60*/  STL.64 [R1+0xc80], R206 ;  /* 0x000c80ce01007387 */ /* 0x0001e20000100a00 */
[----:B-1----:R-:W-:Y:S02]  /*1b70*/  IMAD.MOV.U32 R212, RZ, RZ, R4 ;  /* 0x000000ffffd47224 */ /* 0x002fe400078e0004 */
[----:B------:R-:W-:Y:S01]  /*1b80*/  IMAD.MOV.U32 R213, RZ, RZ, R3 ;  /* 0x000000ffffd57224 */ /* 0x000fe200078e0003 */
[----:B------:R1:W-:Y:S01]  /*1b90*/  STL.64 [R1+0xc78], R204 ;  /* 0x000c78cc01007387 */ /* 0x0003e20000100a00 */
[----:B--2---:R-:W-:Y:S02]  /*1ba0*/  IMAD.MOV.U32 R210, RZ, RZ, R6 ;  /* 0x000000ffffd27224 */ /* 0x004fe400078e0006 */
[----:B------:R-:W-:Y:S01]  /*1bb0*/  IMAD.MOV.U32 R211, RZ, RZ, R5 ;  /* 0x000000ffffd37224 */ /* 0x000fe200078e0005 */
[----:B------:R2:W-:Y:S01]  /*1bc0*/  STL.64 [R1+0xc70], R202 ;  /* 0x000c70ca01007387 */ /* 0x0005e20000100a00 */
[----:B---3--:R-:W-:-:S02]  /*1bd0*/  IMAD.MOV.U32 R208, RZ, RZ, R8 ;  /* 0x000000ffffd07224 */ /* 0x008fc400078e0008 */
[----:B------:R-:W-:Y:S01]  /*1be0*/  IMAD.MOV.U32 R209, RZ, RZ, R7 ;  /* 0x000000ffffd17224 */ /* 0x000fe200078e0007 */
[----:B------:R3:W-:Y:S01]  /*1bf0*/  STL.64 [R1+0xc68], R200 ;  /* 0x000c68c801007387 */ /* 0x0007e20000100a00 */
[----:B0-----:R-:W-:Y:S01]  /*1c00*/  IMAD.MOV.U32 R206, RZ, RZ, R10 ;  /* 0x000000ffffce7224 */ /* 0x001fe200078e000a */
[----:B------:R-:W-:Y:S02]  /*1c10*/  MOV R207, R9 ;  /* 0x0000000900cf7202 */ /* 0x000fe40000000f00 */
[----:B------:R0:W-:Y:S01]  /*1c20*/  STL.64 [R1+0xc60], R198 ;  /* 0x000c60c601007387 */ /* 0x0001e20000100a00 */
[----:B-1----:R-:W-:Y:S02]  /*1c30*/  IMAD.MOV.U32 R204, RZ, RZ, R12 ;  /* 0x000000ffffcc7224 */ /* 0x002fe400078e000c */
[----:B------:R-:W-:Y:S01]  /*1c40*/  IMAD.MOV.U32 R205, RZ, RZ, R11 ;  /* 0x000000ffffcd7224 */ /* 0x000fe200078e000b */
[----:B------:R1:W-:Y:S01]  /*1c50*/  STL.64 [R1+0xc58], R196 ;  /* 0x000c58c401007387 */ /* 0x0003e20000100a00 */
[----:B--2---:R-:W-:-:S02]  /*1c60*/  IMAD.MOV.U32 R202, RZ, RZ, R14 ;  /* 0x000000ffffca7224 */ /* 0x004fc400078e000e */
[----:B------:R-:W-:Y:S01]  /*1c70*/  IMAD.MOV.U32 R203, RZ, RZ, R13 ;  /* 0x000000ffffcb7224 */ /* 0x000fe200078e000d */
[----:B------:R2:W-:Y:S01]  /*1c80*/  STL.64 [R1+0xc50], R194 ;  /* 0x000c50c201007387 */ /* 0x0005e20000100a00 */
[----:B---3--:R-:W-:Y:S02]  /*1c90*/  IMAD.MOV.U32 R200, RZ, RZ, R16 ;  /* 0x000000ffffc87224 */ /* 0x008fe400078e0010 */
[----:B------:R-:W-:Y:S01]  /*1ca0*/  IMAD.MOV.U32 R201, RZ, RZ, R15 ;  /* 0x000000ffffc97224 */ /* 0x000fe200078e000f */
[----:B------:R3:W-:Y:S01]  /*1cb0*/  STL.64 [R1+0xc48], R192 ;  /* 0x000c48c001007387 */ /* 0x0007e20000100a00 */
[----:B0-----:R-:W-:Y:S02]  /*1cc0*/  IMAD.MOV.U32 R198, RZ, RZ, R18 ;  /* 0x000000ffffc67224 */ /* 0x001fe400078e0012 */
[----:B------:R-:W-:Y:S01]  /*1cd0*/  IMAD.MOV.U32 R199, RZ, RZ, R17 ;  /* 0x000000ffffc77224 */ /* 0x000fe200078e0011 */
[----:B------:R0:W-:Y:S01]  /*1ce0*/  STL.64 [R1+0xc40], R190 ;  /* 0x000c40be01007387 */ /* 0x0001e20000100a00 */
[----:B-1----:R-:W-:Y:S01]  /*1cf0*/  IMAD.MOV.U32 R196, RZ, RZ, R20 ;  /* 0x000000ffffc47224 */ /* 0x002fe200078e0014 */
[----:B------:R-:W-:-:S02]  /*1d00*/  MOV R197, R19 ;  /* 0x0000001300c57202 */ /* 0x000fc40000000f00 */
[----:B------:R1:W-:Y:S01]  /*1d10*/  STL.64 [R1+0xc38], R188 ;  /* 0x000c38bc01007387 */ /* 0x0003e20000100a00 */
[----:B--2---:R-:W-:Y:S02]  /*1d20*/  IMAD.MOV.U32 R194, RZ, RZ, R22 ;  /* 0x000000ffffc27224 */ /* 0x004fe400078e0016 */
        /* <DEDUP_REMOVED lines=8> */
[----:B-1----:R-:W-:-:S02]  /*1db0*/  IMAD.MOV.U32 R188, RZ, RZ, R28 ;  /* 0x000000ffffbc7224 */ /* 0x002fc400078e001c */
[----:B------:R-:W-:Y:S01]  /*1dc0*/  IMAD.MOV.U32 R189, RZ, RZ, R27 ;  /* 0x000000ffffbd7224 */ /* 0x000fe200078e001b */
[----:B------:R1:W-:Y:S01]  /*1dd0*/  STL.64 [R1+0xc18], R180 ;  /* 0x000c18b401007387 */ /* 0x0003e20000100a00 */
[----:B--2---:R-:W-:Y:S01]  /*1de0*/  IMAD.MOV.U32 R186, RZ, RZ, R30 ;  /* 0x000000ffffba7224 */ /* 0x004fe200078e001e */
[----:B------:R-:W-:Y:S02]  /*1df0*/  MOV R187, R29 ;  /* 0x0000001d00bb7202 */ /* 0x000fe40000000f00 */
[----:B------:R2:W-:Y:S01]  /*1e00*/  STL.64 [R1+0xc10], R178 ;  /* 0x000c10b201007387 */ /* 0x0005e20000100a00 */
[----:B---3--:R-:W-:Y:S02]  /*1e10*/  IMAD.MOV.U32 R184, RZ, RZ, R32 ;  /* 0x000000ffffb87224 */ /* 0x008fe400078e0020 */
[----:B------:R-:W-:Y:S01]  /*1e20*/  IMAD.MOV.U32 R185, RZ, RZ, R31 ;  /* 0x000000ffffb97224 */ /* 0x000fe200078e001f */
        /* <DEDUP_REMOVED lines=10> */
[----:B---3--:R-:W-:Y:S01]  /*1ed0*/  IMAD.MOV.U32 R176, RZ, RZ, R40 ;  /* 0x000000ffffb07224 */ /* 0x008fe200078e0028 */
[----:B------:R-:W-:-:S02]  /*1ee0*/  MOV R177, R39 ;  /* 0x0000002700b17202 */ /* 0x000fc40000000f00 */
[----:B------:R3:W-:Y:S01]  /*1ef0*/  STL.64 [R1+0xbe8], R168 ;  /* 0x000be8a801007387 */ /* 0x0007e20000100a00 */
[----:B0-----:R-:W-:Y:S02]  /*1f00*/  IMAD.MOV.U32 R174, RZ, RZ, R42 ;  /* 0x000000ffffae7224 */ /* 0x001fe400078e002a */
        /* <DEDUP_REMOVED lines=72> */
[----:B------:R-:W-:Y:S01]  /*2390*/  MOV R127, R89 ;  /* 0x00000059007f7202 */ /* 0x000fe20000000f00 */
[----:B-1----:R-:W-:Y:S01]  /*23a0*/  IMAD.MOV.U32 R124, RZ, RZ, R92 ;  /* 0x000000ffff7c7224 */ /* 0x002fe200078e005c */
[----:B------:R-:W-:Y:S01]  /*23b0*/  STL.64 [R1+0xe20], R214 ;  /* 0x000e20d601007387 */ /* 0x000fe20000100a00 */
[----:B------:R-:W-:Y:S02]  /*23c0*/  IMAD.MOV.U32 R125, RZ, RZ, R91 ;  /* 0x000000ffff7d7224 */ /* 0x000fe400078e005b */
[----:B--2---:R-:W-:Y:S01]  /*23d0*/  IMAD.MOV.U32 R122, RZ, RZ, R94 ;  /* 0x000000ffff7a7224 */ /* 0x004fe200078e005e */
[----:B------:R-:W-:Y:S01]  /*23e0*/  STL.64 [R1+0xe18], R212 ;  /* 0x000e18d401007387 */ /* 0x000fe20000100a00 */
[----:B------:R-:W-:-:S02]  /*23f0*/  IMAD.MOV.U32 R123, RZ, RZ, R93 ;  /* 0x000000ffff7b7224 */ /* 0x000fc400078e005d */
[----:B---3--:R-:W-:Y:S01]  /*2400*/  IMAD.MOV.U32 R120, RZ, RZ, R96 ;  /* 0x000000ffff787224 */ /* 0x008fe200078e0060 */
[----:B------:R-:W-:Y:S01]  /*2410*/  STL.64 [R1+0xe10], R210 ;  /* 0x000e10d201007387 */ /* 0x000fe20000100a00 */
[----:B------:R-:W-:Y:S02]  /*2420*/  IMAD.MOV.U32 R121, RZ, RZ, R95 ;  /* 0x000000ffff797224 */ /* 0x000fe400078e005f */
[----:B------:R-:W-:Y:S01]  /*2430*/  WARPGROUP.ARRIVE ;  /* 0x00000000000079c5 */ /* 0x000fe20000000000 */
[----:B------:R-:W-:Y:S04]  /*2440*/  STL.64 [R1+0xe08], R208 ;  /* 0x000e08d001007387 */ /* 0x000fe80000100a00 */
[----:B------:R-:W-:Y:S01]  /*2450*/  STL.64 [R1+0xe00], R206 ;  /* 0x000e00ce01007387 */ /* 0x000fe20000100a00 */
[----:B------:R-:W-:Y:S01]  /*2460*/  HGMMA.64x192x16.F32.BF16 R24, gdesc[UR12], RZ, !UPT, gsb0 ;  /* 0x02e000000c1879f0 */ /* 0x000fe2000c0018ff */
[----:B------:R-:W-:Y:S01]  /*2470*/  UMOV UR14, UR10 ;  /* 0x0000000a000e7c82 */ /* 0x000fe20008000000 */
[----:B------:R-:W-:Y:S01]  /*2480*/  UMOV UR15, UR11 ;  /* 0x0000000b000f7c82 */ /* 0x000fe20008000000 */
[----:B------:R-:W-:Y:S04]  /*2490*/  STL.64 [R1+0xdf8], R204 ;  /* 0x000df8cc01007387 */ /* 0x000fe80000100a00 */
        /* <DEDUP_REMOVED lines=41> */
[----:B------:R0:W-:Y:S01]  /*2730*/  STL.64 [R1+0xca8], R120 ;  /* 0x000ca87801007387 */ /* 0x0001e20000100a00 */
[----:B------:R-:W-:-:S02]  /*2740*/  WARPGROUP.DEPBAR.LE gsb0, 0x0 ;  /* 0x00008000000079c5 */ /* 0x000fc40000010000 */
[----:B0-----:R-:W-:-:S06]  /*2750*/  WARPGROUP.ARRIVE ;  /* 0x00000000000079c5 */ /* 0x001fcc0000000000 */
[----:B------:R-:W-:Y:S03]  /*2760*/  HGMMA.64x192x16.F32.BF16 R120, gdesc[UR12], RZ, !UPT, gsb0 ;  /* 0x02e000000c7879f0 */ /* 0x000fe6000c0018ff */
[----:B------:R-:W-:Y:S02]  /*2770*/  WARPGROUP.DEPBAR.LE gsb0, 0x0 ;  /* 0x00008000000079c5 */ /* 0x000fe40000010000 */
[----:B------:R-:W-:Y:S01]  /*2780*/  STL.64 [R1], R120 ;  /* 0x0000007801007387 */ /* 0x000fe20000100a00 */
[----:B------:R-:W-:Y:S01]  /*2790*/  MOV R2, R214 ;  /* 0x000000d600027202 */ /* 0x000fe20000000f00 */
[----:B------:R-:W-:Y:S01]  /*27a0*/  IMAD.MOV.U32 R0, RZ, RZ, R215 ;  /* 0x000000ffff007224 */ /* 0x000fe200078e00d7 */
[----:B------:R-:W-:Y:S01]  /*27b0*/  MOV R12, R204 ;  /* 0x000000cc000c7202 */ /* 0x000fe20000000f00 */
[----:B------:R-:W-:Y:S01]  /*27c0*/  STL.64 [R1+0x8], R122 ;  /* 0x0000087a01007387 */ /* 0x000fe20000100a00 */
[----:B------:R-:W-:Y:S01]  /*27d0*/  IMAD.MOV.U32 R4, RZ, RZ, R212 ;  /* 0x000000ffff047224 */ /* 0x000fe200078e00d4 */
[----:B------:R-:W-:Y:S01]  /*27e0*/  MOV R22, R194 ;  /* 0x000000c200167202 */ /* 0x000fe20000000f00 */
[----:B------:R-:W-:Y:S01]  /*27f0*/  IMAD.MOV.U32 R3, RZ, RZ, R213 ;  /* 0x000000ffff037224 */ /* 0x000fe200078e00d5 */
        /* <DEDUP_REMOVED lines=9> */
[----:B------:R-:W-:-:S02]  /*2890*/  IMAD.MOV.U32 R10, RZ, RZ, R206 ;  /* 0x000000ffff0a7224 */ /* 0x000fc400078e00ce */
[----:B------:R-:W-:Y:S01]  /*28a0*/  IMAD.MOV.U32 R9, RZ, RZ, R207 ;  /* 0x000000ffff097224 */ /* 0x000fe200078e00cf */
[----:B------:R-:W-:Y:S01]  /*28b0*/  STL.64 [R1+0x28], R130 ;  /* 0x0000288201007387 */ /* 0x000fe20000100a00 */
[----:B------:R-:W-:Y:S02]  /*28c0*/  IMAD.MOV.U32 R11, RZ, RZ, R205 ;  /* 0x000000ffff0b7224 */ /* 0x000fe400078e00cd */
[----:B------:R-:W-:Y:S01]  /*28d0*/  IMAD.MOV.U32 R14, RZ, RZ, R202 ;  /* 0x000000ffff0e7224 */ /* 0x000fe200078e00ca */
[----:B------:R-:W-:Y:S01]  /*28e0*/  STL.64 [R1+0x30], R132 ;  /* 0x0000308401007387 */ /* 0x000fe20000100a00 */
[----:B------:R-:W-:Y:S02]  /*28f0*/  IMAD.MOV.U32 R13, RZ, RZ, R203 ;  /* 0x000000ffff0d7224 */ /* 0x000fe400078e00cb */
        /* <DEDUP_REMOVED lines=38> */
[----:B------:R-:W-:-:S03]  /*2b60*/  IMAD.MOV.U32 R235, RZ, RZ, R173 ;  /* 0x000000ffffeb7224 */ /* 0x000fc600078e00ad */
[----:B------:R-:W-:Y:S04]  /*2b70*/  STL.64 [R1+0xa0], R160 ;  /* 0x0000a0a001007387 */ /* 0x000fe80000100a00 */
[----:B------:R-:W-:Y:S04]  /*2b80*/  STL.64 [R1+0xa8], R162 ;  /* 0x0000a8a201007387 */ /* 0x000fe80000100a00 */
[----:B------:R-:W-:Y:S04]  /*2b90*/  STL.64 [R1+0xb0], R164 ;  /* 0x0000b0a401007387 */ /* 0x000fe80000100a00 */
[----:B------:R-:W-:Y:S04]  /*2ba0*/  STL.64 [R1+0xb8], R166 ;  /* 0x0000b8a601007387 */ /* 0x000fe80000100a00 */
[----:B------:R-:W-:Y:S04]  /*2bb0*/  STL.64 [R1+0xc0], R168 ;  /* 0x0000c0a801007387 */ /* 0x000fe80000100a00 */
[----:B------:R-:W-:Y:S04]  /*2bc0*/  STL.64 [R1+0xc8], R170 ;  /* 0x0000c8aa01007387 */ /* 0x000fe80000100a00 */
[----:B------:R0:W-:Y:S04]  /*2bd0*/  STL [R1+0xd0], R172 ;  /* 0x0000d0ac01007387 */ /* 0x0001e80000100800 */
[----:B------:R-:W2:Y:S04]  /*2be0*/  LDL.LU.64 R214, [R1+0xe20] ;  /* 0x000e200001d67983 */ /* 0x000ea80000300a00 */
        /* <DEDUP_REMOVED lines=20> */
[----:B0-----:R-:W2:Y:S04]  /*2d30*/  LDL.LU.64 R172, [R1+0xd78] ;  /* 0x000d780001ac7983 */ /* 0x001ea80000300a00 */
        /* <DEDUP_REMOVED lines=25> */
[----:B------:R-:W2:Y:S01]  /*2ed0*/  LDL.LU.64 R120, [R1+0xca8] ;  /* 0x000ca80001787983 */ /* 0x000ea20000300a00 */
[----:B------:R-:W-:-:S02]  /*2ee0*/  UIADD3 UR8, UR6, 0x2, URZ ;  /* 0x0000000206087890 */ /* 0x000fc4000fffe03f */
[----:B------:R-:W-:Y:S01]  /*2ef0*/  UIADD3 UR10, UR7, 0x2, URZ ;  /* 0x00000002070a7890 */ /* 0x000fe2000fffe03f */
[----:B------:R-:W-:Y:S01]  /*2f00*/  UMOV UR9, 0x40000040 ;  /* 0x4000004000097882 */ /* 0x000fe20000000000 */
[----:B------:R-:W-:Y:S01]  /*2f10*/  UMOV UR11, 0x40000040 ;  /* 0x40000040000b7882 */ /* 0x000fe20000000000 */
[----:B--2---:R-:W-:-:S06]  /*2f20*/  WARPGROUP.ARRIVE ;  /* 0x00000000000079c5 */ /* 0x004fcc0000000000 */
[----:B------:R-:W-:Y:S03]  /*2f30*/  HGMMA.64x192x16.F32.BF16 R120, gdesc[UR8], R120, gsb0 ;  /* 0x02e00000087879f0 */ /* 0x000fe60008001878 */
[----:B------:R-:W-:Y:S02]  /*2f40*/  WARPGROUP.DEPBAR.LE gsb0, 0x0 ;  /* 0x00008000000079c5 */ /* 0x000fe40000010000 */
        /* <DEDUP_REMOVED lines=47> */
[----:B------:R0:W-:Y:S04]  /*3240*/  STL.64 [R1+0x2f8], R214 ;  /* 0x0002f8d601007387 */ /* 0x0001e80000100a00 */
        /* <DEDUP_REMOVED lines=48> */
[----:B------:R-:W-:Y:S01]  /*3550*/  UIADD3 UR14, UR7, 0x602, URZ ;  /* 0x00000602070e7890 */ /* 0x000fe2000fffe03f */
[----:B------:R-:W-:Y:S01]  /*3560*/  UMOV UR12, UR8 ;  /* 0x00000008000c7c82 */ /* 0x000fe20008000000 */
[----:B------:R-:W-:Y:S01]  /*3570*/  UMOV UR13, UR9 ;  /* 0x00000009000d7c82 */ /* 0x000fe20008000000 */
        /* <DEDUP_REMOVED lines=53> */
[----:B------:R-:W3:Y:S04]  /*38d0*/  LDL.LU.64 R122, [R1+0x188] ;  /* 0x00018800017a7983 */ /* 0x000ee80000300a00 */
[----:B------:R-:W4:Y:S04]  /*38e0*/  LDL.LU.64 R124, [R1+0x190] ;  /* 0x00019000017c7983 */ /* 0x000f280000300a00 */
[----:B------:R-:W2:Y:S04]  /*38f0*/  LDL.LU.64 R126, [R1+0x198] ;  /* 0x00019800017e7983 */ /* 0x000ea80000300a00 */
        /* <DEDUP_REMOVED lines=43> */
[----:B------:R-:W4:Y:S01]  /*3bb0*/  LDL.LU.64 R214, [R1+0x2f8] ;  /* 0x0002f80001d67983 */ /* 0x000f220000300a00 */
[----:B------:R-:W-:Y:S01]  /*3bc0*/  UIADD3 UR12, UR6, 0x402, URZ ;  /* 0x00000402060c7890 */ /* 0x000fe2000fffe03f */
[----:B------:R-:W-:Y:S01]  /*3bd0*/  WARPGROUP.ARRIVE ;  /* 0x00000000000079c5 */ /* 0x000fe20000000000 */
[----:B------:R-:W-:-:S07]  /*3be0*/  UMOV UR13, 0x40000040 ;  /* 0x40000040000d7882 */ /* 0x000fce0000000000 */
[----:B------:R-:W-:Y:S01]  /*3bf0*/  HGMMA.64x192x16.F32.BF16 R24, gdesc[UR12], R24, gsb0 ;  /* 0x02e000000c1879f0 */ /* 0x000fe20008001818 */
[----:B----4-:R-:W-:Y:S04]  /*3c00*/  STL.64 [R1+0xb20], R214 ;  /* 0x000b20d601007387 */ /* 0x010fe80000100a00 */
[----:B---3--:R-:W-:Y:S04]  /*3c10*/  STL.64 [R1+0xb18], R212 ;  /* 0x000b18d401007387 */ /* 0x008fe80000100a00 */
[----:B--2---:R-:W-:Y:S04]  /*3c20*/  STL.64 [R1+0xb10], R210 ;  /* 0x000b10d201007387 */ /* 0x004fe80000100a00 */
        /* <DEDUP_REMOVED lines=35> */
[----:B0-----:R-:W2:Y:S04]  /*3e60*/  LDL.LU R140, [R1] ;  /* 0x00000000018c7983 */ /* 0x001ea80000300800 */
[----:B------:R-:W2:Y:S04]  /*3e70*/  LDL.LU R141, [R1+0x4] ;  /* 0x00000400018d7983 */ /* 0x000ea80000300800 */
        /* <DEDUP_REMOVED lines=50> */
[----:B------:R-:W2:Y:S01]  /*41a0*/  LDL.LU R192, [R1+0xd0] ;  /* 0x0000d00001c07983 */ /* 0x000ea20000300800 */
[----:B------:R-:W-:Y:S01]  /*41b0*/  IMAD.MOV.U32 R193, RZ, RZ, R235 ;  /* 0x000000ffffc17224 */ /* 0x000fe200078e00eb */
[----:B------:R-:W-:Y:S01]  /*41c0*/  MOV R201, R227 ;  /* 0x000000e300c97202 */ /* 0x000fe20000000f00 */
[----:B------:R-:W-:Y:S01]  /*41d0*/  IMAD.MOV.U32 R194, RZ, RZ, R234 ;  /* 0x000000ffffc27224 */ /* 0x000fe200078e00ea */
[----:B------:R-:W-:Y:S01]  /*41e0*/  MOV R211, R217 ;  /* 0x000000d900d37202 */ /* 0x000fe20000000f00 */
[----:B------:R-:W-:Y:S01]  /*41f0*/  IMAD.MOV.U32 R195, RZ, RZ, R233 ;  /* 0x000000ffffc37224 */ /* 0x000fe200078e00e9 */
[----:B------:R-:W-:-:S02]  /*4200*/  WARPGROUP.DEPBAR.LE gsb0, 0x0 ;  /* 0x00008000000079c5 */ /* 0x000fc40000010000 */
[----:B------:R-:W-:Y:S01]  /*4210*/  IMAD.MOV.U32 R196, RZ, RZ, R232 ;  /* 0x000000ffffc47224 */ /* 0x000fe200078e00e8 */
[----:B------:R-:W-:Y:S01]  /*4220*/  UMOV UR8, UR12 ;  /* 0x0000000c00087c82 */ /* 0x000fe20008000000 */
[----:B------:R-:W-:Y:S01]  /*4230*/  IMAD.MOV.U32 R197, RZ, RZ, R231 ;  /* 0x000000ffffc57224 */ /* 0x000fe200078e00e7 */
[----:B------:R-:W-:Y:S01]  /*4240*/  MOV R231, R5 ;  /* 0x0000000500e77202 */ /* 0x000fe20000000f00 */
[----:B------:R-:W-:Y:S01]  /*4250*/  IMAD.MOV.U32 R198, RZ, RZ, R230 ;  /* 0x000000ffffc67224 */ /* 0x000fe200078e00e6 */
[----:B------:R-:W-:Y:S01]  /*4260*/  UMOV UR9, UR13 ;  /* 0x0000000d00097c82 */ /* 0x000fe20008000000 */
        /* <DEDUP_REMOVED lines=32> */
[----:B------:R-:W-:Y:S01]  /*4470*/  STL [R1+0x820], R67 ;  /* 0x0008204301007387 */ /* 0x000fe20000100800 */
[----:B------:R-:W-:-:S02]  /*4480*/  IMAD.MOV.U32 R223, RZ, RZ, R13 ;  /* 0x000000ffffdf7224 */ /* 0x000fc400078e000d */
[----:B------:R-:W-:Y:S01]  /*4490*/  IMAD.MOV.U32 R224, RZ, RZ, R12 ;  /* 0x000000ffffe07224 */ /* 0x000fe200078e000c */
[----:B------:R-:W-:Y:S01]  /*44a0*/  STL [R1+0x81c], R68 ;  /* 0x00081c4401007387 */ /* 0x000fe20000100800 */
[----:B------:R-:W-:Y:S02]  /*44b0*/  IMAD.MOV.U32 R225, RZ, RZ, R11 ;  /* 0x000000ffffe17224 */ /* 0x000fe400078e000b */
[----:B------:R-:W-:Y:S01]  /*44c0*/  IMAD.MOV.U32 R226, RZ, RZ, R10 ;  /* 0x000000ffffe27224 */ /* 0x000fe200078e000a */
[----:B------:R-:W-:Y:S01]  /*44d0*/  STL [R1+0x818], R69 ;  /* 0x0008184501007387 */ /* 0x000fe20000100800 */
        /* <DEDUP_REMOVED lines=11> */
[----:B------:R-:W-:Y:S04]  /*4590*/  STL [R1+0x808], R73 ;  /* 0x0008084901007387 */ /* 0x000fe80000100800 */
        /* <DEDUP_REMOVED lines=45> */
[----:B------:R-:W-:Y:S01]  /*4870*/  STL [R1+0x750], R119 ;  /* 0x0007507701007387 */ /* 0x000fe20000100800 */
[----:B--2---:R-:W-:-:S06]  /*4880*/  WARPGROUP.ARRIVE ;  /* 0x00000000000079c5 */ /* 0x004fcc0000000000 */
[----:B------:R-:W-:Y:S03]  /*4890*/  HGMMA.64x192x16.F32.BF16 R140, gdesc[UR8], R140, gsb0 ;  /* 0x02e00000088c79f0 */ /* 0x000fe6000800188c */
[----:B------:R-:W-:Y:S02]  /*48a0*/  WARPGROUP.DEPBAR.LE gsb0, 0x0 ;  /* 0x00008000000079c5 */ /* 0x000fe40000010000 */
[----:B------:R-:W-:Y:S04]  /*48b0*/  STL.64 [R1], R140 ;  /* 0x0000008c01007387 */ /* 0x000fe80000100a00 */
        /* <DEDUP_REMOVED lines=37> */
[----:B------:R-:W-:Y:S04]  /*4b10*/  STL.64 [R1+0x130], R216 ;  /* 0x000130d801007387 */ /* 0x000fe80000100a00 */
[----:B------:R-:W-:Y:S04]  /*4b20*/  STL.64 [R1+0x138], R218 ;  /* 0x000138da01007387 */ /* 0x000fe80000100a00 */
[----:B------:R-:W-:Y:S04]  /*4b30*/  STL.64 [R1+0x140], R220 ;  /* 0x000140dc01007387 */ /* 0x000fe80000100a00 */
[----:B------:R1:W-:Y:S04]  /*4b40*/  STL.64 [R1+0x148], R222 ;  /* 0x000148de01007387 */ /* 0x0003e80000100a00 */
[----:B------:R-:W-:Y:S04]  /*4b50*/  STL.64 [R1+0x150], R224 ;  /* 0x000150e001007387 */ /* 0x000fe80000100a00 */
[----:B------:R-:W-:Y:S04]  /*4b60*/  STL.64 [R1+0x158], R226 ;  /* 0x000158e201007387 */ /* 0x000fe80000100a00 */
[----:B------:R-:W-:Y:S04]  /*4b70*/  STL.64 [R1+0x160], R228 ;  /* 0x000160e401007387 */ /* 0x000fe80000100a00 */
[----:B------:R-:W-:Y:S04]  /*4b80*/  STL.64 [R1+0x168], R230 ;  /* 0x000168e601007387 */ /* 0x000fe80000100a00 */
[----:B------:R2:W-:Y:S04]  /*4b90*/  STL.64 [R1+0x170], R232 ;  /* 0x000170e801007387 */ /* 0x0005e80000100a00 */
[----:B------:R3:W-:Y:S04]  /*4ba0*/  STL.64 [R1+0x178], R234 ;  /* 0x000178ea01007387 */ /* 0x0007e80000100a00 */
[----:B0-----:R-:W4:Y:S04]  /*4bb0*/  LDL.LU.64 R214, [R1+0xb20] ;  /* 0x000b200001d67983 */ /* 0x001f280000300a00 */
[----:B------:R-:W4:Y:S04]  /*4bc0*/  LDL.LU.64 R212, [R1+0xb18] ;  /* 0x000b180001d47983 */ /* 0x000f280000300a00 */
        /* <DEDUP_REMOVED lines=45> */
[----:B------:R-:W4:Y:S01]  /*4ea0*/  LDL.LU.64 R120, [R1+0x9a8] ;  /* 0x0009a80001787983 */ /* 0x000f220000300a00 */
[----:B------:R-:W-:-:S02]  /*4eb0*/  UIADD3 UR8, UR6, 0x4, URZ ;  /* 0x0000000406087890 */ /* 0x000fc4000fffe03f */
[----:B------:R-:W-:Y:S01]  /*4ec0*/  UIADD3 UR10, UR7, 0x4, URZ ;  /* 0x00000004070a7890 */ /* 0x000fe2000fffe03f */
[----:B------:R-:W-:Y:S01]  /*4ed0*/  UMOV UR9, 0x40000040 ;  /* 0x4000004000097882 */ /* 0x000fe20000000000 */
[----:B------:R-:W-:Y:S01]  /*4ee0*/  UMOV UR11, 0x40000040 ;  /* 0x40000040000b7882 */ /* 0x000fe20000000000 */
[----:B----4-:R-:W-:-:S06]  /*4ef0*/  WARPGROUP.ARRIVE ;  /* 0x00000000000079c5 */ /* 0x010fcc0000000000 */
[----:B------:R-:W-:Y:S03]  /*4f00*/  HGMMA.64x192x16.F32.BF16 R120, gdesc[UR8], R120, gsb0 ;  /* 0x02e00000087879f0 */ /* 0x000fe60008001878 */
[----:B------:R-:W-:Y:S02]  /*4f10*/  WARPGROUP.DEPBAR.LE gsb0, 0x0 ;  /* 0x00008000000079c5 */ /* 0x000fe40000010000 */
[----:B------:R-:W-:Y:S01]  /*4f20*/  IMAD.MOV.U32 R2, RZ, RZ, R214 ;  /* 0x000000ffff027224 */ /* 0x000fe200078e00d6 */
[----:B------:R-:W-:Y:S01]  /*4f30*/  MOV R0, R215 ;  /* 0x000000d700007202 */ /* 0x000fe20000000f00 */
[----:B------:R-:W-:Y:S01]  /*4f40*/  IMAD.MOV.U32 R4, RZ, RZ, R212 ;  /* 0x000000ffff047224 */ /* 0x000fe200078e00d4 */
[----:B------:R-:W4:Y:S01]  /*4f50*/  LDL.LU.64 R214, [R1+0x9a0] ;  /* 0x0009a00001d67983 */ /* 0x000f220000300a00 */
        /* <DEDUP_REMOVED lines=9> */
[----:B-1----:R-:W-:Y:S01]  /*4ff0*/  MOV R223, R185 ;  /* 0x000000b900df7202 */ /* 0x002fe20000000f00 */
[----:B------:R-:W-:Y:S01]  /*5000*/  IMAD.MOV.U32 R10, RZ, RZ, R206 ;  /* 0x000000ffff0a7224 */ /* 0x000fe200078e00ce */
[----:B------:R-:W4:Y:S01]  /*5010*/  LDL.LU.64 R208, [R1+0x988] ;  /* 0x0009880001d07983 */ /* 0x000f220000300a00 */
[----:B------:R-:W-:Y:S01]  /*5020*/  IMAD.MOV.U32 R9, RZ, RZ, R207 ;  /* 0x000000ffff097224 */ /* 0x000fe200078e00cf */
[----:B--2---:R-:W-:Y:S01]  /*5030*/  MOV R233, R175 ;  /* 0x000000af00e97202 */ /* 0x004fe20000000f00 */
        /* <DEDUP_REMOVED lines=22> */
[----:B------:R-:W-:-:S02]  /*51a0*/  IMAD.MOV.U32 R23, RZ, RZ, R193 ;  /* 0x000000ffff177224 */ /* 0x000fc400078e00c1 */
[----:B------:R-:W-:Y:S01]  /*51b0*/  IMAD.MOV.U32 R218, RZ, RZ, R190 ;  /* 0x000000ffffda7224 */ /* 0x000fe200078e00be */
[----:B------:R-:W4:Y:S01]  /*51c0*/  LDL.LU.64 R194, [R1+0x950] ;  /* 0x0009500001c27983 */ /* 0x000f220000300a00 */
[----:B------:R-:W-:Y:S02]  /*51d0*/  IMAD.MOV.U32 R217, RZ, RZ, R191 ;  /* 0x000000ffffd97224 */ /* 0x000fe400078e00bf */
[----:B------:R-:W-:Y:S01]  /*51e0*/  IMAD.MOV.U32 R220, RZ, RZ, R188 ;  /* 0x000000ffffdc7224 */ /* 0x000fe200078e00bc */
[----:B------:R-:W4:Y:S01]  /*51f0*/  LDL.LU.64 R192, [R1+0x948] ;  /* 0x0009480001c07983 */ /* 0x000f220000300a00 */
[----:B------:R-:W-:Y:S02]  /*5200*/  IMAD.MOV.U32 R219, RZ, RZ, R189 ;  /* 0x000000ffffdb7224 */ /* 0x000fe400078e00bd */
        /* <DEDUP_REMOVED lines=17> */
[----:B---3--:R-:W-:Y:S02]  /*5320*/  IMAD.MOV.U32 R234, RZ, RZ, R174 ;  /* 0x000000ffffea7224 */ /* 0x008fe400078e00ae */
        /* <DEDUP_REMOVED lines=73> */
[----:B------:R-:W4:Y:S04]  /*57c0*/  LDL.LU.64 R130, [R1+0x850] ;  /* 0x0008500001827983 */ /* 0x000f280000300a00 */
[----:B------:R-:W4:Y:S04]  /*57d0*/  LDL.LU.64 R128, [R1+0x848] ;  /* 0x0008480001807983 */ /* 0x000f280000300a00 */
[----:B------:R-:W4:Y:S04]  /*57e0*/  LDL.LU.64 R126, [R1+0x840] ;  /* 0x00084000017e7983 */ /* 0x000f280000300a00 */
[----:B------:R-:W4:Y:S04]  /*57f0*/  LDL.LU.64 R124, [R1+0x838] ;  /* 0x00083800017c7983 */ /* 0x000f280000300a00 */
[----:B------:R-:W4:Y:S04]  /*5800*/  LDL.LU.64 R122, [R1+0x830] ;  /* 0x00083000017a7983 */ /* 0x000f280000300a00 */
[----:B------:R-:W4:Y:S01]  /*5810*/  LDL.LU.64 R120, [R1+0x828] ;  /* 0x0008280001787983 */ /* 0x000f220000300a00 */
[----:B------:R-:W-:Y:S01]  /*5820*/  UIADD3 UR14, UR7, 0x604, URZ ;  /* 0x00000604070e7890 */ /* 0x000fe2000fffe03f */
[----:B------:R-:W-:Y:S01]  /*5830*/  UMOV UR12, UR8 ;  /* 0x00000008000c7c82 */ /* 0x000fe20008000000 */
[----:B------:R-:W-:Y:S01]  /*5840*/  UMOV UR13, UR9 ;  /* 0x00000009000d7c82 */ /* 0x000fe20008000000 */
[----:B------:R-:W-:Y:S01]  /*5850*/  UMOV UR15, 0x40000040 ;  /* 0x40000040000f7882 */ /* 0x000fe20000000000 */
[----:B----4-:R-:W-:-:S06]  /*5860*/  WARPGROUP.ARRIVE ;  /* 0x00000000000079c5 */ /* 0x010fcc0000000000 */
        /* <DEDUP_REMOVED lines=47> */
[----:B------:R1:W-:Y:S04]  /*5b60*/  STL.64 [R1+0x460], R124 ;  /* 0x0004607c01007387 */ /* 0x0003e80000100a00 */
[----:B------:R2:W-:Y:S04]  /*5b70*/  STL.64 [R1+0x458], R122 ;  /* 0x0004587a01007387 */ /* 0x0005e80000100a00 */
[----:B------:R3:W-:Y:S01]  /*5b80*/  STL.64 [R1+0x450], R120 ;  /* 0x0004507801007387 */ /* 0x0007e20000100a00 */
[----:B0-----:R-:W-:-:S02]  /*5b90*/  IMAD.MOV.U32 R126, RZ, RZ, R73 ;  /* 0x000000ffff7e7224 */ /* 0x001fc400078e0049 */
[----:B-1----:R-:W-:Y:S02]  /*5ba0*/  IMAD.MOV.U32 R124, RZ, RZ, R71 ;  /* 0x000000ffff7c7224 */ /* 0x002fe400078e0047 */
[----:B--2---:R-:W-:Y:S02]  /*5bb0*/  IMAD.MOV.U32 R122, RZ, RZ, R69 ;  /* 0x000000ffff7a7224 */ /* 0x004fe400078e0045 */
[----:B---3--:R-:W-:Y:S02]  /*5bc0*/  IMAD.MOV.U32 R120, RZ, RZ, R67 ;  /* 0x000000ffff787224 */ /* 0x008fe400078e0043 */
[----:B------:R-:W2:Y:S01]  /*5bd0*/  LDL.LU R67, [R1+0x820] ;  /* 0x0008200001437983 */ /* 0x000ea20000300800 */
[----:B------:R-:W-:Y:S02]  /*5be0*/  IMAD.MOV.U32 R121, RZ, RZ, R68 ;  /* 0x000000ffff797224 */ /* 0x000fe400078e0044 */
[----:B------:R-:W-:Y:S01]  /*5bf0*/  IMAD.MOV.U32 R123, RZ, RZ, R70 ;  /* 0x000000ffff7b7224 */ /* 0x000fe200078e0046 */
[----:B------:R-:W2:Y:S01]  /*5c00*/  LDL.LU R68, [R1+0x81c] ;  /* 0x00081c0001447983 */ /* 0x000ea20000300800 */
[----:B------:R-:W-:-:S03]  /*5c10*/  IMAD.MOV.U32 R125, RZ, RZ, R72 ;  /* 0x000000ffff7d7224 */ /* 0x000fc600078e0048 */
[----:B------:R-:W2:Y:S01]  /*5c20*/  LDL.LU R69, [R1+0x818] ;  /* 0x0008180001457983 */ /* 0x000ea20000300800 */
[----:B------:R-:W-:-:S03]  /*5c30*/  IMAD.MOV.U32 R127, RZ, RZ, R74 ;  /* 0x000000ffff7f7224 */ /* 0x000fc600078e004a */
[----:B------:R-:W2:Y:S01]  /*5c40*/  LDL.LU R70, [R1+0x814] ;  /* 0x0008140001467983 */ /* 0x000ea20000300800 */
[----:B------:R-:W-:-:S03]  /*5c50*/  IMAD.MOV.U32 R128, RZ, RZ, R75 ;  /* 0x000000ffff807224 */ /* 0x000fc600078e004b */
[----:B------:R-:W2:Y:S01]  /*5c60*/  LDL.LU R71, [R1+0x810] ;  /* 0x0008100001477983 */ /* 0x000ea20000300800 */
[----:B------:R-:W-:-:S03]  /*5c70*/  MOV R129, R76 ;  /* 0x0000004c00817202 */ /* 0x000fc60000000f00 */
[----:B------:R-:W2:Y:S01]  /*5c80*/  LDL.LU R72, [R1+0x80c] ;  /* 0x00080c0001487983 */ /* 0x000ea20000300800 */
[----:B------:R-:W-:-:S03]  /*5c90*/  IMAD.MOV.U32 R130, RZ, RZ, R77 ;  /* 0x000000ffff827224 */ /* 0x000fc600078e004d */
        /* <DEDUP_REMOVED lines=84> */
[----:B------:R-:W2:Y:S04]  /*61e0*/  LDL.LU R115, [R1+0x760] ;  /* 0x0007600001737983 */ /* 0x000ea80000300800 */
[----:B------:R-:W2:Y:S04]  /*61f0*/  LDL.LU R116, [R1+0x75c] ;  /* 0x00075c0001747983 */ /* 0x000ea80000300800 */
[----:B------:R-:W2:Y:S04]  /*6200*/  LDL.LU R117, [R1+0x758] ;  /* 0x0007580001757983 */ /* 0x000ea80000300800 */
[----:B------:R-:W2:Y:S04]  /*6210*/  LDL.LU R118, [R1+0x754] ;  /* 0x0007540001767983 */ /* 0x000ea80000300800 */
[----:B------:R-:W2:Y:S01]  /*6220*/  LDL.LU R119, [R1+0x750] ;  /* 0x0007500001777983 */ /* 0x000ea20000300800 */
[----:B------:R-:W-:-:S02]  /*6230*/  IMAD.MOV.U32 R214, RZ, RZ, R2 ;  /* 0x000000ffffd67224 */ /* 0x000fc400078e0002 */
[----:B------:R-:W-:Y:S02]  /*6240*/  IMAD.MOV.U32 R215, RZ, RZ, R0 ;  /* 0x000000ffffd77224 */ /* 0x000fe400078e0000 */
[----:B------:R-:W-:Y:S02]  /*6250*/  IMAD.MOV.U32 R212, RZ, RZ, R4 ;  /* 0x000000ffffd47224 */ /* 0x000fe400078e0004 */
[----:B------:R-:W-:Y:S01]  /*6260*/  IMAD.MOV.U32 R213, RZ, RZ, R3 ;  /* 0x000000ffffd57224 */ /* 0x000fe200078e0003 */
[----:B------:R-:W-:Y:S01]  /*6270*/  MOV R209, R7 ;  /* 0x0000000700d17202 */ /* 0x000fe20000000f00 */
[----:B------:R-:W-:Y:S02]  /*6280*/  IMAD.MOV.U32 R210, RZ, RZ, R6 ;  /* 0x000000ffffd27224 */ /* 0x000fe400078e0006 */
        /* <DEDUP_REMOVED lines=26> */
[----:B------:R-:W-:Y:S01]  /*6430*/  IMAD.MOV.U32 R190, RZ, RZ, R218 ;  /* 0x000000ffffbe7224 */ /* 0x000fe200078e00da */
[----:B------:R-:W-:Y:S01]  /*6440*/  MOV R189, R219 ;  /* 0x000000db00bd7202 */ /* 0x000fe20000000f00 */
        /* <DEDUP_REMOVED lines=57> */
[----:B0-----:R-:W3:Y:S04]  /*67e0*/  LDL.LU.64 R120, [R1] ;  /* 0x0000000001787983 */ /* 0x001ee80000300a00 */
[----:B------:R-:W3:Y:S04]  /*67f0*/  LDL.LU.64 R122, [R1+0x8] ;  /* 0x00000800017a7983 */ /* 0x000ee80000300a00 */
        /* <DEDUP_REMOVED lines=45> */
[----:B------:R-:W3:Y:S01]  /*6ad0*/  LDL.LU.64 R214, [R1+0x178] ;  /* 0x0001780001d67983 */ /* 0x000ee20000300a00 */
[----:B------:R-:W-:Y:S01]  /*6ae0*/  UIADD3 UR12, UR6, 0x404, URZ ;  /* 0x00000404060c7890 */ /* 0x000fe2000fffe03f */
[----:B--2---:R-:W-:Y:S01]  /*6af0*/  WARPGROUP.ARRIVE ;  /* 0x00000000000079c5 */ /* 0x004fe20000000000 */
[----:B------:R-:W-:-:S07]  /*6b00*/  UMOV UR13, 0x40000040 ;  /* 0x40000040000d7882 */ /* 0x000fce0000000000 */
[----:B------:R-:W-:Y:S01]  /*6b10*/  HGMMA.64x192x16.F32.BF16 R24, gdesc[UR12], R24, gsb0 ;  /* 0x02e000000c1879f0 */ /* 0x000fe20008001818 */
[----:B------:R-:W-:Y:S01]  /*6b20*/  UMOV UR8, UR12 ;  /* 0x0000000c00087c82 */ /* 0x000fe20008000000 */
[----:B------:R-:W-:Y:S01]  /*6b30*/  UMOV UR9, UR13 ;  /* 0x0000000d00097c82 */ /* 0x000fe20008000000 */
[----:B------:R-:W-:Y:S02]  /*6b40*/  WARPGROUP.DEPBAR.LE gsb0, 0x0 ;  /* 0x00008000000079c5 */ /* 0x000fe40000010000 */
[----:B---3--:R-:W-:-:S15]  /*6b50*/  WARPGROUP.ARRIVE ;  /* 0x00000000000079c5 */ /* 0x008fde0000000000 */
        /* <DEDUP_REMOVED lines=24> */
[----:B------:R-:W-:Y:S01]  /*6ce0*/  STL.64 [R1+0xb0], R164 ;  /* 0x0000b0a401007387 */ /* 0x000fe20000100a00 */
[----:B------:R-:W-:-:S03]  /*6cf0*/  IMAD.MOV.U32 R4, RZ, RZ, R214 ;  /* 0x000000ffff047224 */ /* 0x000fc600078e00d6 */
[----:B------:R-:W-:Y:S01]  /*6d00*/  STL.64 [R1+0xb8], R166 ;  /* 0x0000b8a601007387 */ /* 0x000fe20000100a00 */
[----:B------:R-:W-:-:S03]  /*6d10*/  IMAD.MOV.U32 R0, RZ, RZ, R215 ;  /* 0x000000ffff007224 */ /* 0x000fc600078e00d7 */
[----:B------:R-:W-:Y:S01]  /*6d20*/  STL.64 [R1+0xc0], R168 ;  /* 0x0000c0a801007387 */ /* 0x000fe20000100a00 */
[----:B------:R-:W-:-:S03]  /*6d30*/  IMAD.MOV.U32 R6, RZ, RZ, R212 ;  /* 0x000000ffff067224 */ /* 0x000fc600078e00d4 */
[----:B------:R-:W-:Y:S01]  /*6d40*/  STL.64 [R1+0xc8], R170 ;  /* 0x0000c8aa01007387 */ /* 0x000fe20000100a00 */
[----:B------:R-:W-:-:S03]  /*6d50*/  IMAD.MOV.U32 R5, RZ, RZ, R213 ;  /* 0x000000ffff057224 */ /* 0x000fc600078e00d5 */
[----:B------:R0:W-:Y:S01]  /*6d60*/  STL [R1+0xd0], R172 ;  /* 0x0000d0ac01007387 */ /* 0x0001e20000100800 */
[----:B------:R-:W-:Y:S02]  /*6d70*/  IMAD.MOV.U32 R8, RZ, RZ, R210 ;  /* 0x000000ffff087224 */ /* 0x000fe400078e00d2 */
[----:B------:R-:W-:Y:S01]  /*6d80*/  IMAD.MOV.U32 R7, RZ, RZ, R211 ;  /* 0x000000ffff077224 */ /* 0x000fe200078e00d3 */
[----:B------:R-:W2:Y:S01]  /*6d90*/  LDL.LU.64 R214, [R1+0x748] ;  /* 0x0007480001d67983 */ /* 0x000ea20000300a00 */
[----:B------:R-:W-:Y:S01]  /*6da0*/  IMAD.MOV.U32 R10, RZ, RZ, R208 ;  /* 0x000000ffff0a7224 */ /* 0x000fe200078e00d0 */
[----:B------:R-:W-:Y:S01]  /*6db0*/  MOV R12, R206 ;  /* 0x000000ce000c7202 */ /* 0x000fe20000000f00 */
[----:B------:R-:W-:Y:S01]  /*6dc0*/  IMAD.MOV.U32 R9, RZ, RZ, R209 ;  /* 0x000000ffff097224 */ /* 0x000fe200078e00d1 */
[----:B------:R-:W2:Y:S01]  /*6dd0*/  LDL.LU.64 R212, [R1+0x740] ;  /* 0x0007400001d47983 */ /* 0x000ea20000300a00 */
[----:B------:R-:W-:-:S03]  /*6de0*/  IMAD.MOV.U32 R11, RZ, RZ, R207 ;  /* 0x000000ffff0b7224 */ /* 0x000fc600078e00cf */
[----:B------:R-:W2:Y:S01]  /*6df0*/  LDL.LU.64 R210, [R1+0x738] ;  /* 0x0007380001d27983 */ /* 0x000ea20000300a00 */
[----:B------:R-:W-:Y:S02]  /*6e00*/  IMAD.MOV.U32 R14, RZ, RZ, R204 ;  /* 0x000000ffff0e7224 */ /* 0x000fe400078e00cc */
[----:B------:R-:W-:Y:S01]  /*6e10*/  IMAD.MOV.U32 R13, RZ, RZ, R205 ;  /* 0x000000ffff0d7224 */ /* 0x000fe200078e00cd */
[----:B------:R-:W2:Y:S01]  /*6e20*/  LDL.LU.64 R208, [R1+0x730] ;  /* 0x0007300001d07983 */ /* 0x000ea20000300a00 */
[----:B------:R-:W-:Y:S02]  /*6e30*/  IMAD.MOV.U32 R18, RZ, RZ, R202 ;  /* 0x000000ffff127224 */ /* 0x000fe400078e00ca */
[----:B------:R-:W-:Y:S01]  /*6e40*/  IMAD.MOV.U32 R15, RZ, RZ, R203 ;  /* 0x000000ffff0f7224 */ /* 0x000fe200078e00cb */
[----:B------:R-:W2:Y:S01]  /*6e50*/  LDL.LU.64 R206, [R1+0x728] ;  /* 0x0007280001ce7983 */ /* 0x000ea20000300a00 */
        /* <DEDUP_REMOVED lines=42> */
[----:B------:R-:W-:-:S03]  /*7100*/  IMAD.MOV.U32 R22, RZ, RZ, R173 ;  /* 0x000000ffff167224 */ /* 0x000fc600078e00ad */
        /* <DEDUP_REMOVED lines=230> */
[----:B------:R-:W-:Y:S01]  /*7f70*/  UIADD3 UR12, UR6, 0x406, URZ ;  /* 0x00000406060c7890 */ /* 0x000fe2000fffe03f */
[----:B------:R-:W-:Y:S01]  /*7f80*/  WARPGROUP.ARRIVE ;  /* 0x00000000000079c5 */ /* 0x000fe20000000000 */
[----:B------:R-:W-:-:S07]  /*7f90*/  UMOV UR13, 0x40000040 ;  /* 0x40000040000d7882 */ /* 0x000fce0000000000 */
[----:B------:R-:W-:Y:S01]  /*7fa0*/  HGMMA.64x192x16.F32.BF16 R24, gdesc[UR12], R24, gsb0 ;  /* 0x02e000000c1879f0 */ /* 0x000fe20008001818 */
        /* <DEDUP_REMOVED lines=8> */
[----:B------:R-:W-:Y:S02]  /*8030*/  IMAD.MOV.U32 R202, RZ, RZ, R231 ;  /* 0x000000ffffca7224 */ /* 0x000fe400078e00e7 */
[----:B------:R-:W-:-:S02]  /*8040*/  IMAD.MOV.U32 R204, RZ, RZ, R229 ;  /* 0x000000ffffcc7224 */ /* 0x000fc400078e00e5 */
[----:B------:R-:W-:Y:S02]  /*8050*/  IMAD.MOV.U32 R205, RZ, RZ, R228 ;  /* 0x000000ffffcd7224 */ /* 0x000fe400078e00e4 */
[----:B------:R-:W-:Y:S02]  /*8060*/  IMAD.MOV.U32 R206, RZ, RZ, R227 ;  /* 0x000000ffffce7224 */ /* 0x000fe400078e00e3 */
[----:B------:R-:W-:Y:S02]  /*8070*/  IMAD.MOV.U32 R207, RZ, RZ, R226 ;  /* 0x000000ffffcf7224 */ /* 0x000fe400078e00e2 */
[----:B------:R-:W-:Y:S01]  /*8080*/  IMAD.MOV.U32 R208, RZ, RZ, R225 ;  /* 0x000000ffffd07224 */ /* 0x000fe200078e00e1 */
[----:B------:R-:W-:Y:S01]  /*8090*/  MOV R225, R13 ;  /* 0x0000000d00e17202 */ /* 0x000fe20000000f00 */
        /* <DEDUP_REMOVED lines=9> */
[----:B------:R-:W-:Y:S01]  /*8130*/  IMAD.MOV.U32 R197, RZ, RZ, R2 ;  /* 0x000000ffffc57224 */ /* 0x000fe200078e0002 */
[----:B------:R-:W-:Y:S01]  /*8140*/  UMOV UR8, UR12 ;  /* 0x0000000c00087c82 */ /* 0x000fe20008000000 */
[----:B------:R-:W-:Y:S01]  /*8150*/  IMAD.MOV.U32 R218, RZ, RZ, R23 ;  /* 0x000000ffffda7224 */ /* 0x000fe200078e0017 */
[----:B------:R-:W-:Y:S01]  /*8160*/  UMOV UR9, UR13 ;  /* 0x0000000d00097c82 */ /* 0x000fe20008000000 */
[----:B------:R-:W-:Y:S01]  /*8170*/  IMAD.MOV.U32 R219, RZ, RZ, R21 ;  /* 0x000000ffffdb7224 */ /* 0x000fe200078e0015 */
[----:B------:R0:W5:Y:S01]  /*8180*/  LDL.LU R22, [R1+0x448] ;  /* 0x0004480001167983 */ /* 0x0001620000300800 */
[----:B------:R-:W-:Y:S02]  /*8190*/  IMAD.MOV.U32 R220, RZ, RZ, R20 ;  /* 0x000000ffffdc7224 */ /* 0x000fe400078e0014 */
[----:B------:R-:W-:Y:S01]  /*81a0*/  IMAD.MOV.U32 R221, RZ, RZ, R19 ;  /* 0x000000ffffdd7224 */ /* 0x000fe200078e0013 */
[----:B------:R0:W5:Y:S01]  /*81b0*/  LDL.LU R17, [R1+0x444] ;  /* 0x0004440001117983 */ /* 0x0001620000300800 */
[----:B------:R-:W-:-:S02]  /*81c0*/  IMAD.MOV.U32 R222, RZ, RZ, R18 ;  /* 0x000000ffffde7224 */ /* 0x000fc400078e0012 */
[----:B------:R-:W-:Y:S01]  /*81d0*/  IMAD.MOV.U32 R223, RZ, RZ, R15 ;  /* 0x000000ffffdf7224 */ /* 0x000fe200078e000f */
[----:B------:R0:W5:Y:S01]  /*81e0*/  LDL.LU R16, [R1+0x440] ;  /* 0x0004400001107983 */ /* 0x0001620000300800 */
[----:B------:R-:W-:Y:S02]  /*81f0*/  IMAD.MOV.U32 R224, RZ, RZ, R14 ;  /* 0x000000ffffe07224 */ /* 0x000fe400078e000e */
[----:B------:R-:W-:Y:S01]  /*8200*/  IMAD.MOV.U32 R226, RZ, RZ, R12 ;  /* 0x000000ffffe27224 */ /* 0x000fe200078e000c */
[----:B------:R0:W5:Y:S01]  /*8210*/  LDL.LU R3, [R1+0x43c] ;  /* 0x00043c0001037983 */ /* 0x0001620000300800 */
[----:B------:R-:W-:Y:S02]  /*8220*/  IMAD.MOV.U32 R227, RZ, RZ, R11 ;  /* 0x000000ffffe37224 */ /* 0x000fe400078e000b */
[----:B------:R-:W-:Y:S01]  /*8230*/  IMAD.MOV.U32 R228, RZ, RZ, R10 ;  /* 0x000000ffffe47224 */ /* 0x000fe200078e000a */
[----:B------:R0:W5:Y:S01]  /*8240*/  LDL.LU R2, [R1+0x438] ;  /* 0x0004380001027983 */ /* 0x0001620000300800 */
[----:B------:R-:W-:-:S02]  /*8250*/  IMAD.MOV.U32 R229, RZ, RZ, R9 ;  /* 0x000000ffffe57224 */ /* 0x000fc400078e0009 */
[----:B------:R-:W-:Y:S02]  /*8260*/  IMAD.MOV.U32 R230, RZ, RZ, R8 ;  /* 0x000000ffffe67224 */ /* 0x000fe400078e0008 */
[----:B------:R-:W-:Y:S02]  /*8270*/  IMAD.MOV.U32 R231, RZ, RZ, R7 ;  /* 0x000000ffffe77224 */ /* 0x000fe400078e0007 */
[----:B------:R-:W-:Y:S02]  /*8280*/  IMAD.MOV.U32 R232, RZ, RZ, R6 ;  /* 0x000000ffffe87224 */ /* 0x000fe400078e0006 */
[----:B------:R-:W-:Y:S02]  /*8290*/  IMAD.MOV.U32 R233, RZ, RZ, R5 ;  /* 0x000000ffffe97224 */ /* 0x000fe400078e0005 */
[----:B------:R-:W-:Y:S01]  /*82a0*/  IMAD.MOV.U32 R234, RZ, RZ, R4 ;  /* 0x000000ffffea7224 */ /* 0x000fe200078e0004 */
[----:B------:R-:W-:-:S05]  /*82b0*/  WARPGROUP.DEPBAR.LE gsb0, 0x0 ;  /* 0x00008000000079c5 */ /* 0x000fca0000010000 */
        /* <DEDUP_REMOVED lines=51> */
[----:B-1----:R0:W5:Y:S04]  /*85f0*/  LDL.LU.64 R214, [R1+0x430] ;  /* 0x0004300001d67983 */ /* 0x0021680000300a00 */
[----:B------:R0:W5:Y:S04]  /*8600*/  LDL.LU.64 R212, [R1+0x428] ;  /* 0x0004280001d47983 */ /* 0x0001680000300a00 */
        /* <DEDUP_REMOVED lines=35> */
[----:B------:R0:W5:Y:S01]  /*8840*/  LDL.LU.64 R140, [R1+0x308] ;  /* 0x00030800018c7983 */ /* 0x0001620000300a00 */
[----:B------:R-:W-:Y:S05]  /*8850*/  @!P1 BRA `(.L_x_18) ;  /* 0x0000008000709947 */ /* 0x000fea0003800000 */
[----:B------:R-:W-:-:S04]  /*8860*/  UIADD3 UR16, UR39, 0x1, URZ ;  /* 0x0000000127107890 */ /* 0x000fc8000fffe03f */
[----:B------:R-:W-:-:S04]  /*8870*/  UISETP.NE.AND UP0, UPT, UR16, 0x2, UPT ;  /* 0x000000021000788c */ /* 0x000fc8000bf05270 */
[----:B------:R-:W-:Y:S02]  /*8880*/  USEL UR6, URZ, 0x1, UP0 ;  /* 0x000000013f067887 */ /* 0x000fe40008000000 */
[----:B------:R-:W-:Y:S02]  /*8890*/  USEL UR16, UR16, URZ, UP0 ;  /* 0x0000003f10107287 */ /* 0x000fe40008000000 */
[----:B------:R-:W-:-:S06]  /*88a0*/  ULOP3.LUT UR6, UR38, UR6, URZ, 0x3c, !UPT ;  /* 0x0000000626067292 */ /* 0x000fcc000f8e3c3f */
[----:B------:R-:W-:Y:S01]  /*88b0*/  IMAD.U32 R0, RZ, RZ, UR6 ;  /* 0x00000006ff007e24 */ /* 0x000fe2000f8e00ff */
[----:B------:R-:W-:-:S06]  /*88c0*/  UMOV UR6, UR39 ;  /* 0x0000002700067c82 */ /* 0x000fcc0008000000 */
.L_x_25:
[----:B------:R-:W-:Y:S05]  /*88d0*/  @!P0 BRA `(.L_x_19) ;  /* 0x0000000000048947 */ /* 0x000fea0003800000 */
[----:B------:R-:W-:Y:S01]  /*88e0*/  BPT.TRAP 0x1 ;  /* 0x000000040000795c */ /* 0x000fe20000300000 */
.L_x_19:
[----:B------:R-:W1:Y:S01]  /*88f0*/  S2UR UR8, SR_CgaCtaId ;  /* 0x00000000000879c3 */ /* 0x000e620000008800 */
[----:B------:R-:W-:Y:S01]  /*8900*/  UMOV UR7, 0x400 ;  /* 0x0000040000077882 */ /* 0x000fe20000000000 */
[----:B------:R-:W-:Y:S01]  /*8910*/  SHF.L.U32 R4, R0, 0x1f, RZ ;  /* 0x0000001f00047819 */ /* 0x000fe200000006ff */
[----:B-1----:R-:W-:-:S04]  /*8920*/  ULEA UR7, UR8, UR7, 0x18 ;  /* 0x0000000708077291 */ /* 0x002fc8000f8ec03f */
[----:B------:R-:W-:-:S09]  /*8930*/  ULEA UR8, UR16, UR7, 0x3 ;  /* 0x0000000710087291 */ /* 0x000fd2000f8e183f */
[----:B------:R1:W2:Y:S01]  /*8940*/  SYNCS.PHASECHK.TRANS64.TRYWAIT P1, [UR8], R4 ;  /* 0x00000004ff0075a7 */ /* 0x0002a20008020148 */
[----:B------:R-:W-:Y:S05]  /*8950*/  @!P0 BRA `(.L_x_20) ;  /* 0x0000000000048947 */ /* 0x000fea0003800000 */
[----:B------:R-:W-:Y:S01]  /*8960*/  BPT.TRAP 0x1 ;  /* 0x000000040000795c */ /* 0x000fe20000300000 */
.L_x_20:
[----:B--2---:R-:W-:Y:S05]  /*8970*/  @P1 BRA `(.L_x_21) ;  /* 0x0000000000081947 */ /* 0x004fea0003800000 */
[----:B------:R-:W2:Y:S02]  /*8980*/  SYNCS.PHASECHK.TRANS64.TRYWAIT P1, [UR8], R4 ;  /* 0x00000004ff0075a7 */ /* 0x000ea40008020148 */
[----:B--2---:R-:W-:Y:S05]  /*8990*/  @!P1 BRA `(.L_x_22) ;  /* 0x0000023800f49947 */ /* 0x004fea0003800000 */
.L_x_21:
        /* <DEDUP_REMOVED lines=48> */
[----:B---3--:R-:W3:Y:S04]  /*8ca0*/  LDL.LU.64 R24, [R1+0x180] ;  /* 0x0001800001187983 */ /* 0x008ee80000300a00 */
        /* <DEDUP_REMOVED lines=47> */
[----:B------:R-:W-:-:S02]  /*8fa0*/  ULEA UR17, UR16, UR4, 0xb ;  /* 0x0000000410117291 */ /* 0x000fc4000f8e583f */
[----:B------:R-:W-:Y:S01]  /*8fb0*/  UIMAD UR18, UR16, 0xc00, UR5 ;  /* 0x00000c00101278a4 */ /* 0x000fe2000f8e0205 */
[----:B-----5:R-:W-:Y:S01]  /*8fc0*/  STL [R1+0x44c], R22 ;  /* 0x00044c1601007387 */ /* 0x020fe20000100800 */
[----:B------:R-:W-:Y:S01]  /*8fd0*/  UMOV UR9, 0x40000040 ;  /* 0x4000004000097882 */ /* 0x000fe20000000000 */
[----:B------:R-:W-:Y:S02]  /*8fe0*/  UMOV UR11, 0x40000040 ;  /* 0x40000040000b7882 */ /* 0x000fe40000000000 */
[----:B------:R-:W-:Y:S02]  /*8ff0*/  UMOV UR8, UR17 ;  /* 0x0000001100087c82 */ /* 0x000fe40008000000 */
[----:B------:R-:W-:Y:S01]  /*9000*/  UMOV UR10, UR18 ;  /* 0x00000012000a7c82 */ /* 0x000fe20008000000 */
[----:B------:R-:W-:Y:S01]  /*9010*/  UIADD3 UR14, UR18, 0x600, URZ ;  /* 0x00000600120e7890 */ /* 0x000fe2000fffe03f */
[----:B------:R-:W-:Y:S01]  /*9020*/  STL [R1+0x448], R17 ;  /* 0x0004481101007387 */ /* 0x000fe20000100800 */
[----:B------:R-:W-:Y:S01]  /*9030*/  UMOV UR12, UR8 ;  /* 0x00000008000c7c82 */ /* 0x000fe20008000000 */
[----:B------:R-:W-:Y:S01]  /*9040*/  UMOV UR13, UR9 ;  /* 0x00000009000d7c82 */ /* 0x000fe20008000000 */
[----:B------:R-:W-:Y:S01]  /*9050*/  UMOV UR15, 0x40000040 ;  /* 0x40000040000f7882 */ /* 0x000fe20000000000 */
[----:B------:R-:W-:Y:S04]  /*9060*/  STL [R1+0x444], R16 ;  /* 0x0004441001007387 */ /* 0x000fe80000100800 */
[----:B------:R-:W-:Y:S04]  /*9070*/  STL [R1+0x440], R3 ;  /* 0x0004400301007387 */ /* 0x000fe80000100800 */
[----:B------:R4:W-:Y:S04]  /*9080*/  STL [R1+0x43c], R2 ;  /* 0x00043c0201007387 */ /* 0x0009e80000100800 */
[----:B------:R0:W-:Y:S01]  /*9090*/  STL [R1+0x438], R0 ;  /* 0x0004380001007387 */ /* 0x0001e20000100800 */
[----:B---3--:R-:W-:-:S06]  /*90a0*/  WARPGROUP.ARRIVE ;  /* 0x00000000000079c5 */ /* 0x008fcc0000000000 */
[----:B------:R-:W-:Y:S03]  /*90b0*/  HGMMA.64x192x16.F32.BF16 R24, gdesc[UR8], R24, gsb0 ;  /* 0x02e00000081879f0 */ /* 0x000fe60008001818 */
[----:B------:R-:W-:Y:S02]  /*90c0*/  WARPGROUP.DEPBAR.LE gsb0, 0x0 ;  /* 0x00008000000079c5 */ /* 0x000fe40000010000 */
[----:B------:R-:W-:Y:S01]  /*90d0*/  WARPGROUP.ARRIVE ;  /* 0x00000000000079c5 */ /* 0x000fe20000000000 */
[----:B------:R-:W-:Y:S01]  /*90e0*/  STL.64 [R1+0x180], R24 ;  /* 0x0001801801007387 */ /* 0x000fe20000100a00 */
[----:B----4-:R-:W-:Y:S01]  /*90f0*/  IMAD.MOV.U32 R2, RZ, RZ, R118 ;  /* 0x000000ffff027224 */ /* 0x010fe200078e0076 */
[----:B--2---:R-:W-:Y:S01]  /*9100*/  MOV R5, R115 ;  /* 0x0000007300057202 */ /* 0x004fe20000000f00 */
[----:B0-----:R-:W-:Y:S01]  /*9110*/  IMAD.MOV.U32 R0, RZ, RZ, R119 ;  /* 0x000000ffff007224 */ /* 0x001fe200078e0077 */
[----:B------:R-:W-:Y:S10]  /*9120*/  STL.64 [R1+0x188], R26 ;  /* 0x0001881a01007387 */ /* 0x000ff40000100a00 */
[----:B------:R-:W-:Y:S01]  /*9130*/  HGMMA.64x192x16.F32.BF16 R120, gdesc[UR12], R120, gsb0 ;  /* 0x02e000000c7879f0 */ /* 0x000fe20008001878 */
[----:B-1----:R-:W-:Y:S01]  /*9140*/  IMAD.MOV.U32 R4, RZ, RZ, R116 ;  /* 0x000000ffff047224 */ /* 0x002fe200078e0074 */
        /* <DEDUP_REMOVED lines=109> */
[----:B------:R-:W-:-:S03]  /*9820*/  WARPGROUP.DEPBAR.LE gsb0, 0x0 ;  /* 0x00008000000079c5 */ /* 0x000fc60000010000 */
[----:B------:R-:W2:Y:S04]  /*9830*/  LDL.LU.64 R28, [R1+0xe38] ;  /* 0x000e3800011c7983 */ /* 0x000ea80000300a00 */
[----:B------:R-:W2:Y:S04]  /*9840*/  LDL.LU.64 R26, [R1+0xe30] ;  /* 0x000e3000011a7983 */ /* 0x000ea80000300a00 */
[----:B------:R-:W2:Y:S04]  /*9850*/  LDL.LU.64 R24, [R1+0xe28] ;  /* 0x000e280001187983 */ /* 0x000ea80000300a00 */
        /* <DEDUP_REMOVED lines=48> */
[----:B0-----:R-:W3:Y:S04]  /*9b60*/  LDL.LU R120, [R1+0x180] ;  /* 0x0001800001787983 */ /* 0x001ee80000300800 */
[----:B------:R-:W3:Y:S04]  /*9b70*/  LDL.LU R121, [R1+0x184] ;  /* 0x0001840001797983 */ /* 0x000ee80000300800 */
[----:B------:R-:W4:Y:S04]  /*9b80*/  LDL.LU R122, [R1+0x188] ;  /* 0x00018800017a7983 */ /* 0x000f280000300800 */
[----:B------:R-:W4:Y:S04]  /*9b90*/  LDL.LU R123, [R1+0x18c] ;  /* 0x00018c00017b7983 */ /* 0x000f280000300800 */
[----:B------:R-:W2:Y:S04]  /*9ba0*/  LDL.LU R124, [R1+0x190] ;  /* 0x00019000017c7983 */ /* 0x000ea80000300800 */
[----:B------:R-:W2:Y:S04]  /*9bb0*/  LDL.LU R125, [R1+0x194] ;  /* 0x00019400017d7983 */ /* 0x000ea80000300800 */
[----:B------:R-:W3:Y:S04]  /*9bc0*/  LDL.LU R126, [R1+0x198] ;  /* 0x00019800017e7983 */ /* 0x000ee80000300800 */
        /* <DEDUP_REMOVED lines=45> */
[----:B------:R-:W2:Y:S01]  /*9ea0*/  LDL.LU R172, [R1+0x250] ;  /* 0x0002500001ac7983 */ /* 0x000ea20000300800 */
[----:B------:R-:W-:Y:S01]  /*9eb0*/  IMAD.MOV.U32 R214, RZ, RZ, R2 ;  /* 0x000000ffffd67224 */ /* 0x000fe200078e0002 */
[----:B------:R-:W-:Y:S01]  /*9ec0*/  MOV R208, R8 ;  /* 0x0000000800d07202 */ /* 0x000fe20000000f00 */
[----:B------:R-:W-:Y:S01]  /*9ed0*/  IMAD.MOV.U32 R215, RZ, RZ, R0 ;  /* 0x000000ffffd77224 */ /* 0x000fe200078e0000 */
[----:B------:R-:W-:Y:S01]  /*9ee0*/  MOV R198, R18 ;  /* 0x0000001200c67202 */ /* 0x000fe20000000f00 */
        /* <DEDUP_REMOVED lines=56> */
[----:B------:R-:W-:-:S03]  /*a270*/  IMAD.MOV.U32 R173, RZ, RZ, R235 ;  /* 0x000000ffffad7224 */ /* 0x000fc600078e00eb */
[----:B------:R-:W-:Y:S04]  /*a280*/  STL.64 [R1+0xd90], R178 ;  /* 0x000d90b201007387 */ /* 0x000fe80000100a00 */
[----:B------:R-:W-:Y:S04]  /*a290*/  STL.64 [R1+0xd88], R176 ;  /* 0x000d88b001007387 */ /* 0x000fe80000100a00 */
[----:B------:R-:W-:Y:S04]  /*a2a0*/  STL.64 [R1+0xd80], R174 ;  /* 0x000d80ae01007387 */ /* 0x000fe80000100a00 */
[----:B--2---:R-:W-:Y:S04]  /*a2b0*/  STL.64 [R1+0xd78], R172 ;  /* 0x000d78ac01007387 */ /* 0x004fe80000100a00 */
[----:B----4-:R-:W-:Y:S04]  /*a2c0*/  STL.64 [R1+0xd70], R170 ;  /* 0x000d70aa01007387 */ /* 0x010fe80000100a00 */
[----:B---3--:R-:W-:Y:S04]  /*a2d0*/  STL.64 [R1+0xd68], R168 ;  /* 0x000d68a801007387 */ /* 0x008fe80000100a00 */
        /* <DEDUP_REMOVED lines=24> */
[----:B0-----:R-:W2:Y:S04]  /*a460*/  LDL.LU.64 R120, [R1] ;  /* 0x0000000001787983 */ /* 0x001ea80000300a00 */
        /* <DEDUP_REMOVED lines=48> */
[----:B------:R-:W-:Y:S01]  /*a770*/  WARPGROUP.ARRIVE ;  /* 0x00000000000079c5 */ /* 0x000fe20000000000 */
[----:B------:R-:W-:-:S07]  /*a780*/  UMOV UR13, 0x40000040 ;  /* 0x40000040000d7882 */ /* 0x000fce0000000000 */
[----:B------:R-:W-:Y:S01]  /*a790*/  HGMMA.64x192x16.F32.BF16 R24, gdesc[UR12], R24, gsb0 ;  /* 0x02e000000c1879f0 */ /* 0x000fe20008001818 */
[----:B------:R-:W-:Y:S01]  /*a7a0*/  UMOV UR14, UR10 ;  /* 0x0000000a000e7c82 */ /* 0x000fe20008000000 */
[----:B------:R-:W-:Y:S01]  /*a7b0*/  UMOV UR15, UR11 ;  /* 0x0000000b000f7c82 */ /* 0x000fe20008000000 */
[----:B------:R-:W-:Y:S02]  /*a7c0*/  WARPGROUP.DEPBAR.LE gsb0, 0x0 ;  /* 0x00008000000079c5 */ /* 0x000fe40000010000 */
[----:B--2---:R-:W-:-:S15]  /*a7d0*/  WARPGROUP.ARRIVE ;  /* 0x00000000000079c5 */ /* 0x004fde0000000000 */
[----:B------:R-:W-:Y:S03]  /*a7e0*/  HGMMA.64x192x16.F32.BF16 R120, gdesc[UR12], R120, gsb0 ;  /* 0x02e000000c7879f0 */ /* 0x000fe60008001878 */
[----:B------:R-:W-:Y:S02]  /*a7f0*/  WARPGROUP.DEPBAR.LE gsb0, 0x0 ;  /* 0x00008000000079c5 */ /* 0x000fe40000010000 */
[----:B------:R-:W-:Y:S01]  /*a800*/  STL.64 [R1], R120 ;  /* 0x0000007801007387 */ /* 0x000fe20000100a00 */
        /* <DEDUP_REMOVED lines=61> */
[----:B------:R-:W-:Y:S04]  /*abe0*/  STL.64 [R1+0x98], R158 ;  /* 0x0000989e01007387 */ /* 0x000fe80000100a00 */
        /* <DEDUP_REMOVED lines=363> */
[----:B------:R-:W-:Y:S01]  /*c2a0*/  MOV R232, R4 ;  /* 0x0000000400e87202 */ /* 0x000fe20000000f00 */
[----:B------:R-:W-:Y:S01]  /*c2b0*/  IMAD.MOV.U32 R197, RZ, RZ, R231 ;  /* 0x000000ffffc57224 */ /* 0x000fe200078e00e7 */
[----:B------:R-:W-:Y:S01]  /*c2c0*/  UMOV UR8, UR12 ;  /* 0x0000000c00087c82 */ /* 0x000fe20008000000 */
        /* <DEDUP_REMOVED lines=51> */
[----:B------:R-:W-:-:S03]  /*c600*/  IMAD.MOV.U32 R235, RZ, RZ, R0 ;  /* 0x000000ffffeb7224 */ /* 0x000fc600078e0000 */
        /* <DEDUP_REMOVED lines=215> */
[----:B---3--:R-:W-:Y:S01]  /*d380*/  IMAD.MOV.U32 R234, RZ, RZ, R174 ;  /* 0x000000ffffea7224 */ /* 0x008fe200078e00ae */
        /* <DEDUP_REMOVED lines=138> */
[----:B--2---:R-:W-:Y:S01]  /*dc30*/  IMAD.MOV.U32 R122, RZ, RZ, R69 ;  /* 0x000000ffff7a7224 */ /* 0x004fe200078e0045 */
[----:B---3--:R-:W-:Y:S01]  /*dc40*/  MOV R120, R67 ;  /* 0x0000004300787202 */ /* 0x008fe20000000f00 */
        /* <DEDUP_REMOVED lines=103> */
[----:B------:R-:W-:Y:S01]  /*e2c0*/  IMAD.MOV.U32 R215, RZ, RZ, R0 ;  /* 0x000000ffffd77224 */ /* 0x000fe200078e0000 */
[----:B------:R-:W-:Y:S01]  /*e2d0*/  MOV R210, R6 ;  /* 0x0000000600d27202 */ /* 0x000fe20000000f00 */
[----:B------:R-:W-:Y:S02]  /*e2e0*/  IMAD.MOV.U32 R212, RZ, RZ, R4 ;  /* 0x000000ffffd47224 */ /* 0x000fe400078e0004 */
[----:B------:R-:W-:Y:S02]  /*e2f0*/  IMAD.MOV.U32 R213, RZ, RZ, R3 ;  /* 0x000000ffffd57224 */ /* 0x000fe400078e0003 */
        /* <DEDUP_REMOVED lines=473> */
[----:B------:R-:W-:Y:S02]  /*10090*/  IMAD.MOV.U32 R202, RZ, RZ, R232 ;  /* 0x000000ffffca7224 */ /* 0x000fe400078e00e8 */
[----:B------:R-:W-:Y:S02]  /*100a0*/  IMAD.MOV.U32 R203, RZ, RZ, R231 ;  /* 0x000000ffffcb7224 */ /* 0x000fe400078e00e7 */
[----:B------:R-:W-:-:S02]  /*100b0*/  IMAD.MOV.U32 R205, RZ, RZ, R229 ;  /* 0x000000ffffcd7224 */ /* 0x000fc400078e00e5 */
[----:B------:R-:W-:Y:S02]  /*100c0*/  IMAD.MOV.U32 R206, RZ, RZ, R228 ;  /* 0x000000ffffce7224 */ /* 0x000fe400078e00e4 */
[----:B------:R-:W-:Y:S01]  /*100d0*/  IMAD.MOV.U32 R207, RZ, RZ, R227 ;  /* 0x000000ffffcf7224 */ /* 0x000fe200078e00e3 */
[----:B------:R-:W-:Y:S01]  /*100e0*/  MOV R227, R12 ;  /* 0x0000000c00e37202 */ /* 0x000fe20000000f00 */
        /* <DEDUP_REMOVED lines=127> */
[----:B------:R-:W-:Y:S01]  /*108e0*/  BPT.TRAP 0x1 ;  /* 0x000000040000795c */ /* 0x000fe20000300000 */
.L_x_23:
[----:B------:R-:W-:Y:S02]  /*108f0*/  UISETP.GT.U32.AND UP0, UPT, UR40, 0x1, UPT ;  /* 0x000000012800788c */ /* 0x000fe4000bf04070 */
[----:B------:R-:W-:-:S04]  /*10900*/  ULEA UR7, UR6, UR7, 0x3 ;  /* 0x0000000706077291 */ /* 0x000fc8000f8e183f */
[----:B------:R-:W-:Y:S01]  /*10910*/  UIADD3 UR7, UR7, 0x10, URZ ;  /* 0x0000001007077890 */ /* 0x000fe2000fffe03f */
[----:B------:R-:W-:-:S03]  /*10920*/  PLOP3.LUT P1, PT, PT, PT, UP0, 0x80, 0x0 ;  /* 0x000000000000781c */ /* 0x000fc60003f2f008 */
[----:B------:R-:W-:-:S09]  /*10930*/  UPRMT UR7, URZ, 0x654, UR7 ;  /* 0x000006543f077896 */ /* 0x000fd20008000007 */
[----:B------:R-:W-:Y:S01]  /*10940*/  SYNCS.ARRIVE.TRANS64.RED.A1T0 RZ, [UR7], RZ ;  /* 0x000000ffffff79a7 */ /* 0x000fe20008100407 */
[----:B------:R-:W-:Y:S05]  /*10950*/  @P1 BRA `(.L_x_24) ;  /* 0x0000000000041947 */ /* 0x000fea0003800000 */
[----:B------:R-:W-:Y:S01]  /*10960*/  BPT.TRAP 0x1 ;  /* 0x000000040000795c */ /* 0x000fe20000300000 */
.L_x_24:
[----:B------:R-:W-:Y:S01]  /*10970*/  UIADD3 UR16, UR16, 0x1, URZ ;  /* 0x0000000110107890 */ /* 0x000fe2000fffe03f */
[C---:B-----5:R-:W-:Y:S01]  /*10980*/  ISETP.GT.AND P1, PT, R3.reuse, 0x1, PT ;  /* 0x000000010300780c */ /* 0x060fe20003f24270 */
[----:B------:R-:W-:Y:S01]  /*10990*/  UIADD3 UR6, UR6, 0x1, URZ ;  /* 0x0000000106067890 */ /* 0x000fe2000fffe03f */
[----:B------:R-:W-:Y:S01]  /*109a0*/  VIADD R3, R3, 0xffffffff ;  /* 0xffffffff03037836 */ /* 0x000fe20000000000 */
[----:B------:R-:W-:Y:S02]  /*109b0*/  UISETP.NE.AND UP0, UPT, UR16, 0x2, UPT ;  /* 0x000000021000788c */ /* 0x000fe4000bf05270 */
[----:B------:R-:W-:Y:S02]  /*109c0*/  UISETP.NE.AND UP1, UPT, UR6, 0x2, UPT ;  /* 0x000000020600788c */ /* 0x000fe4000bf25270 */
[----:B------:R-:W-:Y:S02]  /*109d0*/  USEL UR7, URZ, 0x1, UP0 ;  /* 0x000000013f077887 */ /* 0x000fe40008000000 */
[----:B------:R-:W-:-:S02]  /*109e0*/  USEL UR16, UR16, URZ, UP0 ;  /* 0x0000003f10107287 */ /* 0x000fc40008000000 */
[----:B------:R-:W-:Y:S02]  /*109f0*/  USEL UR6, UR6, URZ, UP1 ;  /* 0x0000003f06067287 */ /* 0x000fe40008800000 */
[----:B------:R-:W-:Y:S01]  /*10a00*/  LOP3.LUT R0, R0, UR7, RZ, 0x3c, !PT ;  /* 0x0000000700007c12 */ /* 0x000fe2000f8e3cff */
[----:B------:R-:W-:Y:S09]  /*10a10*/  @P1 BRA `(.L_x_25) ;  /* 0xffffff7c00ac1947 */ /* 0x000ff2000383ffff */
.L_x_18:
[----:B------:R-:W1:Y:S02]  /*10a20*/  LDC R0, c[0x0][0x28c] ;  /* 0x0000a300ff007b82 */ /* 0x000e640000000800 */
[----:B-1----:R-:W-:-:S13]  /*10a30*/  ISETP.GE.AND P1, PT, R0, 0x1, PT ;  /* 0x000000010000780c */ /* 0x002fda0003f26270 */
[----:B------:R-:W-:Y:S05]  /*10a40*/  @!P1 BRA `(.L_x_26) ;  /* 0x0000000000449947 */ /* 0x000fea0003800000 */
[----:B------:R-:W-:Y:S05]  /*10a50*/  @!P0 BRA `(.L_x_27) ;  /* 0x0000000000048947 */ /* 0x000fea0003800000 */
[----:B------:R-:W-:Y:S01]  /*10a60*/  BPT.TRAP 0x1 ;  /* 0x000000040000795c */ /* 0x000fe20000300000 */
.L_x_27:
[----:B------:R-:W1:Y:S01]  /*10a70*/  S2UR UR6, SR_CgaCtaId ;  /* 0x00000000000679c3 */ /* 0x000e620000008800 */
[----:B------:R-:W-:Y:S01]  /*10a80*/  UISETP.LT.AND UP0, UPT, UR44, 0x1, UPT ;  /* 0x000000012c00788c */ /* 0x000fe2000bf01270 */
[----:B------:R-:W-:-:S03]  /*10a90*/  UMOV UR5, 0x400 ;  /* 0x0000040000057882 */ /* 0x000fc60000000000 */
[----:B------:R-:W-:Y:S02]  /*10aa0*/  USEL UR4, UR44, 0x1, UP0 ;  /* 0x000000012c047887 */ /* 0x000fe40008000000 */
[----:B------:R-:W-:Y:S02]  /*10ab0*/  UISETP.GT.U32.AND UP0, UPT, UR40, 0x1, UPT ;  /* 0x000000012800788c */ /* 0x000fe4000bf04070 */
[----:B------:R-:W-:-:S04]  /*10ac0*/  UIADD3 UR4, UR39, UR44, -UR4 ;  /* 0x0000002c27047290 */ /* 0x000fc8000fffe804 */
[----:B------:R-:W-:Y:S01]  /*10ad0*/  USHF.L.U32 UR4, UR4, 0x3, URZ ;  /* 0x0000000304047899 */ /* 0x000fe2000800063f */
[----:B------:R-:W-:-:S03]  /*10ae0*/  PLOP3.LUT P0, PT, PT, PT, UP0, 0x80, 0x0 ;  /* 0x000000000000781c */ /* 0x000fc60003f0f008 */
[----:B------:R-:W-:Y:S02]  /*10af0*/  ULOP3.LUT UR4, UR4, 0x8, URZ, 0xc0, !UPT ;  /* 0x0000000804047892 */ /* 0x000fe4000f8ec03f */
[----:B-1----:R-:W-:-:S04]  /*10b00*/  ULEA UR5, UR6, UR5, 0x18 ;  /* 0x0000000506057291 */ /* 0x002fc8000f8ec03f */
[----:B------:R-:W-:-:S04]  /*10b10*/  UIADD3 UR4, UR5, 0x10, UR4 ;  /* 0x0000001005047890 */ /* 0x000fc8000fffe004 */
[----:B------:R-:W-:-:S09]  /*10b20*/  UPRMT UR4, URZ, 0x654, UR4 ;  /* 0x000006543f047896 */ /* 0x000fd20008000004 */
[----:B------:R-:W-:Y:S01]  /*10b30*/  SYNCS.ARRIVE.TRANS64.RED.A1T0 RZ, [UR4], RZ ;  /* 0x000000ffffff79a7 */ /* 0x000fe20008100404 */
[----:B------:R-:W-:Y:S05]  /*10b40*/  @P0 BRA `(.L_x_26) ;  /* 0x0000000000040947 */ /* 0x000fea0003800000 */
[----:B------:R-:W-:Y:S01]  /*10b50*/  BPT.TRAP 0x1 ;  /* 0x000000040000795c */ /* 0x000fe20000300000 */
.L_x_26:
[----:B------:R-:W1:Y:S01]  /*10b60*/  S2R R5, SR_TID.X ;  /* 0x0000000000057919 */ /* 0x000e620000002100 */
[----:B------:R-:W-:Y:S02]  /*10b70*/  UIMAD UR42, UR42, 0x180, URZ ;  /* 0x000001802a2a78a4 */ /* 0x000fe4000f8e023f */
[----:B------:R-:W-:Y:S01]  /*10b80*/  USHF.R.S32.HI UR10, URZ, 0x1f, UR43 ;  /* 0x0000001f3f0a7899 */ /* 0x000fe2000801142b */
[----:B------:R-:W2:Y:S01]  /*10b90*/  S2R R0, SR_TID.X ;  /* 0x0000000000007919 */ /* 0x000ea20000002100 */
[----:B------:R-:W-:Y:S01]  /*10ba0*/  ULDC.64 UR8, c[0x0][0x5d0] ;  /* 0x0001740000087ab9 */ /* 0x000fe20000000a00 */
[----:B------:R-:W-:Y:S01]  /*10bb0*/  UIADD3 UR39, UR44, UR39, URZ ;  /* 0x000000272c277290 */ /* 0x000fe2000fffe03f */
[----:B------:R-:W-:Y:S01]  /*10bc0*/  IMAD.U32 R10, RZ, RZ, UR42 ;  /* 0x0000002aff0a7e24 */ /* 0x000fe2000f8e00ff */
[----:B------:R-:W-:Y:S02]  /*10bd0*/  UIMAD UR4, UR10, UR8, URZ ;  /* 0x000000080a0472a4 */ /* 0x000fe4000f8e023f */
[----:B------:R-:W-:Y:S01]  /*10be0*/  IMAD.U32 R6, RZ, RZ, UR8 ;  /* 0x00000008ff067e24 */ /* 0x000fe2000f8e00ff */
[----:B------:R-:W-:-:S02]  /*10bf0*/  UIMAD.WIDE UR6, UR41, 0x100, URZ ;  /* 0x00000100290678a5 */ /* 0x000fc4000f8e023f */
[----:B------:R-:W-:Y:S01]  /*10c00*/  UIMAD UR4, UR43, UR9, UR4 ;  /* 0x000000092b0472a4 */ /* 0x000fe2000f8e0204 */
[----:B------:R-:W-:Y:S01]  /*10c10*/  ULDC UR8, c[0x0][0x288] ;  /* 0x0000a20000087ab9 */ /* 0x000fe20000000800 */
[----:B------:R-:W-:Y:S02]  /*10c20*/  USHF.L.U32 UR41, UR41, 0x8, URZ ;  /* 0x0000000829297899 */ /* 0x000fe4000800063f */
[----:B------:R-:W-:Y:S01]  /*10c30*/  UISETP.GE.AND UP1, UPT, UR42, UR8, UPT ;  /* 0x000000082a00728c */ /* 0x000fe2000bf26270 */
[----:B------:R-:W-:Y:S01]  /*10c40*/  ULDC UR5, c[0x0][0x284] ;  /* 0x0000a10000057ab9 */ /* 0x000fe20000000800 */
[----:B------:R-:W-:Y:S02]  /*10c50*/  UISETP.GT.U32.AND UP0, UPT, UR39, 0x1, UPT ;  /* 0x000000012700788c */ /* 0x000fe4000bf04070 */
[----:B------:R-:W-:Y:S02]  /*10c60*/  UISETP.GE.OR UP1, UPT, UR41, UR5, UP1 ;  /* 0x000000052900728c */ /* 0x000fe40008f26670 */
[----:B------:R-:W-:-:S04]  /*10c70*/  UISETP.LT.U32.AND UP0, UPT, UR44, 0x2, UP0 ;  /* 0x000000022c00788c */ /* 0x000fc80008701070 */
[----:B------:R-:W-:Y:S01]  /*10c80*/  PLOP3.LUT P0, PT, PT, PT, UP1, 0x80, 0x0 ;  /* 0x000000000000781c */ /* 0x000fe20003f0f018 */
[C---:B-1----:R-:W-:Y:S01]  /*10c90*/  IMAD.SHL.U32 R11, R5.reuse, 0x2, RZ ;  /* 0x00000002050b7824 */ /* 0x042fe200078e00ff */
[----:B------:R-:W-:Y:S02]  /*10ca0*/  LOP3.LUT R4, R5, 0x60, RZ, 0xc0, !PT ;  /* 0x0000006005047812 */ /* 0x000fe400078ec0ff */
[----:B--2--5:R-:W-:Y:S02]  /*10cb0*/  SHF.R.U32.HI R3, RZ, 0x7, R0 ;  /* 0x00000007ff037819 */ /* 0x024fe40000011600 */
[----:B------:R-:W-:Y:S02]  /*10cc0*/  LOP3.LUT R10, R10, 0x6, R11, 0xf8, !PT ;  /* 0x000000060a0a7812 */ /* 0x000fe400078ef80b */
[----:B------:R-:W-:Y:S02]  /*10cd0*/  SHF.R.U32.HI R0, RZ, 0x2, R5 ;  /* 0x00000002ff007819 */ /* 0x000fe40000011605 */
[----:B------:R-:W-:-:S02]  /*10ce0*/  LOP3.LUT R3, R3, 0x1, RZ, 0xc0, !PT ;  /* 0x0000000103037812 */ /* 0x000fc400078ec0ff */
[--C-:B------:R-:W-:Y:S02]  /*10cf0*/  SHF.R.S32.HI R11, RZ, 0x1f, R10.reuse ;  /* 0x0000001fff0b7819 */ /* 0x100fe4000001140a */
[----:B------:R-:W-:Y:S02]  /*10d00*/  LOP3.LUT R0, R0, 0x7, RZ, 0xc0, !PT ;  /* 0x0000000700007812 */ /* 0x000fe400078ec0ff */
[----:B------:R-:W-:Y:S01]  /*10d10*/  SHF.L.U32 R23, R3, 0x6, RZ ;  /* 0x0000000603177819 */ /* 0x000fe200000006ff */
[----:B------:R-:W-:Y:S01]  /*10d20*/  IMAD.WIDE.U32 R6, R6, UR43, R10 ;  /* 0x0000002b06067c25 */ /* 0x000fe2000f8e000a */
[----:B------:R-:W-:Y:S02]  /*10d30*/  SHF.R.U32.HI R4, RZ, 0x1, R4 ;  /* 0x00000001ff047819 */ /* 0x000fe40000011604 */
[--C-:B------:R-:W-:Y:S01]  /*10d40*/  LOP3.LUT R23, R23, 0x40, R0.reuse, 0xe2, !PT ;  /* 0x0000004017177812 */ /* 0x100fe200078ee200 */
[----:B------:R-:W-:Y:S01]  /*10d50*/  VIADD R7, R7, UR4 ;  /* 0x0000000407077c36 */ /* 0x000fe20008000000 */
[----:B------:R-:W-:Y:S01]  /*10d60*/  IADD3 R0, RZ, -R4, -R0 ;  /* 0x80000004ff007210 */ /* 0x000fe20007ffe800 */
[----:B------:R-:W-:Y:S01]  /*10d70*/  USHF.R.U32.HI UR4, URZ, 0x1, UR39 ;  /* 0x000000013f047899 */ /* 0x000fe20008011627 */
[----:B------:R-:W-:Y:S01]  /*10d80*/  LOP3.LUT R23, R23, UR6, R4, 0xfe, !PT ;  /* 0x0000000617177c12 */ /* 0x000fe2000f8efe04 */
[----:B------:R-:W-:Y:S01]  /*10d90*/  IMAD.MOV.U32 R4, RZ, RZ, -0x2 ;  /* 0xfffffffeff047424 */ /* 0x000fe200078e00ff */
[----:B------:R-:W-:Y:S01]  /*10da0*/  ULOP3.LUT UR39, UR39, 0x1, URZ, 0xc0, !UPT ;  /* 0x0000000127277892 */ /* 0x000fe2000f8ec03f */
[----:B------:R-:W-:Y:S01]  /*10db0*/  IMAD R0, R3, -0x40, R0 ;  /* 0xffffffc003007824 */ /* 0x000fe200078e0200 */
[----:B------:R-:W-:Y:S01]  /*10dc0*/  ULOP3.LUT UR4, UR4, 0x1, URZ, 0xc0, !UPT ;  /* 0x0000000104047892 */ /* 0x000fe2000f8ec03f */
[----:B------:R-:W-:Y:S01]  /*10dd0*/  IMAD.U32 R3, RZ, RZ, UR5 ;  /* 0x00000005ff037e24 */ /* 0x000fe2000f8e00ff */
[----:B------:R-:W-:-:S02]  /*10de0*/  USEL UR5, URZ, 0x1, !UP0 ;  /* 0x000000013f057887 */ /* 0x000fc4000c000000 */
[----:B------:R-:W-:Y:S02]  /*10df0*/  UISETP.NE.U32.AND UP2, UPT, UR4, 0x1, UPT ;  /* 0x000000010400788c */ /* 0x000fe4000bf45070 */
[----:B------:R-:W-:Y:S01]  /*10e00*/  IADD3 R0, R3, -UR41, R0 ;  /* 0x8000002903007c10 */ /* 0x000fe2000fffe000 */
[----:B------:R-:W-:Y:S01]  /*10e10*/  UMOV UR41, 0xffffffff ;  /* 0xffffffff00297882 */ /* 0x000fe20000000000 */
[----:B------:R-:W-:Y:S01]  /*10e20*/  LOP3.LUT R3, R5, 0x3, RZ, 0xc0, !PT ;  /* 0x0000000305037812 */ /* 0x000fe200078ec0ff */
[----:B------:R-:W-:-:S04]  /*10e30*/  UISETP.GT.U32.AND UP2, UPT, UR44, 0x1, !UP2 ;  /* 0x000000012c00788c */ /* 0x000fc8000d744070 */
[----:B------:R-:W-:Y:S01]  /*10e40*/  IMAD R3, R3, R4, UR8 ;  /* 0x0000000803037e24 */ /* 0x000fe2000f8e0204 */
[----:B------:R-:W-:-:S03]  /*10e50*/  USEL UR4, URZ, 0x1, !UP2 ;  /* 0x000000013f047887 */ /* 0x000fc6000d000000 */
[----:B------:R-:W-:Y:S01]  /*10e60*/  VIADD R3, R3, -UR42 ;  /* 0x8000002a03037c36 */ /* 0x000fe20008000000 */
[----:B------:R-:W-:Y:S01]  /*10e70*/  ULOP3.LUT UR38, UR4, UR38, UR5, 0x96, !UPT ;  /* 0x0000002604267292 */ /* 0x000fe2000f8e9605 */
[----:B------:R-:W-:Y:S11]  /*10e80*/  @P0 BRA `(.L_x_28) ;  /* 0x0000019800540947 */ /* 0x000ff60003800000 */
[----:B------:R-:W-:Y:S01]  /*10e90*/  FSETP.NEU.AND P0, PT, R16, RZ, PT ;  /* 0x000000ff1000720b */ /* 0x000fe20003f0d000 */
[----:B------:R-:W-:Y:S01]  /*10ea0*/  ULDC.64 UR8, c[0x0][0x5c8] ;  /* 0x0001720000087ab9 */ /* 0x000fe20000000a00 */
[----:B------:R-:W-:Y:S01]  /*10eb0*/  ISETP.GT.AND P5, PT, R3, RZ, PT ;  /* 0x000000ff0300720c */ /* 0x000fe20003fa4270 */
[----:B------:R-:W-:Y:S01]  /*10ec0*/  UIMAD UR4, UR7, UR8, URZ ;  /* 0x00000008070472a4 */ /* 0x000fe2000f8e023f */
[----:B------:R-:W-:Y:S01]  /*10ed0*/  IMAD.U32 R14, RZ, RZ, UR9 ;  /* 0x00000009ff0e7e24 */ /* 0x000fe2000f8e00ff */
[----:B------:R-:W-:Y:S01]  /*10ee0*/  BSSY B0, `(.L_x_28) ;  /* 0x000198f000007945 */ /* 0x000fe20003800000 */
[----:B------:R-:W-:Y:S01]  /*10ef0*/  IMAD.WIDE.U32 R6, R23, UR8, R6 ;  /* 0x0000000817067c25 */ /* 0x000fe2000f8e0006 */
[----:B------:R-:W-:-:S03]  /*10f00*/  ISETP.GT.AND P1, PT, R0, RZ, P5 ;  /* 0x000000ff0000720c */ /* 0x000fc60002f24270 */
[----:B------:R-:W-:-:S04]  /*10f10*/  IMAD R14, R23, R14, UR4 ;  /* 0x00000004170e7e24 */ /* 0x000fc8000f8e020e */
[----:B------:R-:W-:Y:S01]  /*10f20*/  IMAD.IADD R14, R7, 0x1, R14 ;  /* 0x00000001070e7824 */ /* 0x000fe200078e020e */
[----:B------:R-:W-:Y:S06]  /*10f30*/  @!P0 BRA `(.L_x_29) ;  /* 0x0000011800cc8947 */ /* 0x000fec0003800000 */
[----:B------:R-:W1:Y:S01]  /*10f40*/  LDC.64 R8, c[0x0][0x5b0] ;  /* 0x00016c00ff087b82 */ /* 0x000e620000000a00 */
[----:B------:R-:W2:Y:S07]  /*10f50*/  LDL.LU R15, [R1+0x180] ;  /* 0x00018000010f7983 */ /* 0x000eae0000300800 */
[----:B0-----:R-:W0:Y:S08]  /*10f60*/  LDC.64 R216, c[0x0][0x5b8] ;  /* 0x00016e00ffd87b82 */ /* 0x001e300000000a00 */
[----:B------:R-:W3:Y:S01]  /*10f70*/  LDC.64 R18, c[0x0][0x5a8] ;  /* 0x00016a00ff127b82 */ /* 0x000ee20000000a00 */
[----:B-1----:R-:W-:Y:S01]  /*10f80*/  R2UR UR4, R8 ;  /* 0x00000000080472ca */ /* 0x002fe200000e0000 */
[----:B0-----:R-:W-:-:S02]  /*10f90*/  IMAD R224, R216, UR10, RZ ;  /* 0x0000000ad8e07c24 */ /* 0x001fc4000f8e02ff */
[----:B------:R-:W-:-:S10]  /*10fa0*/  IMAD.WIDE.U32 R218, R216, UR43, R10 ;  /* 0x0000002bd8da7c25 */ /* 0x000fd4000f8e000a */
[----:B------:R-:W-:Y:S01]  /*10fb0*/  UIMAD UR4, UR7, UR4, URZ ;  /* 0x00000004070472a4 */ /* 0x000fe2000f8e023f */
[----:B------:R-:W-:Y:S02]  /*10fc0*/  IMAD R224, R217, UR43, R224 ;  /* 0x0000002bd9e07c24 */ /* 0x000fe4000f8e02e0 */
[----:B------:R-:W-:-:S03]  /*10fd0*/  IMAD.MOV.U32 R20, RZ, RZ, R218 ;  /* 0x000000ffff147224 */ /* 0x000fc600078e00da */
[----:B------:R-:W-:Y:S01]  /*10fe0*/  IADD3 R21, R219, R224, RZ ;  /* 0x000000e0db157210 */ /* 0x000fe20007ffe0ff */
[C---:B------:R-:W-:Y:S01]  /*10ff0*/  IMAD R222, R23.reuse, R9, UR4 ;  /* 0x0000000417de7e24 */ /* 0x040fe2000f8e0209 */
[----:B------:R-:W-:Y:S01]  /*11000*/  ULDC.64 UR4, c[0x0][0x5c0] ;  /* 0x0001700000047ab9 */ /* 0x000fe20000000a00 */
[----:B------:R-:W-:-:S04]  /*11010*/  IMAD.WIDE.U32 R4, R23, R8, R20 ;  /* 0x0000000817047225 */ /* 0x000fc800078e0014 */
[----:B------:R-:W-:Y:S01]  /*11020*/  IMAD.IADD R5, R5, 0x1, R222 ;  /* 0x0000000105057824 */ /* 0x000fe200078e02de */
[----:B---3--:R-:W-:-:S04]  /*11030*/  LEA R12, P0, R4, R18, 0x1 ;  /* 0x00000012040c7211 */ /* 0x008fc800078008ff */
[----:B------:R-:W-:-:S05]  /*11040*/  LEA.HI.X R13, R4, R19, R5, 0x1, P0 ;  /* 0x00000013040d7211 */ /* 0x000fca00000f0c05 */
[----:B------:R-:W3:Y:S01]  /*11050*/  @P1 LDG.E.LTC128B.U16 R217, desc[UR36][R12.64] ;  /* 0x000000240cd91981 */ /* 0x000ee2000c1e1520 */
[----:B------:R-:W-:Y:S01]  /*11060*/  ISETP.GT.AND P3, PT, R3, 0x1, PT ;  /* 0x000000010300780c */ /* 0x000fe20003f64270 */
[----:B------:R-:W-:Y:S01]  /*11070*/  BSSY B1, `(.L_x_30) ;  /* 0x0000013000017945 */ /* 0x000fe20003800000 */
[----:B------:R-:W-:-:S11]  /*11080*/  LOP3.LUT R17, R17, 0xfffffffd, RZ, 0xc0, !PT ;  /* 0xfffffffd11117812 */ /* 0x000fd600078ec0ff */
[----:B------:R-:W-:Y:S01]  /*11090*/  @P3 LOP3.LUT R17, R17, 0x2, RZ, 0xfc, !PT ;  /* 0x0000000211113812 */ /* 0x000fe200078efcff */
[----:B---3--:R-:W-:-:S04]  /*110a0*/  IMAD.U32 R4, R217, 0x10000, RZ ;  /* 0x00010000d9047824 */ /* 0x008fc800078e00ff */
[----:B------:R-:W-:-:S04]  /*110b0*/  FMUL R4, R4, R16 ;  /* 0x0000001004047220 */ /* 0x000fc80000400000 */
[----:B--2---:R-:W-:Y:S01]  /*110c0*/  FFMA R7, R15, R2, R4 ;  /* 0x000000020f077223 */ /* 0x004fe20000000004 */
[----:B------:R-:W-:-:S04]  /*110d0*/  LEA R4, P0, R6, UR4, 0x1 ;  /* 0x0000000406047c11 */ /* 0x000fc8000f8008ff */
[----:B------:R-:W-:Y:S02]  /*110e0*/  LEA.HI.X R5, R6, UR5, R14, 0x1, P0 ;  /* 0x0000000506057c11 */ /* 0x000fe400080f0c0e */
[----:B------:R-:W-:-:S05]  /*110f0*/  F2FP.BF16.F32.PACK_AB R6, RZ, R7 ;  /* 0x00000007ff06723e */ /* 0x000fca00000010ff */
[----:B------:R0:W-:Y:S02]  /*11100*/  @P1 STG.E.U16 desc[UR36][R4.64], R6 ;  /* 0x0000000604001986 */ /* 0x0001e4000c101524 */
[----:B0-----:R-:W-:-:S04]  /*11110*/  IMAD.WIDE.U32 R6, R23, R8, R10 ;  /* 0x0000000817067225 */ /* 0x001fc800078e000a */
[----:B------:R-:W-:Y:S02]  /*11120*/  IMAD.IADD R7, R222, 0x1, R7 ;  /* 0x00000001de077824 */ /* 0x000fe400078e0207 */
[----:B------:R-:W-:-:S04]  /*11130*/  IMAD.WIDE.U32 R6, R216, UR43, R6 ;  /* 0x0000002bd8067c25 */ /* 0x000fc8000f8e0006 */
[----:B------:R-:W-:Y:S01]  /*11140*/  IMAD.IADD R7, R224, 0x1, R7 ;  /* 0x00000001e0077824 */ /* 0x000fe200078e0207 */
[----:B------:R-:W-:-:S04]  /*11150*/  LEA R14, P0, R6, R18, 0x1 ;  /* 0x00000012060e7211 */ /* 0x000fc800078008ff */
[----:B------:R-:W-:Y:S02]  /*11160*/  LEA.HI.X R15, R6, R19, R7, 0x1, P0 ;  /* 0x00000013060f7211 */ /* 0x000fe400000f0c07 */
[----:B------:R-:W-:-:S13]  /*11170*/  ISETP.GT.AND P0, PT, R0, RZ, P3 ;  /* 0x000000ff0000720c */ /* 0x000fda0001f04270 */
[----:B------:R-:W-:Y:S05]  /*11180*/  @!P0 BRA `(.L_x_31) ;  /* 0x0000000000048947 */ /* 0x000fea0003800000 */
[----:B------:R0:W5:Y:S02]  /*11190*/  LDG.E.LTC128B.U16 R217, desc[UR36][R14.64+0x2] ;  /* 0x000002240ed97981 */ /* 0x000164000c1e1520 */
.L_x_31:
[----:B------:R-:W-:Y:S05]  /*111a0*/  BSYNC B1 ;  /* 0x0000000000017941 */ /* 0x000fea0003800000 */
.L_x_30:
[----:B------:R-:W2:Y:S01]  /*111b0*/  LDL.LU R7, [R1+0x184] ;  /* 0x0001840001077983 */ /* 0x000ea20000300800 */
[----:B-----5:R-:W-:Y:S01]  /*111c0*/  IMAD.U32 R6, R217, 0x10000, RZ ;  /* 0x00010000d9067824 */ /* 0x020fe200078e00ff */
[C---:B------:R-:W-:Y:S01]  /*111d0*/  SHF.L.U64.HI R221, R8.reuse, 0x3, R9 ;  /* 0x0000000308dd7819 */ /* 0x040fe20000010209 */
[----:B------:R-:W-:Y:S01]  /*111e0*/  IMAD.SHL.U32 R220, R8, 0x8, RZ ;  /* 0x0000000808dc7824 */ /* 0x000fe200078e00ff */
[----:B------:R-:W3:Y:S01]  /*111f0*/  LDL.LU R223, [R1+0x188] ;  /* 0x0001880001df7983 */ /* 0x000ee20000300800 */
[----:B------:R-:W-:-:S04]  /*11200*/  FMUL R6, R6, R16 ;  /* 0x0000001006067220 */ /* 0x000fc80000400000 */
[----:B--2---:R-:W-:-:S05]  /*11210*/  FFMA R6, R7, R2, R6 ;  /* 0x0000000207067223 */ /* 0x004fca0000000006 */
[----:B------:R-:W-:-:S05]  /*11220*/  F2FP.BF16.F32.PACK_AB R6, RZ, R6 ;  /* 0x00000006ff06723e */ /* 0x000fca00000010ff */
[----:B------:R1:W-:Y:S01]  /*11230*/  @P0 STG.E.U16 desc[UR36][R4.64+0x2], R6 ;  /* 0x0000020604000986 */ /* 0x0003e2000c101524 */
[----:B------:R-:W-:Y:S01]  /*11240*/  ISETP.GT.AND P0, PT, R0, 0x8, P5 ;  /* 0x000000080000780c */ /* 0x000fe20002f04270 */
[----:B-1----:R-:W-:-:S04]  /*11250*/  IMAD.WIDE.U32 R6, R23, R8, R220 ;  /* 0x0000000817067225 */ /* 0x002fc800078e00dc */
[----:B------:R-:W-:Y:S01]  /*11260*/  IMAD.IADD R222, R222, 0x1, R7 ;  /* 0x00000001dede7824 */ /* 0x000fe200078e0207 */
[----:B------:R-:W-:-:S05]  /*11270*/  IADD3 R7, P1, R218, R6, RZ ;  /* 0x00000006da077210 */ /* 0x000fca0007f3e0ff */
[----:B------:R-:W-:Y:S01]  /*11280*/  IMAD.X R13, R222, 0x1, R21, P1 ;  /* 0x00000001de0d7824 */ /* 0x000fe200008e0615 */
[----:B------:R-:W-:-:S04]  /*11290*/  LEA R12, P1, R7, R18, 0x1 ;  /* 0x00000012070c7211 */ /* 0x000fc800078208ff */
[----:B------:R-:W-:-:S05]  /*112a0*/  LEA.HI.X R13, R7, R19, R13, 0x1, P1 ;  /* 0x00000013070d7211 */ /* 0x000fca00008f0c0d */
[----:B------:R1:W2:Y:S01]  /*112b0*/  @P0 LDG.E.LTC128B.U16 R217, desc[UR36][R12.64] ;  /* 0x000000240cd90981 */ /* 0x0002a2000c1e1520 */
[----:B------:R-:W-:Y:S01]  /*112c0*/  IADD3 R6, P1, R10, R6, RZ ;  /* 0x000000060a067210 */ /* 0x000fe20007f3e0ff */
[----:B------:R-:W-:Y:S03]  /*112d0*/  BSSY B1, `(.L_x_32) ;  /* 0x0000016000017945 */ /* 0x000fe60003800000 */
[----:B------:R-:W-:Y:S01]  /*112e0*/  IADD3.X R7, R11, R222, RZ, P1, !PT ;  /* 0x000000de0b077210 */ /* 0x000fe20000ffe4ff */
[----:B------:R-:W-:Y:S02]  /*112f0*/  IMAD.U32 R222, RZ, RZ, UR9 ;  /* 0x00000009ffde7e24 */ /* 0x000fe4000f8e00ff */
[----:B------:R-:W-:-:S04]  /*11300*/  IMAD.WIDE.U32 R6, R216, UR43, R6 ;  /* 0x0000002bd8067c25 */ /* 0x000fc8000f8e0006 */
[----:B------:R-:W-:Y:S01]  /*11310*/  IMAD.IADD R7, R224, 0x1, R7 ;  /* 0x00000001e0077824 */ /* 0x000fe200078e0207 */
[----:B-1----:R-:W-:-:S04]  /*11320*/  LEA R12, P1, R6, R18, 0x1 ;  /* 0x00000012060c7211 */ /* 0x002fc800078208ff */
[----:B------:R-:W-:Y:S01]  /*11330*/  LEA.HI.X R13, R6, R19, R7, 0x1, P1 ;  /* 0x00000013060d7211 */ /* 0x000fe200008f0c07 */
[----:B------:R-:W-:Y:S01]  /*11340*/  IMAD.U32 R6, RZ, RZ, UR8 ;  /* 0x00000008ff067e24 */ /* 0x000fe2000f8e00ff */
[----:B------:R-:W-:-:S03]  /*11350*/  ISETP.GT.AND P1, PT, R0, 0x8, P3 ;  /* 0x000000080000780c */ /* 0x000fc60001f24270 */
[----:B------:R-:W-:-:S05]  /*11360*/  IMAD.SHL.U32 R229, R6, 0x10, RZ ;  /* 0x0000001006e57824 */ /* 0x000fca00078e00ff */
[----:B------:R-:W-:Y:S01]  /*11370*/  IADD3 R6, P2, R229, R4, RZ ;  /* 0x00000004e5067210 */ /* 0x000fe20007f5e0ff */
[----:B--2---:R-:W-:-:S04]  /*11380*/  IMAD.U32 R7, R217, 0x10000, RZ ;  /* 0x00010000d9077824 */ /* 0x004fc800078e00ff */
[----:B------:R-:W-:-:S04]  /*11390*/  FMUL R7, R7, R16 ;  /* 0x0000001007077220 */ /* 0x000fc80000400000 */
[----:B---3--:R-:W-:Y:S01]  /*113a0*/  FFMA R7, R223, R2, R7 ;  /* 0x00000002df077223 */ /* 0x008fe20000000007 */
[----:B------:R-:W-:-:S04]  /*113b0*/  IMAD.U32 R223, RZ, RZ, UR8 ;  /* 0x00000008ffdf7e24 */ /* 0x000fc8000f8e00ff */
[----:B------:R-:W-:Y:S02]  /*113c0*/  F2FP.BF16.F32.PACK_AB R7, RZ, R7 ;  /* 0x00000007ff07723e */ /* 0x000fe400000010ff */
[--C-:B------:R-:W-:Y:S02]  /*113d0*/  SHF.L.U64.HI R228, R223, 0x4, R222.reuse ;  /* 0x00000004dfe47819 */ /* 0x100fe400000102de */
[----:B------:R-:W-:-:S03]  /*113e0*/  PRMT R222, R7, 0x7610, R222 ;  /* 0x0000761007de7816 */ /* 0x000fc600000000de */
[----:B------:R-:W-:-:S05]  /*113f0*/  IMAD.X R7, R228, 0x1, R5, P2 ;  /* 0x00000001e4077824 */ /* 0x000fca00010e0605 */
[----:B------:R1:W-:Y:S01]  /*11400*/  @P0 STG.E.U16 desc[UR36][R6.64], R222 ;  /* 0x000000de06000986 */ /* 0x0003e2000c101524 */
[----:B------:R-:W-:Y:S05]  /*11410*/  @!P1 BRA `(.L_x_33) ;  /* 0x0000000000049947 */ /* 0x000fea0003800000 */
[----:B------:R2:W5:Y:S02]  /*11420*/  LDG.E.LTC128B.U16 R217, desc[UR36][R12.64+0x2] ;  /* 0x000002240cd97981 */ /* 0x000564000c1e1520 */
.L_x_33:
[----:B------:R-:W-:Y:S05]  /*11430*/  BSYNC B1 ;  /* 0x0000000000017941 */ /* 0x000fea0003800000 */
.L_x_32:
[----:B------:R-:W3:Y:S01]  /*11440*/  LDL.LU R223, [R1+0x18c] ;  /* 0x00018c0001df7983 */ /* 0x000ee20000300800 */
[----:B-1---5:R-:W-:Y:S01]  /*11450*/  IMAD.U32 R222, R217, 0x10000, RZ ;  /* 0x00010000d9de7824 */ /* 0x022fe200078e00ff */
[----:B------:R-:W-:Y:S01]  /*11460*/  ISETP.GT.AND P3, PT, R3, 0x8, PT ;  /* 0x000000080300780c */ /* 0x000fe20003f64270 */
[----:B------:R-:W-:Y:S01]  /*11470*/  BSSY B1, `(.L_x_34) ;  /* 0x000000a000017945 */ /* 0x000fe20003800000 */
[----:B------:R-:W-:Y:S01]  /*11480*/  LOP3.LUT R17, R17, 0xfffffffb, RZ, 0xc0, !PT ;  /* 0xfffffffb11117812 */ /* 0x000fe200078ec0ff */
[----:B------:R-:W-:Y:S01]  /*11490*/  FMUL R222, R222, R16 ;  /* 0x00000010dede7220 */ /* 0x000fe20000400000 */
[----:B------:R-:W-:-:S09]  /*114a0*/  ISETP.GT.AND P0, PT, R0, RZ, P3 ;  /* 0x000000ff0000720c */ /* 0x000fd20001f04270 */
[----:B------:R-:W-:Y:S01]  /*114b0*/  @P3 LOP3.LUT R17, R17, 0x4, RZ, 0xfc, !PT ;  /* 0x0000000411113812 */ /* 0x000fe200078efcff */
[----:B---3--:R-:W-:-:S05]  /*114c0*/  FFMA R222, R223, R2, R222 ;  /* 0x00000002dfde7223 */ /* 0x008fca00000000de */
[----:B------:R-:W-:-:S05]  /*114d0*/  F2FP.BF16.F32.PACK_AB R222, RZ, R222 ;  /* 0x000000deffde723e */ /* 0x000fca00000010ff */
[----:B------:R1:W-:Y:S01]  /*114e0*/  @P1 STG.E.U16 desc[UR36][R6.64+0x2], R222 ;  /* 0x000002de06001986 */ /* 0x0003e2000c101524 */
[----:B------:R-:W-:Y:S05]  /*114f0*/  @!P0 BRA `(.L_x_35) ;  /* 0x0000000000048947 */ /* 0x000fea0003800000 */
[----:B------:R3:W5:Y:S02]  /*11500*/  LDG.E.LTC128B.U16 R217, desc[UR36][R14.64+0x10] ;  /* 0x000010240ed97981 */ /* 0x000764000c1e1520 */
.L_x_35:
[----:B------:R-:W-:Y:S05]  /*11510*/  BSYNC B1 ;  /* 0x0000000000017941 */ /* 0x000fea0003800000 */
.L_x_34:
[----:B------:R-:W4:Y:S01]  /*11520*/  LDL.LU R223, [R1+0x190] ;  /* 0x0001900001df7983 */ /* 0x000f220000300800 */
[----:B-1---5:R-:W-:Y:S01]  /*11530*/  IMAD.U32 R222, R217, 0x10000, RZ ;  /* 0x00010000d9de7824 */ /* 0x022fe200078e00ff */
[----:B------:R-:W-:Y:S01]  /*11540*/  ISETP.GT.AND P2, PT, R3, 0x9, PT ;  /* 0x000000090300780c */ /* 0x000fe20003f44270 */
[----:B------:R-:W-:Y:S01]  /*11550*/  BSSY B1, `(.L_x_36) ;  /* 0x000000a000017945 */ /* 0x000fe20003800000 */
[----:B------:R-:W-:Y:S01]  /*11560*/  LOP3.LUT R17, R17, 0xfffffff7, RZ, 0xc0, !PT ;  /* 0xfffffff711117812 */ /* 0x000fe200078ec0ff */
[----:B------:R-:W-:Y:S01]  /*11570*/  FMUL R222, R222, R16 ;  /* 0x00000010dede7220 */ /* 0x000fe20000400000 */
[----:B------:R-:W-:-:S09]  /*11580*/  ISETP.GT.AND P1, PT, R0, RZ, P2 ;  /* 0x000000ff0000720c */ /* 0x000fd20001724270 */
[----:B------:R-:W-:Y:S01]  /*11590*/  @P2 LOP3.LUT R17, R17, 0x8, RZ, 0xfc, !PT ;  /* 0x0000000811112812 */ /* 0x000fe200078efcff */
[----:B----4-:R-:W-:-:S05]  /*115a0*/  FFMA R222, R223, R2, R222 ;  /* 0x00000002dfde7223 */ /* 0x010fca00000000de */
[----:B------:R-:W-:-:S05]  /*115b0*/  F2FP.BF16.F32.PACK_AB R222, RZ, R222 ;  /* 0x000000deffde723e */ /* 0x000fca00000010ff */
[----:B------:R1:W-:Y:S01]  /*115c0*/  @P0 STG.E.U16 desc[UR36][R4.64+0x10], R222 ;  /* 0x000010de04000986 */ /* 0x0003e2000c101524 */
[----:B------:R-:W-:Y:S05]  /*115d0*/  @!P1 BRA `(.L_x_37) ;  /* 0x0000000000049947 */ /* 0x000fea0003800000 */
[----:B------:R4:W5:Y:S02]  /*115e0*/  LDG.E.LTC128B.U16 R217, desc[UR36][R14.64+0x12] ;  /* 0x000012240ed97981 */ /* 0x000964000c1e1520 */
.L_x_37:
[----:B------:R-:W-:Y:S05]  /*115f0*/  BSYNC B1 ;  /* 0x0000000000017941 */ /* 0x000fea0003800000 */
.L_x_36:
[----:B------:R-:W2:Y:S01]  /*11600*/  LDL.LU R223, [R1+0x194] ;  /* 0x0001940001df7983 */ /* 0x000ea20000300800 */
[----:B-1---5:R-:W-:Y:S01]  /*11610*/  SHF.L.U32 R222, R217, 0x10, RZ ;  /* 0x00000010d9de7819 */ /* 0x022fe200000006ff */
[----:B------:R-:W-:Y:S01]  /*11620*/  BSSY B1, `(.L_x_38) ;  /* 0x0000008000017945 */ /* 0x000fe20003800000 */
[----:B------:R-:W-:-:S03]  /*11630*/  ISETP.GT.AND P0, PT, R0, 0x8, P3 ;  /* 0x000000080000780c */ /* 0x000fc60001f04270 */
[----:B------:R-:W-:-:S04]  /*11640*/  FMUL R222, R222, R16 ;  /* 0x00000010dede7220 */ /* 0x000fc80000400000 */
[----:B--2---:R-:W-:-:S05]  /*11650*/  FFMA R222, R223, R2, R222 ;  /* 0x00000002dfde7223 */ /* 0x004fca00000000de */
[----:B------:R-:W-:-:S05]  /*11660*/  F2FP.BF16.F32.PACK_AB R222, RZ, R222 ;  /* 0x000000deffde723e */ /* 0x000fca00000010ff */
[----:B------:R1:W-:Y:S01]  /*11670*/  @P1 STG.E.U16 desc[UR36][R4.64+0x12], R222 ;  /* 0x000012de04001986 */ /* 0x0003e2000c101524 */
[----:B------:R-:W-:Y:S05]  /*11680*/  @!P0 BRA `(.L_x_39) ;  /* 0x0000000000048947 */ /* 0x000fea0003800000 */
[----:B------:R2:W5:Y:S02]  /*11690*/  LDG.E.LTC128B.U16 R217, desc[UR36][R12.64+0x10] ;  /* 0x000010240cd97981 */ /* 0x000564000c1e1520 */
.L_x_39:
[----:B------:R-:W-:Y:S05]  /*116a0*/  BSYNC B1 ;  /* 0x0000000000017941 */ /* 0x000fea0003800000 */
.L_x_38:
[----:B------:R-:W3:Y:S01]  /*116b0*/  LDL.LU R223, [R1+0x198] ;  /* 0x0001980001df7983 */ /* 0x000ee20000300800 */
[----:B-1---5:R-:W-:Y:S01]  /*116c0*/  IMAD.U32 R222, R217, 0x10000, RZ ;  /* 0x00010000d9de7824 */ /* 0x022fe200078e00ff */
[----:B------:R-:W-:Y:S01]  /*116d0*/  ISETP.GT.AND P1, PT, R0, 0x8, P2 ;  /* 0x000000080000780c */ /* 0x000fe20001724270 */
[----:B------:R-:W-:Y:S02]  /*116e0*/  BSSY B1, `(.L_x_40) ;  /* 0x0000007000017945 */ /* 0x000fe40003800000 */
[----:B------:R-:W-:-:S04]  /*116f0*/  FMUL R222, R222, R16 ;  /* 0x00000010dede7220 */ /* 0x000fc80000400000 */
[----:B---3--:R-:W-:-:S05]  /*11700*/  FFMA R222, R223, R2, R222 ;  /* 0x00000002dfde7223 */ /* 0x008fca00000000de */
[----:B------:R-:W-:-:S05]  /*11710*/  F2FP.BF16.F32.PACK_AB R222, RZ, R222 ;  /* 0x000000deffde723e */ /* 0x000fca00000010ff */
[----:B------:R1:W-:Y:S01]  /*11720*/  @P0 STG.E.U16 desc[UR36][R6.64+0x10], R222 ;  /* 0x000010de06000986 */ /* 0x0003e2000c101524 */
[----:B------:R-:W-:Y:S05]  /*11730*/  @!P1 BRA `(.L_x_41) ;  /* 0x0000000000049947 */ /* 0x000fea0003800000 */
[----:B------:R3:W5:Y:S02]  /*11740*/  LDG.E.LTC128B.U16 R217, desc[UR36][R12.64+0x12] ;  /* 0x000012240cd97981 */ /* 0x000764000c1e1520 */
.L_x_41:
[----:B------:R-:W-:Y:S05]  /*11750*/  BSYNC B1 ;  /* 0x0000000000017941 */ /* 0x000fea0003800000 */
.L_x_40:
[----:B------:R-:W2:Y:S01]  /*11760*/  LDL.LU R223, [R1+0x19c] ;  /* 0x00019c0001df7983 */ /* 0x000ea20000300800 */
[----:B-1---5:R-:W-:Y:S01]  /*11770*/  IMAD.U32 R222, R217, 0x10000, RZ ;  /* 0x00010000d9de7824 */ /* 0x022fe200078e00ff */
[----:B------:R-:W-:Y:S01]  /*11780*/  ISETP.GT.AND P2, PT, R3, 0x10, PT ;  /* 0x000000100300780c */ /* 0x000fe20003f44270 */
[----:B------:R-:W-:Y:S01]  /*11790*/  BSSY B1, `(.L_x_42) ;  /* 0x000000a000017945 */ /* 0x000fe20003800000 */
[----:B------:R-:W-:Y:S01]  /*117a0*/  LOP3.LUT R17, R17, 0xffffffef, RZ, 0xc0, !PT ;  /* 0xffffffef11117812 */ /* 0x000fe200078ec0ff */
[----:B------:R-:W-:Y:S01]  /*117b0*/  FMUL R222, R222, R16 ;  /* 0x00000010dede7220 */ /* 0x000fe20000400000 */
[----:B------:R-:W-:-:S09]  /*117c0*/  ISETP.GT.AND P0, PT, R0, RZ, P2 ;  /* 0x000000ff0000720c */ /* 0x000fd20001704270 */
[----:B------:R-:W-:Y:S01]  /*117d0*/  @P2 LOP3.LUT R17, R17, 0x10, RZ, 0xfc, !PT ;  /* 0x0000001011112812 */ /* 0x000fe200078efcff */
[----:B--2---:R-:W-:-:S05]  /*117e0*/  FFMA R222, R223, R2, R222 ;  /* 0x00000002dfde7223 */ /* 0x004fca00000000de */
[----:B------:R-:W-:-:S05]  /*117f0*/  F2FP.BF16.F32.PACK_AB R222, RZ, R222 ;  /* 0x000000deffde723e */ /* 0x000fca00000010ff */
[----:B------:R1:W-:Y:S01]  /*11800*/  @P1 STG.E.U16 desc[UR36][R6.64+0x12], R222 ;  /* 0x000012de06001986 */ /* 0x0003e2000c101524 */
[----:B------:R-:W-:Y:S05]  /*11810*/  @!P0 BRA `(.L_x_43) ;  /* 0x0000000000048947 */ /* 0x000fea0003800000 */
[----:B------:R2:W5:Y:S02]  /*11820*/  LDG.E.LTC128B.U16 R217, desc[UR36][R14.64+0x20] ;  /* 0x000020240ed97981 */ /* 0x000564000c1e1520 */
.L_x_43:
[----:B------:R-:W-:Y:S05]  /*11830*/  BSYNC B1 ;  /* 0x0000000000017941 */ /* 0x000fea0003800000 */
.L_x_42:
[----:B------:R-:W3:Y:S01]  /*11840*/  LDL.LU R223, [R1+0x1a0] ;  /* 0x0001a00001df7983 */ /* 0x000ee20000300800 */
[----:B-1---5:R-:W-:Y:S01]  /*11850*/  IMAD.U32 R222, R217, 0x10000, RZ ;  /* 0x00010000d9de7824 */ /* 0x022fe200078e00ff */
[----:B------:R-:W-:Y:S01]  /*11860*/  ISETP.GT.AND P1, PT, R3, 0x11, PT ;  /* 0x000000110300780c */ /* 0x000fe20003f24270 */
[----:B------:R-:W-:Y:S01]  /*11870*/  BSSY B1, `(.L_x_44) ;  /* 0x000000a000017945 */ /* 0x000fe20003800000 */
[----:B------:R-:W-:Y:S01]  /*11880*/  LOP3.LUT R22, R22, 0xfffffbff, RZ, 0xc0, !PT ;  /* 0xfffffbff16167812 */ /* 0x000fe200078ec0ff */
[----:B------:R-:W-:-:S10]  /*11890*/  FMUL R222, R222, R16 ;  /* 0x00000010dede7220 */ /* 0x000fd40000400000 */
[----:B------:R-:W-:Y:S01]  /*118a0*/  @P1 LOP3.LUT R22, R22, 0x400, RZ, 0xfc, !PT ;  /* 0x0000040016161812 */ /* 0x000fe200078efcff */
[----:B---3--:R-:W-:-:S05]  /*118b0*/  FFMA R222, R223, R2, R222 ;  /* 0x00000002dfde7223 */ /* 0x008fca00000000de */
[----:B------:R-:W-:-:S05]  /*118c0*/  F2FP.BF16.F32.PACK_AB R222, RZ, R222 ;  /* 0x000000deffde723e */ /* 0x000fca00000010ff */
[----:B------:R1:W-:Y:S01]  /*118d0*/  @P0 STG.E.U16 desc[UR36][R4.64+0x20], R222 ;  /* 0x000020de04000986 */ /* 0x0003e2000c101524 */
[----:B------:R-:W-:-:S13]  /*118e0*/  ISETP.GT.AND P0, PT, R0, RZ, P1 ;  /* 0x000000ff0000720c */ /* 0x000fda0000f04270 */
[----:B-1----:R-:W-:Y:S05]  /*118f0*/  @!P0 BRA `(.L_x_45) ;  /* 0x0000000000048947 */ /* 0x002fea0003800000 */
[----:B------:R1:W5:Y:S02]  /*11900*/  LDG.E.LTC128B.U16 R217, desc[UR36][R14.64+0x22] ;  /* 0x000022240ed97981 */ /* 0x000364000c1e1520 */
.L_x_45:
[----:B------:R-:W-:Y:S05]  /*11910*/  BSYNC B1 ;  /* 0x0000000000017941 */ /* 0x000fea0003800000 */
.L_x_44:
[----:B------:R-:W3:Y:S01]  /*11920*/  LDL.LU R223, [R1+0x1a4] ;  /* 0x0001a40001df7983 */ /* 0x000ee20000300800 */
[----:B-----5:R-:W-:Y:S01]  /*11930*/  IMAD.U32 R222, R217, 0x10000, RZ ;  /* 0x00010000d9de7824 */ /* 0x020fe200078e00ff */
[----:B------:R-:W-:Y:S03]  /*11940*/  BSSY B1, `(.L_x_46) ;  /* 0x0000008000017945 */ /* 0x000fe60003800000 */
[----:B------:R-:W-:-:S04]  /*11950*/  FMUL R222, R222, R16 ;  /* 0x00000010dede7220 */ /* 0x000fc80000400000 */
[----:B---3--:R-:W-:-:S05]  /*11960*/  FFMA R222, R223, R2, R222 ;  /* 0x00000002dfde7223 */ /* 0x008fca00000000de */
[----:B------:R-:W-:-:S05]  /*11970*/  F2FP.BF16.F32.PACK_AB R222, RZ, R222 ;  /* 0x000000deffde723e */ /* 0x000fca00000010ff */
[----:B------:R3:W-:Y:S01]  /*11980*/  @P0 STG.E.U16 desc[UR36][R4.64+0x22], R222 ;  /* 0x000022de04000986 */ /* 0x0007e2000c101524 */
[----:B------:R-:W-:-:S13]  /*11990*/  ISETP.GT.AND P0, PT, R0, 0x8, P2 ;  /* 0x000000080000780c */ /* 0x000fda0001704270 */
[----:B---3--:R-:W-:Y:S05]  /*119a0*/  @!P0 BRA `(.L_x_47) ;  /* 0x0000000000048947 */ /* 0x008fea0003800000 */
[----:B------:R3:W5:Y:S02]  /*119b0*/  LDG.E.LTC128B.U16 R217, desc[UR36][R12.64+0x20] ;  /* 0x000020240cd97981 */ /* 0x000764000c1e1520 */
.L_x_47:
[----:B------:R-:W-:Y:S05]  /*119c0*/  BSYNC B1 ;  /* 0x0000000000017941 */ /* 0x000fea0003800000 */
.L_x_46:
[----:B------:R-:W2:Y:S01]  /*119d0*/  LDL.LU R223, [R1+0x1a8] ;  /* 0x0001a80001df7983 */ /* 0x000ea20000300800 */
[----:B-----5:R-:W-:Y:S01]  /*119e0*/  IMAD.U32 R222, R217, 0x10000, RZ ;  /* 0x00010000d9de7824 */ /* 0x020fe200078e00ff */
[----:B------:R-:W-:Y:S03]  /*119f0*/  BSSY B1, `(.L_x_48) ;  /* 0x0000008000017945 */ /* 0x000fe60003800000 */
[----:B------:R-:W-:-:S04]  /*11a00*/  FMUL R222, R222, R16 ;  /* 0x00000010dede7220 */ /* 0x000fc80000400000 */
[----:B--2---:R-:W-:-:S05]  /*11a10*/  FFMA R222, R223, R2, R222 ;  /* 0x00000002dfde7223 */ /* 0x004fca00000000de */
[----:B------:R-:W-:-:S05]  /*11a20*/  F2FP.BF16.F32.PACK_AB R222, RZ, R222 ;  /* 0x000000deffde723e */ /* 0x000fca00000010ff */
[----:B------:R2:W-:Y:S01]  /*11a30*/  @P0 STG.E.U16 desc[UR36][R6.64+0x20], R222 ;  /* 0x000020de06000986 */ /* 0x0005e2000c101524 */
[----:B------:R-:W-:-:S13]  /*11a40*/  ISETP.GT.AND P0, PT, R0, 0x8, P1 ;  /* 0x000000080000780c */ /* 0x000fda0000f04270 */
[----:B--2---:R-:W-:Y:S05]  /*11a50*/  @!P0 BRA `(.L_x_49) ;  /* 0x0000000000048947 */ /* 0x004fea0003800000 */
[----:B------:R2:W5:Y:S02]  /*11a60*/  LDG.E.LTC128B.U16 R217, desc[UR36][R12.64+0x22] ;  /* 0x000022240cd97981 */ /* 0x000564000c1e1520 */
.L_x_49:
[----:B------:R-:W-:Y:S05]  /*11a70*/  BSYNC B1 ;  /* 0x0000000000017941 */ /* 0x000fea0003800000 */
.L_x_48:
[----:B------:R-:W3:Y:S01]  /*11a80*/  LDL.LU R223, [R1+0x1ac] ;  /* 0x0001ac0001df7983 */ /* 0x000ee20000300800 */
[----:B-----5:R-:W-:Y:S01]  /*11a90*/  IMAD.U32 R222, R217, 0x10000, RZ ;  /* 0x00010000d9de7824 */ /* 0x020fe200078e00ff */
        /* <DEDUP_REMOVED lines=9> */
[----:B---3--:R-:W-:Y:S05]  /*11b30*/  @!P0 BRA `(.L_x_51) ;  /* 0x0000000000048947 */ /* 0x008fea0003800000 */
[----:B------:R3:W5:Y:S02]  /*11b40*/  LDG.E.LTC128B.U16 R217, desc[UR36][R14.64+0x30] ;  /* 0x000030240ed97981 */ /* 0x000764000c1e1520 */
.L_x_51:
[----:B------:R-:W-:Y:S05]  /*11b50*/  BSYNC B1 ;  /* 0x0000000000017941 */ /* 0x000fea0003800000 */
.L_x_50:
[----:B------:R-:W2:Y:S01]  /*11b60*/  LDL.LU R223, [R1+0x1b0] ;  /* 0x0001b00001df7983 */ /* 0x000ea20000300800 */
[----:B-----5:R-:W-:Y:S01]  /*11b70*/  IMAD.U32 R222, R217, 0x10000, RZ ;  /* 0x00010000d9de7824 */ /* 0x020fe200078e00ff */
[----:B------:R-:W-:Y:S01]  /*11b80*/  ISETP.GT.AND P1, PT, R3, 0x19, PT ;  /* 0x000000190300780c */ /* 0x000fe20003f24270 */
[----:B------:R-:W-:Y:S01]  /*11b90*/  BSSY B1, `(.L_x_52) ;  /* 0x000000a000017945 */ /* 0x000fe20003800000 */
[----:B------:R-:W-:Y:S01]  /*11ba0*/  LOP3.LUT R22, R22, 0xfffffeff, RZ, 0xc0, !PT ;  /* 0xfffffeff16167812 */ /* 0x000fe200078ec0ff */
[----:B------:R-:W-:-:S10]  /*11bb0*/  FMUL R222, R222, R16 ;  /* 0x00000010dede7220 */ /* 0x000fd40000400000 */
[----:B------:R-:W-:Y:S01]  /*11bc0*/  @P1 LOP3.LUT R22, R22, 0x100, RZ, 0xfc, !PT ;  /* 0x0000010016161812 */ /* 0x000fe200078efcff */
[----:B--2---:R-:W-:-:S05]  /*11bd0*/  FFMA R222, R223, R2, R222 ;  /* 0x00000002dfde7223 */ /* 0x004fca00000000de */
[----:B------:R-:W-:-:S05]  /*11be0*/  F2FP.BF16.F32.PACK_AB R222, RZ, R222 ;  /* 0x000000deffde723e */ /* 0x000fca00000010ff */
[----:B------:R2:W-:Y:S01]  /*11bf0*/  @P0 STG.E.U16 desc[UR36][R4.64+0x30], R222 ;  /* 0x000030de04000986 */ /* 0x0005e2000c101524 */
[----:B------:R-:W-:-:S13]  /*11c00*/  ISETP.GT.AND P0, PT, R0, RZ, P1 ;  /* 0x000000ff0000720c */ /* 0x000fda0000f04270 */
[----:B--2---:R-:W-:Y:S05]  /*11c10*/  @!P0 BRA `(.L_x_53) ;  /* 0x0000000000048947 */ /* 0x004fea0003800000 */
[----:B------:R2:W5:Y:S02]  /*11c20*/  LDG.E.LTC128B.U16 R217, desc[UR36][R14.64+0x32] ;  /* 0x000032240ed97981 */ /* 0x000564000c1e1520 */
.L_x_53:
[----:B------:R-:W-:Y:S05]  /*11c30*/  BSYNC B1 ;  /* 0x0000000000017941 */ /* 0x000fea0003800000 */
.L_x_52:
        /* <DEDUP_REMOVED lines=10> */
.L_x_55:
[----:B------:R-:W-:Y:S05]  /*11ce0*/  BSYNC B1 ;  /* 0x0000000000017941 */ /* 0x000fea0003800000 */
.L_x_54:
        /* <DEDUP_REMOVED lines=10> */
.L_x_57:
[----:B------:R-:W-:Y:S05]  /*11d90*/  BSYNC B1 ;  /* 0x0000000000017941 */ /* 0x000fea0003800000 */
.L_x_56:
[----:B------:R-:W3:Y:S01]  /*11da0*/  LDL.LU R223, [R1+0x1bc] ;  /* 0x0001bc0001df7983 */ /* 0x000ee20000300800 */
[----:B-----5:R-:W-:Y:S01]  /*11db0*/  SHF.L.U32 R222, R217, 0x10, RZ ;  /* 0x00000010d9de7819 */ /* 0x020fe200000006ff */
[----:B------:R-:W-:Y:S01]  /*11dc0*/  BSSY B1, `(.L_x_58) ;  /* 0x000000b000017945 */ /* 0x000fe20003800000 */
[----:B------:R-:W-:Y:S02]  /*11dd0*/  ISETP.GT.AND P2, PT, R3, 0x20, PT ;  /* 0x000000200300780c */ /* 0x000fe40003f44270 */
        /* <DEDUP_REMOVED lines=9> */
.L_x_59:
[----:B------:R-:W-:Y:S05]  /*11e70*/  BSYNC B1 ;  /* 0x0000000000017941 */ /* 0x000fea0003800000 */
.L_x_58:
        /* <DEDUP_REMOVED lines=13> */
.L_x_61:
[----:B------:R-:W-:Y:S05]  /*11f50*/  BSYNC B1 ;  /* 0x0000000000017941 */ /* 0x000fea0003800000 */
.L_x_60:
[----:B------:R-:W3:Y:S01]  /*11f60*/  LDL.LU R223, [R1+0x1c4] ;  /* 0x0001c40001df7983 */ /* 0x000ee20000300800 */
[C---:B-----5:R-:W-:Y:S01]  /*11f70*/  IMAD.U32 R222, R217.reuse, 0x10000, RZ ;  /* 0x00010000d9de7824 */ /* 0x060fe200078e00ff */
[----:B------:R-:W-:Y:S01]  /*11f80*/  BSSY B1, `(.L_x_62) ;  /* 0x0000009000017945 */ /* 0x000fe20003800000 */
[----:B------:R-:W-:Y:S02]  /*11f90*/  PRMT R225, R217, 0x7610, R225 ;  /* 0x00007610d9e17816 */ /* 0x000fe400000000e1 */
[----:B------:R-:W-:-:S04]  /*11fa0*/  FMUL R222, R222, R16 ;  /* 0x00000010dede7220 */ /* 0x000fc80000400000 */
[----:B---3--:R-:W-:-:S05]  /*11fb0*/  FFMA R222, R223, R2, R222 ;  /* 0x00000002dfde7223 */ /* 0x008fca00000000de */
[----:B------:R-:W-:-:S05]  /*11fc0*/  F2FP.BF16.F32.PACK_AB R222, RZ, R222 ;  /* 0x000000deffde723e */ /* 0x000fca00000010ff */
[----:B------:R3:W-:Y:S01]  /*11fd0*/  @P0 STG.E.U16 desc[UR36][R4.64+0x42], R222 ;  /* 0x000042de04000986 */ /* 0x0007e2000c101524 */
[----:B------:R-:W-:-:S13]  /*11fe0*/  ISETP.GT.AND P0, PT, R0, 0x8, P2 ;  /* 0x000000080000780c */ /* 0x000fda0001704270 */
[----:B---3--:R-:W-:Y:S05]  /*11ff0*/  @!P0 BRA `(.L_x_63) ;  /* 0x0000000000048947 */ /* 0x008fea0003800000 */
[----:B------:R3:W5:Y:S02]  /*12000*/  LDG.E.LTC128B.U16 R225, desc[UR36][R12.64+0x40] ;  /* 0x000040240ce17981 */ /* 0x000764000c1e1520 */
.L_x_63:
[----:B------:R-:W-:Y:S05]  /*12010*/  BSYNC B1 ;  /* 0x0000000000017941 */ /* 0x000fea0003800000 */
.L_x_62:
[----:B------:R-:W2:Y:S01]  /*12020*/  LDL.LU R222, [R1+0x1c8] ;  /* 0x0001c80001de7983 */ /* 0x000ea20000300800 */
[----:B-----5:R-:W-:Y:S01]  /*12030*/  IMAD.U32 R217, R225, 0x10000, RZ ;  /* 0x00010000e1d97824 */ /* 0x020fe200078e00ff */
[----:B------:R-:W-:Y:S03]  /*12040*/  BSSY B1, `(.L_x_64) ;  /* 0x0000023000017945 */ /* 0x000fe60003800000 */
[----:B------:R-:W-:-:S04]  /*12050*/  FMUL R217, R217, R16 ;  /* 0x00000010d9d97220 */ /* 0x000fc80000400000 */
[----:B--2---:R-:W-:-:S05]  /*12060*/  FFMA R217, R222, R2, R217 ;  /* 0x00000002ded97223 */ /* 0x004fca00000000d9 */
[----:B------:R-:W-:-:S05]  /*12070*/  F2FP.BF16.F32.PACK_AB R217, RZ, R217 ;  /* 0x000000d9ffd9723e */ /* 0x000fca00000010ff */
[----:B------:R2:W-:Y:S01]  /*12080*/  @P0 STG.E.U16 desc[UR36][R6.64+0x40], R217 ;  /* 0x000040d906000986 */ /* 0x0005e2000c101524 */
[----:B------:R-:W-:-:S05]  /*12090*/  IADD3 R23, P0, R23, 0x80, RZ ;  /* 0x0000008017177810 */ /* 0x000fca0007f1e0ff */
[----:B------:R-:W-:-:S04]  /*120a0*/  IMAD.WIDE.U32 R222, R23, R8, R20 ;  /* 0x0000000817de7225 */ /* 0x000fc800078e0014 */
[----:B--2---:R-:W-:Y:S01]  /*120b0*/  IMAD.X R217, RZ, RZ, UR7, P0 ;  /* 0x00000007ffd97e24 */ /* 0x004fe200080e06ff */
[----:B------:R-:W-:-:S03]  /*120c0*/  LEA R226, P0, R222, R18, 0x1 ;  /* 0x00000012dee27211 */ /* 0x000fc600078008ff */
[----:B------:R-:W-:-:S04]  /*120d0*/  IMAD R217, R217, R8, RZ ;  /* 0x00000008d9d97224 */ /* 0x000fc800078e02ff */
[----:B------:R-:W-:-:S04]  /*120e0*/  IMAD R217, R23, R9, R217 ;  /* 0x0000000917d97224 */ /* 0x000fc800078e02d9 */
[----:B------:R-:W-:-:S05]  /*120f0*/  IMAD.IADD R9, R223, 0x1, R217 ;  /* 0x00000001df097824 */ /* 0x000fca00078e02d9 */
[----:B------:R-:W-:Y:S01]  /*12100*/  LEA.HI.X R227, R222, R19, R9, 0x1, P0 ;  /* 0x00000013dee37211 */ /* 0x000fe200000f0c09 */
[----:B------:R-:W-:-:S04]  /*12110*/  IMAD.WIDE.U32 R222, R23, R8, R220 ;  /* 0x0000000817de7225 */ /* 0x000fc800078e00dc */
[----:B------:R-:W-:Y:S01]  /*12120*/  IMAD.WIDE.U32 R8, R23, R8, R10 ;  /* 0x0000000817087225 */ /* 0x000fe200078e000a */
[----:B------:R-:W-:-:S03]  /*12130*/  IADD3 R220, P0, R10, R222, RZ ;  /* 0x000000de0adc7210 */ /* 0x000fc60007f1e0ff */
[C---:B------:R-:W-:Y:S02]  /*12140*/  IMAD.IADD R9, R217.reuse, 0x1, R9 ;  /* 0x00000001d9097824 */ /* 0x040fe400078e0209 */
[----:B------:R-:W-:Y:S02]  /*12150*/  IMAD.IADD R20, R217, 0x1, R223 ;  /* 0x00000001d9147824 */ /* 0x000fe400078e02df */
[----:B------:R-:W-:-:S04]  /*12160*/  IMAD.WIDE.U32 R8, R216, UR43, R8 ;  /* 0x0000002bd8087c25 */ /* 0x000fc8000f8e0008 */
[----:B------:R-:W-:Y:S01]  /*12170*/  IMAD.X R221, R11, 0x1, R20, P0 ;  /* 0x000000010bdd7824 */ /* 0x000fe200000e0614 */
[----:B------:R-:W-:Y:S01]  /*12180*/  LEA R10, P0, R8, R18, 0x1 ;  /* 0x00000012080a7211 */ /* 0x000fe200078008ff */
[----:B------:R-:W-:Y:S02]  /*12190*/  IMAD.IADD R9, R224, 0x1, R9 ;  /* 0x00000001e0097824 */ /* 0x000fe400078e0209 */
[----:B------:R-:W-:-:S03]  /*121a0*/  IMAD.WIDE.U32 R216, R216, UR43, R220 ;  /* 0x0000002bd8d87c25 */ /* 0x000fc6000f8e00dc */
[----:B------:R-:W-:Y:S02]  /*121b0*/  LEA.HI.X R11, R8, R19, R9, 0x1, P0 ;  /* 0x00000013080b7211 */ /* 0x000fe400000f0c09 */
[----:B------:R-:W-:Y:S02]  /*121c0*/  IADD3 R224, R224, R217, RZ ;  /* 0x000000d9e0e07210 */ /* 0x000fe40007ffe0ff */
[----:B------:R-:W-:-:S04]  /*121d0*/  LEA R8, P0, R216, R18, 0x1 ;  /* 0x00000012d8087211 */ /* 0x000fc800078008ff */
[----:B------:R-:W-:Y:S02]  /*121e0*/  LEA.HI.X R9, R216, R19, R224, 0x1, P0 ;  /* 0x00000013d8097211 */ /* 0x000fe400000f0ce0 */
[----:B------:R-:W-:-:S05]  /*121f0*/  IADD3 R218, P0, R218, R222, RZ ;  /* 0x000000dedada7210 */ /* 0x000fca0007f1e0ff */
[----:B------:R-:W-:Y:S01]  /*12200*/  IMAD.X R20, R20, 0x1, R21, P0 ;  /* 0x0000000114147824 */ /* 0x000fe200000e0615 */
[C---:B------:R-:W-:Y:S02]  /*12210*/  LEA R216, P0, R218.reuse, R18, 0x1 ;  /* 0x00000012dad87211 */ /* 0x040fe400078008ff */
[----:B------:R-:W-:Y:S02]  /*12220*/  PRMT R18, R225, 0x7610, R18 ;  /* 0x00007610e1127816 */ /* 0x000fe40000000012 */
[----:B------:R-:W-:Y:S02]  /*12230*/  LEA.HI.X R217, R218, R19, R20, 0x1, P0 ;  /* 0x00000013dad97211 */ /* 0x000fe400000f0c14 */
[----:B------:R-:W-:-:S13]  /*12240*/  ISETP.GT.AND P0, PT, R0, 0x8, P1 ;  /* 0x000000080000780c */ /* 0x000fda0000f04270 */
[----:B------:R-:W-:Y:S05]  /*12250*/  @!P0 BRA `(.L_x_65) ;  /* 0x0000000000048947 */ /* 0x000fea0003800000 */
[----:B------:R2:W5:Y:S02]  /*12260*/  LDG.E.LTC128B.U16 R18, desc[UR36][R12.64+0x42] ;  /* 0x000042240c127981 */ /* 0x000564000c1e1520 */
.L_x_65:
[----:B------:R-:W-:Y:S05]  /*12270*/  BSYNC B1 ;  /* 0x0000000000017941 */ /* 0x000fea0003800000 */
.L_x_64:
        /* <DEDUP_REMOVED lines=13> */
.L_x_67:
[----:B------:R-:W-:Y:S05]  /*12350*/  BSYNC B1 ;  /* 0x0000000000017941 */ /* 0x000fea0003800000 */
.L_x_66:
        /* <DEDUP_REMOVED lines=13> */
.L_x_69:
[----:B------:R-:W-:Y:S05]  /*12430*/  BSYNC B1 ;  /* 0x0000000000017941 */ /* 0x000fea0003800000 */
.L_x_68:
        /* <DEDUP_REMOVED lines=10> */
.L_x_71:
[----:B------:R-:W-:Y:S05]  /*124e0*/  BSYNC B1 ;  /* 0x0000000000017941 */ /* 0x000fea0003800000 */
.L_x_70:
        /* <DEDUP_REMOVED lines=10> */
.L_x_73:
[----:B------:R-:W-:Y:S05]  /*12590*/  BSYNC B1 ;  /* 0x0000000000017941 */ /* 0x000fea0003800000 */
.L_x_72:
        /* <DEDUP_REMOVED lines=13> */
.L_x_75:
[----:B------:R-:W-:Y:S05]  /*12670*/  BSYNC B1 ;  /* 0x0000000000017941 */ /* 0x000fea0003800000 */
.L_x_74:
        /* <DEDUP_REMOVED lines=13> */
.L_x_77:
[----:B------:R-:W-:Y:S05]  /*12750*/  BSYNC B1 ;  /* 0x0000000000017941 */ /* 0x000fea0003800000 */
.L_x_76:
        /* <DEDUP_REMOVED lines=10> */
.L_x_79:
[----:B------:R-:W-:Y:S05]  /*12800*/  BSYNC B1 ;  /* 0x0000000000017941 */ /* 0x000fea0003800000 */
.L_x_78:
        /* <DEDUP_REMOVED lines=10> */
.L_x_81:
[----:B------:R-:W-:Y:S05]  /*128b0*/  BSYNC B1 ;  /* 0x0000000000017941 */ /* 0x000fea0003800000 */
.L_x_80:
        /* <DEDUP_REMOVED lines=13> */
.L_x_83:
[----:B------:R-:W-:Y:S05]  /*12990*/  BSYNC B1 ;  /* 0x0000000000017941 */ /* 0x000fea0003800000 */
.L_x_82:
        /* <DEDUP_REMOVED lines=13> */
.L_x_85:
[----:B------:R-:W-:Y:S05]  /*12a70*/  BSYNC B1 ;  /* 0x0000000000017941 */ /* 0x000fea0003800000 */
.L_x_84:
        /* <DEDUP_REMOVED lines=10> */
.L_x_87:
[----:B------:R-:W-:Y:S05]  /*12b20*/  BSYNC B1 ;  /* 0x0000000000017941 */ /* 0x000fea0003800000 */
.L_x_86:
        /* <DEDUP_REMOVED lines=10> */
.L_x_89:
[----:B------:R-:W-:Y:S05]  /*12bd0*/  BSYNC B1 ;  /* 0x0000000000017941 */ /* 0x000fea0003800000 */
.L_x_88:
        /* <DEDUP_REMOVED lines=13> */
.L_x_91:
[----:B------:R-:W-:Y:S05]  /*12cb0*/  BSYNC B1 ;  /* 0x0000000000017941 */ /* 0x000fea0003800000 */
.L_x_90:
        /* <DEDUP_REMOVED lines=13> */
.L_x_93:
[----:B------:R-:W-:Y:S05]  /*12d90*/  BSYNC B1 ;  /* 0x0000000000017941 */ /* 0x000fea0003800000 */
.L_x_92:
        /* <DEDUP_REMOVED lines=10> */
.L_x_95:
[----:B------:R-:W-:Y:S05]  /*12e40*/  BSYNC B1 ;  /* 0x0000000000017941 */ /* 0x000fea0003800000 */
.L_x_94:
        /* <DEDUP_REMOVED lines=10> */
.L_x_97:
[----:B------:R-:W-:Y:S05]  /*12ef0*/  BSYNC B1 ;  /* 0x0000000000017941 */ /* 0x000fea0003800000 */
.L_x_96:
        /* <DEDUP_REMOVED lines=13> */
.L_x_99:
[----:B------:R-:W-:Y:S05]  /*12fd0*/  BSYNC B1 ;  /* 0x0000000000017941 */ /* 0x000fea0003800000 */
.L_x_98:
        /* <DEDUP_REMOVED lines=13> */
.L_x_101:
[----:B------:R-:W-:Y:S05]  /*130b0*/  BSYNC B1 ;  /* 0x0000000000017941 */ /* 0x000fea0003800000 */
.L_x_100:
[----:B------:R-:W3:Y:S01]  /*130c0*/  LDL.LU R20, [R1+0x214] ;  /* 0x0002140001147983 */ /* 0x000ee20000300800 */
[----:B-----5:R-:W-:Y:S01]  /*130d0*/  SHF.L.U32 R19, R18, 0x10, RZ ;  /* 0x0000001012137819 */ /* 0x020fe200000006ff */
[----:B------:R-:W-:Y:S04]  /*130e0*/  BSSY B1, `(.L_x_102) ;  /* 0x0000008000017945 */ /* 0x000fe80003800000 */
[----:B------:R-:W-:-:S04]  /*130f0*/  FMUL R19, R19, R16 ;  /* 0x0000001013137220 */ /* 0x000fc80000400000 */
[----:B---3--:R-:W-:-:S05]  /*13100*/  FFMA R19, R20, R2, R19 ;  /* 0x0000000214137223 */ /* 0x008fca0000000013 */
[----:B------:R-:W-:-:S05]  /*13110*/  F2FP.BF16.F32.PACK_AB R19, RZ, R19 ;  /* 0x00000013ff13723e */ /* 0x000fca00000010ff */
[----:B------:R3:W-:Y:S01]  /*13120*/  @P0 STG.E.U16 desc[UR36][R4.64+0x92], R19 ;  /* 0x0000921304000986 */ /* 0x0007e2000c101524 */
[----:B------:R-:W-:-:S13]  /*13130*/  ISETP.GT.AND P0, PT, R0, 0x8, P2 ;  /* 0x000000080000780c */ /* 0x000fda0001704270 */
[----:B---3--:R-:W-:Y:S05]  /*13140*/  @!P0 BRA `(.L_x_103) ;  /* 0x0000000000048947 */ /* 0x008fea0003800000 */
[----:B------:R3:W5:Y:S02]  /*13150*/  LDG.E.LTC128B.U16 R18, desc[UR36][R12.64+0x90] ;  /* 0x000090240c127981 */ /* 0x000764000c1e1520 */
.L_x_103:
[----:B------:R-:W-:Y:S05]  /*13160*/  BSYNC B1 ;  /* 0x0000000000017941 */ /* 0x000fea0003800000 */
.L_x_102:
        /* <DEDUP_REMOVED lines=10> */
.L_x_105:
[----:B------:R-:W-:Y:S05]  /*13210*/  BSYNC B1 ;  /* 0x0000000000017941 */ /* 0x000fea0003800000 */
.L_x_104:
        /* <DEDUP_REMOVED lines=13> */
.L_x_107:
[----:B------:R-:W-:Y:S05]  /*132f0*/  BSYNC B1 ;  /* 0x0000000000017941 */ /* 0x000fea0003800000 */
.L_x_106:
        /* <DEDUP_REMOVED lines=13> */
.L_x_109:
[----:B------:R-:W-:Y:S05]  /*133d0*/  BSYNC B1 ;  /* 0x0000000000017941 */ /* 0x000fea0003800000 */
.L_x_108:
        /* <DEDUP_REMOVED lines=10> */
.L_x_111:
[----:B------:R-:W-:Y:S05]  /*13480*/  BSYNC B1 ;  /* 0x0000000000017941 */ /* 0x000fea0003800000 */
.L_x_110:
        /* <DEDUP_REMOVED lines=10> */
.L_x_113:
[----:B------:R-:W-:Y:S05]  /*13530*/  BSYNC B1 ;  /* 0x0000000000017941 */ /* 0x000fea0003800000 */
.L_x_112:
        /* <DEDUP_REMOVED lines=13> */
.L_x_115:
[----:B------:R-:W-:Y:S05]  /*13610*/  BSYNC B1 ;  /* 0x0000000000017941 */ /* 0x000fea0003800000 */
.L_x_114:
        /* <DEDUP_REMOVED lines=13> */
.L_x_117:
[----:B------:R-:W-:Y:S05]  /*136f0*/  BSYNC B1 ;  /* 0x0000000000017941 */ /* 0x000fea0003800000 */
.L_x_116:
        /* <DEDUP_REMOVED lines=10> */
.L_x_119:
[----:B------:R-:W-:Y:S05]  /*137a0*/  BSYNC B1 ;  /* 0x0000000000017941 */ /* 0x000fea0003800000 */
.L_x_118:
        /* <DEDUP_REMOVED lines=10> */
.L_x_121:
[----:B------:R-:W-:Y:S05]  /*13850*/  BSYNC B1 ;  /* 0x0000000000017941 */ /* 0x000fea0003800000 */
.L_x_120:
        /* <DEDUP_REMOVED lines=13> */
.L_x_123:
[----:B------:R-:W-:Y:S05]  /*13930*/  BSYNC B1 ;  /* 0x0000000000017941 */ /* 0x000fea0003800000 */
.L_x_122:
        /* <DEDUP_REMOVED lines=13> */
.L_x_125:
[----:B------:R-:W-:Y:S05]  /*13a10*/  BSYNC B1 ;  /* 0x0000000000017941 */ /* 0x000fea0003800000 */
.L_x_124:
        /* <DEDUP_REMOVED lines=10> */
.L_x_127:
[----:B------:R-:W-:Y:S05]  /*13ac0*/  BSYNC B1 ;  /* 0x0000000000017941 */ /* 0x000fea0003800000 */
.L_x_126:
        /* <DEDUP_REMOVED lines=10> */
.L_x_129:
[----:B------:R-:W-:Y:S05]  /*13b70*/  BSYNC B1 ;  /* 0x0000000000017941 */ /* 0x000fea0003800000 */
.L_x_128:
        /* <DEDUP_REMOVED lines=13> */
.L_x_131:
[----:B------:R-:W-:Y:S05]  /*13c50*/  BSYNC B1 ;  /* 0x0000000000017941 */ /* 0x000fea0003800000 */
.L_x_130:
        /* <DEDUP_REMOVED lines=13> */
.L_x_133:
[----:B------:R-:W-:Y:S05]  /*13d30*/  BSYNC B1 ;  /* 0x0000000000017941 */ /* 0x000fea0003800000 */
.L_x_132:
        /* <DEDUP_REMOVED lines=10> */
.L_x_135:
[----:B------:R-:W-:Y:S05]  /*13de0*/  BSYNC B1 ;  /* 0x0000000000017941 */ /* 0x000fea0003800000 */
.L_x_134:
        /* <DEDUP_REMOVED lines=10> */
.L_x_137:
[----:B------:R-:W-:Y:S05]  /*13e90*/  BSYNC B1 ;  /* 0x0000000000017941 */ /* 0x000fea0003800000 */
.L_x_136:
        /* <DEDUP_REMOVED lines=13> */
.L_x_139:
[----:B------:R-:W-:Y:S05]  /*13f70*/  BSYNC B1 ;  /* 0x0000000000017941 */ /* 0x000fea0003800000 */
.L_x_138:
        /* <DEDUP_REMOVED lines=13> */
.L_x_141:
[----:B------:R-:W-:Y:S05]  /*14050*/  BSYNC B1 ;  /* 0x0000000000017941 */ /* 0x000fea0003800000 */
.L_x_140:
        /* <DEDUP_REMOVED lines=10> */
.L_x_143:
[----:B------:R-:W-:Y:S05]  /*14100*/  BSYNC B1 ;  /* 0x0000000000017941 */ /* 0x000fea0003800000 */
.L_x_142:
        /* <DEDUP_REMOVED lines=10> */
.L_x_145:
[----:B------:R-:W-:Y:S05]  /*141b0*/  BSYNC B1 ;  /* 0x0000000000017941 */ /* 0x000fea0003800000 */
.L_x_144:
        /* <DEDUP_REMOVED lines=13> */
.L_x_147:
[----:B------:R-:W-:Y:S05]  /*14290*/  BSYNC B1 ;  /* 0x0000000000017941 */ /* 0x000fea0003800000 */
.L_x_146:
        /* <DEDUP_REMOVED lines=13> */
.L_x_149:
[----:B------:R-:W-:Y:S05]  /*14370*/  BSYNC B1 ;  /* 0x0000000000017941 */ /* 0x000fea0003800000 */
.L_x_148:
        /* <DEDUP_REMOVED lines=10> */
.L_x_151:
[----:B------:R-:W-:Y:S05]  /*14420*/  BSYNC B1 ;  /* 0x0000000000017941 */ /* 0x000fea0003800000 */
.L_x_150:
        /* <DEDUP_REMOVED lines=10> */
.L_x_153:
[----:B------:R-:W-:Y:S05]  /*144d0*/  BSYNC B1 ;  /* 0x0000000000017941 */ /* 0x000fea0003800000 */
.L_x_152:
        /* <DEDUP_REMOVED lines=13> */
.L_x_155:
[----:B------:R-:W-:Y:S05]  /*145b0*/  BSYNC B1 ;  /* 0x0000000000017941 */ /* 0x000fea0003800000 */
.L_x_154:
        /* <DEDUP_REMOVED lines=13> */
.L_x_157:
[----:B------:R-:W-:Y:S05]  /*14690*/  BSYNC B1 ;  /* 0x0000000000017941 */ /* 0x000fea0003800000 */
.L_x_156:
        /* <DEDUP_REMOVED lines=10> */
.L_x_159:
[----:B------:R-:W-:Y:S05]  /*14740*/  BSYNC B1 ;  /* 0x0000000000017941 */ /* 0x000fea0003800000 */
.L_x_158:
        /* <DEDUP_REMOVED lines=10> */
.L_x_161:
[----:B------:R-:W-:Y:S05]  /*147f0*/  BSYNC B1 ;  /* 0x0000000000017941 */ /* 0x000fea0003800000 */
.L_x_160:
        /* <DEDUP_REMOVED lines=13> */
.L_x_163:
[----:B------:R-:W-:Y:S05]  /*148d0*/  BSYNC B1 ;  /* 0x0000000000017941 */ /* 0x000fea0003800000 */
.L_x_162:
        /* <DEDUP_REMOVED lines=13> */
.L_x_165:
[----:B------:R-:W-:Y:S05]  /*149b0*/  BSYNC B1 ;  /* 0x0000000000017941 */ /* 0x000fea0003800000 */
.L_x_164:
        /* <DEDUP_REMOVED lines=10> */
.L_x_167:
[----:B------:R-:W-:Y:S05]  /*14a60*/  BSYNC B1 ;  /* 0x0000000000017941 */ /* 0x000fea0003800000 */
.L_x_166:
        /* <DEDUP_REMOVED lines=10> */
.L_x_169:
[----:B------:R-:W-:Y:S05]  /*14b10*/  BSYNC B1 ;  /* 0x0000000000017941 */ /* 0x000fea0003800000 */
.L_x_168:
        /* <DEDUP_REMOVED lines=13> */
.L_x_171:
[----:B------:R-:W-:Y:S05]  /*14bf0*/  BSYNC B1 ;  /* 0x0000000000017941 */ /* 0x000fea0003800000 */
.L_x_170:
        /* <DEDUP_REMOVED lines=13> */
.L_x_173:
[----:B------:R-:W-:Y:S05]  /*14cd0*/  BSYNC B1 ;  /* 0x0000000000017941 */ /* 0x000fea0003800000 */
.L_x_172:
        /* <DEDUP_REMOVED lines=10> */
.L_x_175:
[----:B------:R-:W-:Y:S05]  /*14d80*/  BSYNC B1 ;  /* 0x0000000000017941 */ /* 0x000fea0003800000 */
.L_x_174:
        /* <DEDUP_REMOVED lines=10> */
.L_x_177:
[----:B------:R-:W-:Y:S05]  /*14e30*/  BSYNC B1 ;  /* 0x0000000000017941 */ /* 0x000fea0003800000 */
.L_x_176:
        /* <DEDUP_REMOVED lines=13> */
.L_x_179:
[----:B------:R-:W-:Y:S05]  /*14f10*/  BSYNC B1 ;  /* 0x0000000000017941 */ /* 0x000fea0003800000 */
.L_x_178:
        /* <DEDUP_REMOVED lines=13> */
.L_x_181:
[----:B------:R-:W-:Y:S05]  /*14ff0*/  BSYNC B1 ;  /* 0x0000000000017941 */ /* 0x000fea0003800000 */
.L_x_180:
        /* <DEDUP_REMOVED lines=10> */
.L_x_183:
[----:B------:R-:W-:Y:S05]  /*150a0*/  BSYNC B1 ;  /* 0x0000000000017941 */ /* 0x000fea0003800000 */
.L_x_182:
        /* <DEDUP_REMOVED lines=10> */
.L_x_185:
[----:B------:R-:W-:Y:S05]  /*15150*/  BSYNC B1 ;  /* 0x0000000000017941 */ /* 0x000fea0003800000 */
.L_x_184:
        /* <DEDUP_REMOVED lines=13> */
.L_x_187:
[----:B------:R-:W-:Y:S05]  /*15230*/  BSYNC B1 ;  /* 0x0000000000017941 */ /* 0x000fea0003800000 */
.L_x_186:
        /* <DEDUP_REMOVED lines=13> */
.L_x_189:
[----:B------:R-:W-:Y:S05]  /*15310*/  BSYNC B1 ;  /* 0x0000000000017941 */ /* 0x000fea0003800000 */
.L_x_188:
        /* <DEDUP_REMOVED lines=10> */
.L_x_191:
[----:B------:R-:W-:Y:S05]  /*153c0*/  BSYNC B1 ;  /* 0x0000000000017941 */ /* 0x000fea0003800000 */
.L_x_190:
        /* <DEDUP_REMOVED lines=10> */
.L_x_193:
[----:B------:R-:W-:Y:S05]  /*15470*/  BSYNC B1 ;  /* 0x0000000000017941 */ /* 0x000fea0003800000 */
.L_x_192:
        /* <DEDUP_REMOVED lines=13> */
.L_x_195:
[----:B------:R-:W-:Y:S05]  /*15550*/  BSYNC B1 ;  /* 0x0000000000017941 */ /* 0x000fea0003800000 */
.L_x_194:
        /* <DEDUP_REMOVED lines=13> */
.L_x_197:
[----:B------:R-:W-:Y:S05]  /*15630*/  BSYNC B1 ;  /* 0x0000000000017941 */ /* 0x000fea0003800000 */
.L_x_196:
        /* <DEDUP_REMOVED lines=10> */
.L_x_199:
[----:B------:R-:W-:Y:S05]  /*156e0*/  BSYNC B1 ;  /* 0x0000000000017941 */ /* 0x000fea0003800000 */
.L_x_198:
        /* <DEDUP_REMOVED lines=10> */
.L_x_201:
[----:B------:R-:W-:Y:S05]  /*15790*/  BSYNC B1 ;  /* 0x0000000000017941 */ /* 0x000fea0003800000 */
.L_x_200:
[----:B------:R-:W3:Y:S01]  /*157a0*/  LDL.LU R20, [R1+0x2dc] ;  /* 0x0002dc0001147983 */ /* 0x000ee20000300800 */
[----:B-----5:R-:W-:Y:S01]  /*157b0*/  SHF.L.U32 R19, R18, 0x10, RZ ;  /* 0x0000001012137819 */ /* 0x020fe200000006ff */
[----:B------:R-:W-:Y:S01]  /*157c0*/  BSSY B1, `(.L_x_202) ;  /* 0x0000009000017945 */ /* 0x000fe20003800000 */
[----:B------:R-:W-:-:S03]  /*157d0*/  ISETP.GT.AND P3, PT, R3, 0xb0, PT ;  /* 0x000000b00300780c */ /* 0x000fc60003f64270 */
[----:B------:R-:W-:-:S04]  /*157e0*/  FMUL R19, R19, R16 ;  /* 0x0000001013137220 */ /* 0x000fc80000400000 */
[----:B---3--:R-:W-:-:S05]  /*157f0*/  FFMA R19, R20, R2, R19 ;  /* 0x0000000214137223 */ /* 0x008fca0000000013 */
[----:B------:R-:W-:-:S05]  /*15800*/  F2FP.BF16.F32.PACK_AB R19, RZ, R19 ;  /* 0x00000013ff13723e */ /* 0x000fca00000010ff */
[----:B------:R3:W-:Y:S01]  /*15810*/  @P0 STG.E.U16 desc[UR36][R6.64+0x152], R19 ;  /* 0x0001521306000986 */ /* 0x0007e2000c101524 */
[----:B------:R-:W-:-:S13]  /*15820*/  ISETP.GT.AND P0, PT, R0, RZ, P3 ;  /* 0x000000ff0000720c */ /* 0x000fda0001f04270 */
[----:B---3--:R-:W-:Y:S05]  /*15830*/  @!P0 BRA `(.L_x_203) ;  /* 0x0000000000048947 */ /* 0x008fea0003800000 */
[----:B------:R3:W5:Y:S02]  /*15840*/  LDG.E.LTC128B.U16 R18, desc[UR36][R14.64+0x160] ;  /* 0x000160240e127981 */ /* 0x000764000c1e1520 */
.L_x_203:
[----:B------:R-:W-:Y:S05]  /*15850*/  BSYNC B1 ;  /* 0x0000000000017941 */ /* 0x000fea0003800000 */
.L_x_202:
[----:B------:R-:W2:Y:S01]  /*15860*/  LDL.LU R20, [R1+0x2e0] ;  /* 0x0002e00001147983 */ /* 0x000ea20000300800 */
[----:B-----5:R-:W-:Y:S01]  /*15870*/  IMAD.U32 R19, R18, 0x10000, RZ ;  /* 0x0001000012137824 */ /* 0x020fe200078e00ff */
[----:B------:R-:W-:Y:S01]  /*15880*/  ISETP.GT.AND P2, PT, R3, 0xb1, PT ;  /* 0x000000b10300780c */ /* 0x000fe20003f44270 */
[----:B------:R-:W-:Y:S02]  /*15890*/  BSSY B1, `(.L_x_204) ;  /* 0x0000008000017945 */ /* 0x000fe40003800000 */
[----:B------:R-:W-:-:S04]  /*158a0*/  FMUL R19, R19, R16 ;  /* 0x0000001013137220 */ /* 0x000fc80000400000 */
[----:B--2---:R-:W-:-:S05]  /*158b0*/  FFMA R19, R20, R2, R19 ;  /* 0x0000000214137223 */ /* 0x004fca0000000013 */
[----:B------:R-:W-:-:S05]  /*158c0*/  F2FP.BF16.F32.PACK_AB R19, RZ, R19 ;  /* 0x00000013ff13723e */ /* 0x000fca00000010ff */
[----:B------:R2:W-:Y:S01]  /*158d0*/  @P0 STG.E.U16 desc[UR36][R4.64+0x160], R19 ;  /* 0x0001601304000986 */ /* 0x0005e2000c101524 */
[----:B------:R-:W-:-:S13]  /*158e0*/  ISETP.GT.AND P0, PT, R0, RZ, P2 ;  /* 0x000000ff0000720c */ /* 0x000fda0001704270 */
[----:B--2---:R-:W-:Y:S05]  /*158f0*/  @!P0 BRA `(.L_x_205) ;  /* 0x0000000000048947 */ /* 0x004fea0003800000 */
[----:B------:R2:W5:Y:S02]  /*15900*/  LDG.E.LTC128B.U16 R18, desc[UR36][R14.64+0x162] ;  /* 0x000162240e127981 */ /* 0x000564000c1e1520 */
.L_x_205:
[----:B------:R-:W-:Y:S05]  /*15910*/  BSYNC B1 ;  /* 0x0000000000017941 */ /* 0x000fea0003800000 */
.L_x_204:
        /* <DEDUP_REMOVED lines=10> */
.L_x_207:
[----:B------:R-:W-:Y:S05]  /*159c0*/  BSYNC B1 ;  /* 0x0000000000017941 */ /* 0x000fea0003800000 */
.L_x_206:
        /* <DEDUP_REMOVED lines=10> */
.L_x_209:
[----:B------:R-:W-:Y:S05]  /*15a70*/  BSYNC B1 ;  /* 0x0000000000017941 */ /* 0x000fea0003800000 */
.L_x_208:
[----:B------:R-:W3:Y:S01]  /*15a80*/  LDL.LU R20, [R1+0x2ec] ;  /* 0x0002ec0001147983 */ /* 0x000ee20000300800 */
[----:B-----5:R-:W-:Y:S01]  /*15a90*/  IMAD.U32 R19, R18, 0x10000, RZ ;  /* 0x0001000012137824 */ /* 0x020fe200078e00ff */
[----:B------:R-:W-:Y:S01]  /*15aa0*/  ISETP.GT.AND P1, PT, R3, 0xb8, PT ;  /* 0x000000b80300780c */ /* 0x000fe20003f24270 */
[----:B------:R-:W-:Y:S02]  /*15ab0*/  BSSY B1, `(.L_x_210) ;  /* 0x0000008000017945 */ /* 0x000fe40003800000 */
[----:B------:R-:W-:-:S04]  /*15ac0*/  FMUL R19, R19, R16 ;  /* 0x0000001013137220 */ /* 0x000fc80000400000 */
[----:B---3--:R-:W-:-:S05]  /*15ad0*/  FFMA R19, R20, R2, R19 ;  /* 0x0000000214137223 */ /* 0x008fca0000000013 */
[----:B------:R-:W-:-:S05]  /*15ae0*/  F2FP.BF16.F32.PACK_AB R19, RZ, R19 ;  /* 0x00000013ff13723e */ /* 0x000fca00000010ff */
[----:B------:R3:W-:Y:S01]  /*15af0*/  @P0 STG.E.U16 desc[UR36][R6.64+0x162], R19 ;  /* 0x0001621306000986 */ /* 0x0007e2000c101524 */
[----:B------:R-:W-:-:S13]  /*15b00*/  ISETP.GT.AND P0, PT, R0, RZ, P1 ;  /* 0x000000ff0000720c */ /* 0x000fda0000f04270 */
[----:B---3--:R-:W-:Y:S05]  /*15b10*/  @!P0 BRA `(.L_x_211) ;  /* 0x0000000000048947 */ /* 0x008fea0003800000 */
[----:B------:R3:W5:Y:S02]  /*15b20*/  LDG.E.LTC128B.U16 R18, desc[UR36][R14.64+0x170] ;  /* 0x000170240e127981 */ /* 0x000764000c1e1520 */
.L_x_211:
[----:B------:R-:W-:Y:S05]  /*15b30*/  BSYNC B1 ;  /* 0x0000000000017941 */ /* 0x000fea0003800000 */
.L_x_210:
[----:B------:R-:W2:Y:S01]  /*15b40*/  LDL.LU R20, [R1+0x2f0] ;  /* 0x0002f00001147983 */ /* 0x000ea20000300800 */
[----:B-----5:R-:W-:Y:S01]  /*15b50*/  IMAD.U32 R19, R18, 0x10000, RZ ;  /* 0x0001000012137824 */ /* 0x020fe200078e00ff */
[----:B------:R-:W-:Y:S03]  /*15b60*/  BSSY B1, `(.L_x_212) ;  /* 0x0000009000017945 */ /* 0x000fe60003800000 */
[----:B------:R-:W-:-:S04]  /*15b70*/  FMUL R19, R19, R16 ;  /* 0x0000001013137220 */ /* 0x000fc80000400000 */
[----:B--2---:R-:W-:-:S05]  /*15b80*/  FFMA R19, R20, R2, R19 ;  /* 0x0000000214137223 */ /* 0x004fca0000000013 */
[----:B------:R-:W-:-:S05]  /*15b90*/  F2FP.BF16.F32.PACK_AB R19, RZ, R19 ;  /* 0x00000013ff13723e */ /* 0x000fca00000010ff */
[----:B------:R2:W-:Y:S01]  /*15ba0*/  @P0 STG.E.U16 desc[UR36][R4.64+0x170], R19 ;  /* 0x0001701304000986 */ /* 0x0005e2000c101524 */
[----:B------:R-:W-:-:S04]  /*15bb0*/  ISETP.GT.AND P0, PT, R3, 0xb9, PT ;  /* 0x000000b90300780c */ /* 0x000fc80003f04270 */
[----:B------:R-:W-:-:S13]  /*15bc0*/  ISETP.GT.AND P4, PT, R0, RZ, P0 ;  /* 0x000000ff0000720c */ /* 0x000fda0000784270 */
[----:B--2---:R-:W-:Y:S05]  /*15bd0*/  @!P4 BRA `(.L_x_213) ;  /* 0x000000000004c947 */ /* 0x004fea0003800000 */
[----:B------:R2:W5:Y:S02]  /*15be0*/  LDG.E.LTC128B.U16 R18, desc[UR36][R14.64+0x172] ;  /* 0x000172240e127981 */ /* 0x000564000c1e1520 */
.L_x_213:
[----:B------:R-:W-:Y:S05]  /*15bf0*/  BSYNC B1 ;  /* 0x0000000000017941 */ /* 0x000fea0003800000 */
.L_x_212:
        /* <DEDUP_REMOVED lines=10> */
.L_x_215:
[----:B------:R-:W-:Y:S05]  /*15ca0*/  BSYNC B1 ;  /* 0x0000000000017941 */ /* 0x000fea0003800000 */
.L_x_214:
[----:B------:R-:W2:Y:S01]  /*15cb0*/  LDL.LU R20, [R1+0x2f8] ;  /* 0x0002f80001147983 */ /* 0x000ea20000300800 */
[C---:B-----5:R-:W-:Y:S01]  /*15cc0*/  IMAD.U32 R19, R18.reuse, 0x10000, RZ ;  /* 0x0001000012137824 */ /* 0x060fe200078e00ff */
[----:B------:R-:W-:Y:S01]  /*15cd0*/  BSSY B1, `(.L_x_216) ;  /* 0x0000009000017945 */ /* 0x000fe20003800000 */
[----:B------:R-:W-:Y:S02]  /*15ce0*/  PRMT R23, R18, 0x7610, R23 ;  /* 0x0000761012177816 */ /* 0x000fe40000000017 */
[----:B------:R-:W-:-:S04]  /*15cf0*/  FMUL R19, R19, R16 ;  /* 0x0000001013137220 */ /* 0x000fc80000400000 */
[----:B--2---:R-:W-:-:S05]  /*15d00*/  FFMA R19, R20, R2, R19 ;  /* 0x0000000214137223 */ /* 0x004fca0000000013 */
[----:B------:R-:W-:-:S05]  /*15d10*/  F2FP.BF16.F32.PACK_AB R19, RZ, R19 ;  /* 0x00000013ff13723e */ /* 0x000fca00000010ff */
[----:B------:R2:W-:Y:S01]  /*15d20*/  @P4 STG.E.U16 desc[UR36][R6.64+0x170], R19 ;  /* 0x0001701306004986 */ /* 0x0005e2000c101524 */
[----:B------:R-:W-:-:S13]  /*15d30*/  ISETP.GT.AND P4, PT, R0, 0x8, P0 ;  /* 0x000000080000780c */ /* 0x000fda0000784270 */
[----:B--2---:R-:W-:Y:S05]  /*15d40*/  @!P4 BRA `(.L_x_217) ;  /* 0x000000000004c947 */ /* 0x004fea0003800000 */
[----:B------:R2:W5:Y:S02]  /*15d50*/  LDG.E.LTC128B.U16 R23, desc[UR36][R12.64+0x172] ;  /* 0x000172240c177981 */ /* 0x000564000c1e1520 */
.L_x_217:
[----:B------:R-:W-:Y:S05]  /*15d60*/  BSYNC B1 ;  /* 0x0000000000017941 */ /* 0x000fea0003800000 */
.L_x_216:
[----:B------:R-:W3:Y:S01]  /*15d70*/  LDL.LU R19, [R1+0x2fc] ;  /* 0x0002fc0001137983 */ /* 0x000ee20000300800 */
[----:B-----5:R-:W-:Y:S01]  /*15d80*/  IMAD.U32 R18, R23, 0x10000, RZ ;  /* 0x0001000017127824 */ /* 0x020fe200078e00ff */
[----:B------:R-:W-:Y:S02]  /*15d90*/  USHF.L.U64.HI UR4, UR8, 0x8, UR9 ;  /* 0x0000000808047899 */ /* 0x000fe40008010209 */
[----:B------:R-:W4:Y:S01]  /*15da0*/  LDL.LU R21, [R1] ;  /* 0x0000000001157983 */ /* 0x000f220000300800 */
[----:B------:R-:W-:-:S04]  /*15db0*/  FMUL R18, R18, R16 ;  /* 0x0000001012127220 */ /* 0x000fc80000400000 */
[----:B---3--:R-:W-:-:S05]  /*15dc0*/  FFMA R18, R19, R2, R18 ;  /* 0x0000000213127223 */ /* 0x008fca0000000012 */
[----:B------:R-:W-:-:S05]  /*15dd0*/  F2FP.BF16.F32.PACK_AB R18, RZ, R18 ;  /* 0x00000012ff12723e */ /* 0x000fca00000010ff */
[----:B------:R3:W-:Y:S02]  /*15de0*/  @P4 STG.E.U16 desc[UR36][R6.64+0x172], R18 ;  /* 0x0001721206004986 */ /* 0x0007e4000c101524 */
[----:B---3--:R-:W-:-:S05]  /*15df0*/  IMAD.U32 R18, RZ, RZ, UR8 ;  /* 0x00000008ff127e24 */ /* 0x008fca000f8e00ff */
[----:B------:R-:W-:-:S04]  /*15e00*/  LEA R18, P4, R18, R4, 0x8 ;  /* 0x0000000412127211 */ /* 0x000fc800078840ff */
[----:B------:R-:W-:Y:S02]  /*15e10*/  IADD3.X R19, R5, UR4, RZ, P4, !PT ;  /* 0x0000000405137c10 */ /* 0x000fe4000a7fe4ff */
[----:B------:R-:W-:-:S13]  /*15e20*/  ISETP.GT.AND P4, PT, R0, 0x80, P5 ;  /* 0x000000800000780c */ /* 0x000fda0002f84270 */
[----:B------:R-:W3:Y:S01]  /*15e30*/  @P4 LDG.E.LTC128B.U16 R23, desc[UR36][R226.64] ;  /* 0x00000024e2174981 */ /* 0x000ee2000c1e1520 */
[----:B------:R-:W-:Y:S01]  /*15e40*/  BSSY B1, `(.L_x_218) ;  /* 0x000000a000017945 */ /* 0x000fe20003800000 */
[----:B---3--:R-:W-:-:S05]  /*15e50*/  SHF.L.U32 R20, R23, 0x10, RZ ;  /* 0x0000001017147819 */ /* 0x008fca00000006ff */
[----:B------:R-:W-:-:S04]  /*15e60*/  FMUL R20, R20, R16 ;  /* 0x0000001014147220 */ /* 0x000fc80000400000 */
[----:B----4-:R-:W-:-:S05]  /*15e70*/  FFMA R20, R21, R2, R20 ;  /* 0x0000000215147223 */ /* 0x010fca0000000014 */
[----:B------:R-:W-:-:S05]  /*15e80*/  F2FP.BF16.F32.PACK_AB R20, RZ, R20 ;  /* 0x00000014ff14723e */ /* 0x000fca00000010ff */
[----:B------:R3:W-:Y:S01]  /*15e90*/  @P4 STG.E.U16 desc[UR36][R18.64], R20 ;  /* 0x0000001412004986 */ /* 0x0007e2000c101524 */
[----:B------:R-:W-:-:S04]  /*15ea0*/  LOP3.LUT P4, RZ, R17, 0x2, RZ, 0xc0, !PT ;  /* 0x0000000211ff7812 */ /* 0x000fc8000788c0ff */
[----:B------:R-:W-:-:S13]  /*15eb0*/  ISETP.GT.AND P4, PT, R0, 0x80, P4 ;  /* 0x000000800000780c */ /* 0x000fda0002784270 */
[----:B---3--:R-:W-:Y:S05]  /*15ec0*/  @!P4 BRA `(.L_x_219) ;  /* 0x000000000004c947 */ /* 0x008fea0003800000 */
[----:B------:R3:W5:Y:S02]  /*15ed0*/  LDG.E.LTC128B.U16 R23, desc[UR36][R10.64+0x2] ;  /* 0x000002240a177981 */ /* 0x000764000c1e1520 */
.L_x_219:
[----:B------:R-:W-:Y:S05]  /*15ee0*/  BSYNC B1 ;  /* 0x0000000000017941 */ /* 0x000fea0003800000 */
.L_x_218:
[----:B------:R-:W4:Y:S01]  /*15ef0*/  LDL.LU R21, [R1+0x4] ;  /* 0x0000040001157983 */ /* 0x000f220000300800 */
[----:B-----5:R-:W-:Y:S01]  /*15f00*/  IMAD.U32 R20, R23, 0x10000, RZ ;  /* 0x0001000017147824 */ /* 0x020fe200078e00ff */
[----:B------:R-:W-:Y:S01]  /*15f10*/  ISETP.GT.AND P5, PT, R0, 0x88, P5 ;  /* 0x000000880000780c */ /* 0x000fe20002fa4270 */
[----:B------:R-:W-:Y:S02]  /*15f20*/  BSSY B1, `(.L_x_220) ;  /* 0x0000009000017945 */ /* 0x000fe40003800000 */
[----:B------:R-:W-:-:S04]  /*15f30*/  FMUL R20, R20, R16 ;  /* 0x0000001014147220 */ /* 0x000fc80000400000 */
[----:B----4-:R-:W-:-:S05]  /*15f40*/  FFMA R20, R21, R2, R20 ;  /* 0x0000000215147223 */ /* 0x010fca0000000014 */
[----:B------:R-:W-:-:S05]  /*15f50*/  F2FP.BF16.F32.PACK_AB R20, RZ, R20 ;  /* 0x00000014ff14723e */ /* 0x000fca00000010ff */
[----:B------:R4:W-:Y:S02]  /*15f60*/  @P4 STG.E.U16 desc[UR36][R18.64+0x2], R20 ;  /* 0x0000021412004986 */ /* 0x0009e4000c101524 */
[----:B----4-:R-:W-:-:S05]  /*15f70*/  IADD3 R20, P4, R18, R229, RZ ;  /* 0x000000e512147210 */ /* 0x010fca0007f9e0ff */
[----:B------:R-:W-:Y:S01]  /*15f80*/  IMAD.X R21, R19, 0x1, R228, P4 ;  /* 0x0000000113157824 */ /* 0x000fe200020e06e4 */
[----:B------:R-:W-:Y:S07]  /*15f90*/  @!P5 BRA `(.L_x_221) ;  /* 0x000000000004d947 */ /* 0x000fee0003800000 */
[----:B------:R4:W5:Y:S02]  /*15fa0*/  LDG.E.LTC128B.U16 R23, desc[UR36][R216.64] ;  /* 0x00000024d8177981 */ /* 0x000964000c1e1520 */
.L_x_221:
[----:B------:R-:W-:Y:S05]  /*15fb0*/  BSYNC B1 ;  /* 0x0000000000017941 */ /* 0x000fea0003800000 */
.L_x_220:
[----:B----4-:R-:W4:Y:S01]  /*15fc0*/  LDL.LU R217, [R1+0x8] ;  /* 0x0000080001d97983 */ /* 0x010f220000300800 */
[----:B-----5:R-:W-:Y:S01]  /*15fd0*/  IMAD.U32 R216, R23, 0x10000, RZ ;  /* 0x0001000017d87824 */ /* 0x020fe200078e00ff */
[----:B------:R-:W-:Y:S01]  /*15fe0*/  LOP3.LUT P4, RZ, R17, 0x2, RZ, 0xc0, !PT ;  /* 0x0000000211ff7812 */ /* 0x000fe2000788c0ff */
[----:B------:R-:W-:Y:S02]  /*15ff0*/  BSSY B1, `(.L_x_222) ;  /* 0x0000008000017945 */ /* 0x000fe40003800000 */
[----:B------:R-:W-:Y:S01]  /*16000*/  FMUL R216, R216, R16 ;  /* 0x00000010d8d87220 */ /* 0x000fe20000400000 */
[----:B------:R-:W-:-:S03]  /*16010*/  ISETP.GT.AND P4, PT, R0, 0x88, P4 ;  /* 0x000000880000780c */ /* 0x000fc60002784270 */
[----:B----4-:R-:W-:-:S05]  /*16020*/  FFMA R216, R217, R2, R216 ;  /* 0x00000002d9d87223 */ /* 0x010fca00000000d8 */
[----:B------:R-:W-:-:S05]  /*16030*/  F2FP.BF16.F32.PACK_AB R216, RZ, R216 ;  /* 0x000000d8ffd8723e */ /* 0x000fca00000010ff */
[----:B------:R4:W-:Y:S01]  /*16040*/  @P5 STG.E.U16 desc[UR36][R20.64], R216 ;  /* 0x000000d814005986 */ /* 0x0009e2000c101524 */
[----:B------:R-:W-:Y:S05]  /*16050*/  @!P4 BRA `(.L_x_223) ;  /* 0x000000000004c947 */ /* 0x000fea0003800000 */
[----:B------:R0:W5:Y:S02]  /*16060*/  LDG.E.LTC128B.U16 R23, desc[UR36][R8.64+0x2] ;  /* 0x0000022408177981 */ /* 0x000164000c1e1520 */
.L_x_223:
[----:B------:R-:W-:Y:S05]  /*16070*/  BSYNC B1 ;  /* 0x0000000000017941 */ /* 0x000fea0003800000 */
.L_x_222:
[----:B------:R-:W2:Y:S01]  /*16080*/  LDL.LU R217, [R1+0xc] ;  /* 0x00000c0001d97983 */ /* 0x000ea20000300800 */
[----:B----45:R-:W-:Y:S01]  /*16090*/  IMAD.U32 R216, R23, 0x10000, RZ ;  /* 0x0001000017d87824 */ /* 0x030fe200078e00ff */
[----:B------:R-:W-:Y:S01]  /*160a0*/  LOP3.LUT P5, RZ, R17, 0x4, RZ, 0xc0, !PT ;  /* 0x0000000411ff7812 */ /* 0x000fe200078ac0ff */
[----:B------:R-:W-:Y:S02]  /*160b0*/  BSSY B1, `(.L_x_224) ;  /* 0x0000008000017945 */ /* 0x000fe40003800000 */
[----:B------:R-:W-:-:S04]  /*160c0*/  FMUL R216, R216, R16 ;  /* 0x00000010d8d87220 */ /* 0x000fc80000400000 */
[----:B--2---:R-:W-:-:S05]  /*160d0*/  FFMA R216, R217, R2, R216 ;  /* 0x00000002d9d87223 */ /* 0x004fca00000000d8 */
[----:B------:R-:W-:-:S05]  /*160e0*/  F2FP.BF16.F32.PACK_AB R216, RZ, R216 ;  /* 0x000000d8ffd8723e */ /* 0x000fca00000010ff */
[----:B------:R2:W-:Y:S01]  /*160f0*/  @P4 STG.E.U16 desc[UR36][R20.64+0x2], R216 ;  /* 0x000002d814004986 */ /* 0x0005e2000c101524 */
[----:B------:R-:W-:-:S13]  /*16100*/  ISETP.GT.AND P4, PT, R0, 0x80, P5 ;  /* 0x000000800000780c */ /* 0x000fda0002f84270 */
[----:B--2---:R-:W-:Y:S05]  /*16110*/  @!P4 BRA `(.L_x_225) ;  /* 0x000000000004c947 */ /* 0x004fea0003800000 */
[----:B------:R2:W5:Y:S02]  /*16120*/  LDG.E.LTC128B.U16 R23, desc[UR36][R10.64+0x10] ;  /* 0x000010240a177981 */ /* 0x000564000c1e1520 */
.L_x_225:
[----:B------:R-:W-:Y:S05]  /*16130*/  BSYNC B1 ;  /* 0x0000000000017941 */ /* 0x000fea0003800000 */
.L_x_224:
[----:B------:R-:W4:Y:S01]  /*16140*/  LDL.LU R217, [R1+0x10] ;  /* 0x0000100001d97983 */ /* 0x000f220000300800 */
[----:B-----5:R-:W-:Y:S01]  /*16150*/  IMAD.U32 R216, R23, 0x10000, RZ ;  /* 0x0001000017d87824 */ /* 0x020fe200078e00ff */
[----:B------:R-:W-:Y:S01]  /*16160*/  LOP3.LUT P5, RZ, R17, 0x8, RZ, 0xc0, !PT ;  /* 0x0000000811ff7812 */ /* 0x000fe200078ac0ff */
[----:B------:R-:W-:Y:S02]  /*16170*/  BSSY B1, `(.L_x_226) ;  /* 0x0000008000017945 */ /* 0x000fe40003800000 */
[----:B------:R-:W-:-:S04]  /*16180*/  FMUL R216, R216, R16 ;  /* 0x00000010d8d87220 */ /* 0x000fc80000400000 */
[----:B----4-:R-:W-:-:S05]  /*16190*/  FFMA R216, R217, R2, R216 ;  /* 0x00000002d9d87223 */ /* 0x010fca00000000d8 */
[----:B------:R-:W-:-:S05]  /*161a0*/  F2FP.BF16.F32.PACK_AB R216, RZ, R216 ;  /* 0x000000d8ffd8723e */ /* 0x000fca00000010ff */
[----:B------:R4:W-:Y:S01]  /*161b0*/  @P4 STG.E.U16 desc[UR36][R18.64+0x10], R216 ;  /* 0x000010d812004986 */ /* 0x0009e2000c101524 */
[----:B------:R-:W-:-:S13]  /*161c0*/  ISETP.GT.AND P4, PT, R0, 0x80, P5 ;  /* 0x000000800000780c */ /* 0x000fda0002f84270 */
[----:B----4-:R-:W-:Y:S05]  /*161d0*/  @!P4 BRA `(.L_x_227) ;  /* 0x000000000004c947 */ /* 0x010fea0003800000 */
[----:B------:R4:W5:Y:S02]  /*161e0*/  LDG.E.LTC128B.U16 R23, desc[UR36][R10.64+0x12] ;  /* 0x000012240a177981 */ /* 0x000964000c1e1520 */
.L_x_227:
[----:B------:R-:W-:Y:S05]  /*161f0*/  BSYNC B1 ;  /* 0x0000000000017941 */ /* 0x000fea0003800000 */
.L_x_226:
[----:B------:R-:W2:Y:S01]  /*16200*/  LDL.LU R217, [R1+0x14] ;  /* 0x0000140001d97983 */ /* 0x000ea20000300800 */
[----:B-----5:R-:W-:Y:S01]  /*16210*/  IMAD.U32 R216, R23, 0x10000, RZ ;  /* 0x0001000017d87824 */ /* 0x020fe200078e00ff */
[----:B------:R-:W-:Y:S03]  /*16220*/  BSSY B1, `(.L_x_228) ;  /* 0x0000009000017945 */ /* 0x000fe60003800000 */
[----:B------:R-:W-:-:S04]  /*16230*/  FMUL R216, R216, R16 ;  /* 0x00000010d8d87220 */ /* 0x000fc80000400000 */
[----:B--2---:R-:W-:-:S05]  /*16240*/  FFMA R216, R217, R2, R216 ;  /* 0x00000002d9d87223 */ /* 0x004fca00000000d8 */
[----:B------:R-:W-:-:S05]  /*16250*/  F2FP.BF16.F32.PACK_AB R216, RZ, R216 ;  /* 0x000000d8ffd8723e */ /* 0x000fca00000010ff */
[----:B------:R2:W-:Y:S01]  /*16260*/  @P4 STG.E.U16 desc[UR36][R18.64+0x12], R216 ;  /* 0x000012d812004986 */ /* 0x0005e2000c101524 */
[----:B------:R-:W-:-:S04]  /*16270*/  LOP3.LUT P4, RZ, R17, 0x4, RZ, 0xc0, !PT ;  /* 0x0000000411ff7812 */ /* 0x000fc8000788c0ff */
[----:B------:R-:W-:-:S13]  /*16280*/  ISETP.GT.AND P4, PT, R0, 0x88, P4 ;  /* 0x000000880000780c */ /* 0x000fda0002784270 */
[----:B--2---:R-:W-:Y:S05]  /*16290*/  @!P4 BRA `(.L_x_229) ;  /* 0x000000000004c947 */ /* 0x004fea0003800000 */
[----:B------:R2:W5:Y:S02]  /*162a0*/  LDG.E.LTC128B.U16 R23, desc[UR36][R8.64+0x10] ;  /* 0x0000102408177981 */ /* 0x000564000c1e1520 */
.L_x_229:
[----:B------:R-:W-:Y:S05]  /*162b0*/  BSYNC B1 ;  /* 0x0000000000017941 */ /* 0x000fea0003800000 */
.L_x_228:
        /* <DEDUP_REMOVED lines=10> */
.L_x_231:
[----:B------:R-:W-:Y:S05]  /*16360*/  BSYNC B1 ;  /* 0x0000000000017941 */ /* 0x000fea0003800000 */
.L_x_230:
[----:B------:R-:W2:Y:S01]  /*16370*/  LDL.LU R217, [R1+0x1c] ;  /* 0x00001c0001d97983 */ /* 0x000ea20000300800 */
[----:B-----5:R-:W-:Y:S01]  /*16380*/  IMAD.U32 R216, R23, 0x10000, RZ ;  /* 0x0001000017d87824 */ /* 0x020fe200078e00ff */
        /* <DEDUP_REMOVED lines=9> */
.L_x_233:
[----:B------:R-:W-:Y:S05]  /*16420*/  BSYNC B1 ;  /* 0x0000000000017941 */ /* 0x000fea0003800000 */
.L_x_232:
[----:B------:R-:W3:Y:S01]  /*16430*/  LDL.LU R217, [R1+0x20] ;  /* 0x0000200001d97983 */ /* 0x000ee20000300800 */
[----:B-----5:R-:W-:Y:S01]  /*16440*/  IMAD.U32 R216, R23, 0x10000, RZ ;  /* 0x0001000017d87824 */ /* 0x020fe200078e00ff */
[----:B------:R-:W-:Y:S01]  /*16450*/  LOP3.LUT P5, RZ, R22, 0x400, RZ, 0xc0, !PT ;  /* 0x0000040016ff7812 */ /* 0x000fe200078ac0ff */
[----:B------:R-:W-:Y:S02]  /*16460*/  BSSY B1, `(.L_x_234) ;  /* 0x0000008000017945 */ /* 0x000fe40003800000 */
[----:B------:R-:W-:-:S04]  /*16470*/  FMUL R216, R216, R16 ;  /* 0x00000010d8d87220 */ /* 0x000fc80000400000 */
[----:B---3--:R-:W-:-:S05]  /*16480*/  FFMA R216, R217, R2, R216 ;  /* 0x00000002d9d87223 */ /* 0x008fca00000000d8 */
[----:B------:R-:W-:-:S05]  /*16490*/  F2FP.BF16.F32.PACK_AB R216, RZ, R216 ;  /* 0x000000d8ffd8723e */ /* 0x000fca00000010ff */
[----:B------:R3:W-:Y:S01]  /*164a0*/  @P4 STG.E.U16 desc[UR36][R18.64+0x20], R216 ;  /* 0x000020d812004986 */ /* 0x0007e2000c101524 */
[----:B------:R-:W-:-:S13]  /*164b0*/  ISETP.GT.AND P4, PT, R0, 0x80, P5 ;  /* 0x000000800000780c */ /* 0x000fda0002f84270 */
[----:B---3--:R-:W-:Y:S05]  /*164c0*/  @!P4 BRA `(.L_x_235) ;  /* 0x000000000004c947 */ /* 0x008fea0003800000 */
[----:B------:R3:W5:Y:S02]  /*164d0*/  LDG.E.LTC128B.U16 R23, desc[UR36][R10.64+0x22] ;  /* 0x000022240a177981 */ /* 0x000764000c1e1520 */
.L_x_235:
[----:B------:R-:W-:Y:S05]  /*164e0*/  BSYNC B1 ;  /* 0x0000000000017941 */ /* 0x000fea0003800000 */
.L_x_234:
[----:B------:R-:W2:Y:S01]  /*164f0*/  LDL.LU R217, [R1+0x24] ;  /* 0x0000240001d97983 */ /* 0x000ea20000300800 */
[----:B-----5:R-:W-:Y:S01]  /*16500*/  SHF.L.U32 R216, R23, 0x10, RZ ;  /* 0x0000001017d87819 */ /* 0x020fe200000006ff */
[----:B------:R-:W-:Y:S04]  /*16510*/  BSSY B1, `(.L_x_236) ;  /* 0x0000009000017945 */ /* 0x000fe80003800000 */
        /* <DEDUP_REMOVED lines=8> */
.L_x_237:
[----:B------:R-:W-:Y:S05]  /*165a0*/  BSYNC B1 ;  /* 0x0000000000017941 */ /* 0x000fea0003800000 */
.L_x_236:
        /* <DEDUP_REMOVED lines=10> */
.L_x_239:
[----:B------:R-:W-:Y:S05]  /*16650*/  BSYNC B1 ;  /* 0x0000000000017941 */ /* 0x000fea0003800000 */
.L_x_238:
        /* <DEDUP_REMOVED lines=11> */
.L_x_241:
[----:B------:R-:W-:Y:S05]  /*16710*/  BSYNC B1 ;  /* 0x0000000000017941 */ /* 0x000fea0003800000 */
.L_x_240:
        /* <DEDUP_REMOVED lines=11> */
.L_x_243:
[----:B------:R-:W-:Y:S05]  /*167d0*/  BSYNC B1 ;  /* 0x0000000000017941 */ /* 0x000fea0003800000 */
.L_x_242:
        /* <DEDUP_REMOVED lines=11> */
.L_x_245:
[----:B------:R-:W-:Y:S05]  /*16890*/  BSYNC B1 ;  /* 0x0000000000017941 */ /* 0x000fea0003800000 */
.L_x_244:
        /* <DEDUP_REMOVED lines=10> */
.L_x_247:
[----:B------:R-:W-:Y:S05]  /*16940*/  BSYNC B1 ;  /* 0x0000000000017941 */ /* 0x000fea0003800000 */
.L_x_246:
        /* <DEDUP_REMOVED lines=11> */
.L_x_249:
[----:B------:R-:W-:Y:S05]  /*16a00*/  BSYNC B1 ;  /* 0x0000000000017941 */ /* 0x000fea0003800000 */
.L_x_248:
        /* <DEDUP_REMOVED lines=11> */
.L_x_251:
[----:B------:R-:W-:Y:S05]  /*16ac0*/  BSYNC B1 ;  /* 0x0000000000017941 */ /* 0x000fea0003800000 */
.L_x_250:
        /* <DEDUP_REMOVED lines=11> */
.L_x_253:
[----:B------:R-:W-:Y:S05]  /*16b80*/  BSYNC B1 ;  /* 0x0000000000017941 */ /* 0x000fea0003800000 */
.L_x_252:
        /* <DEDUP_REMOVED lines=10> */
.L_x_255:
[----:B------:R-:W-:Y:S05]  /*16c30*/  BSYNC B1 ;  /* 0x0000000000017941 */ /* 0x000fea0003800000 */
.L_x_254:
[----:B------:R-:W2:Y:S01]  /*16c40*/  LDL.LU R217, [R1+0x4c] ;  /* 0x00004c0001d97983 */ /* 0x000ea20000300800 */
[----:B-----5:R-:W-:Y:S01]  /*16c50*/  SHF.L.U32 R216, R23, 0x10, RZ ;  /* 0x0000001017d87819 */ /* 0x020fe200000006ff */
[----:B------:R-:W-:Y:S01]  /*16c60*/  BSSY B1, `(.L_x_256) ;  /* 0x0000009000017945 */ /* 0x000fe20003800000 */
[----:B------:R-:W-:-:S03]  /*16c70*/  LOP3.LUT P5, RZ, R22, 0x20, RZ, 0xc0, !PT ;  /* 0x0000002016ff7812 */ /* 0x000fc600078ac0ff */
[----:B------:R-:W-:-:S04]  /*16c80*/  FMUL R216, R216, R16 ;  /* 0x00000010d8d87220 */ /* 0x000fc80000400000 */
[----:B--2---:R-:W-:-:S05]  /*16c90*/  FFMA R216, R217, R2, R216 ;  /* 0x00000002d9d87223 */ /* 0x004fca00000000d8 */
[----:B------:R-:W-:-:S05]  /*16ca0*/  F2FP.BF16.F32.PACK_AB R216, RZ, R216 ;  /* 0x000000d8ffd8723e */ /* 0x000fca00000010ff */
[----:B------:R2:W-:Y:S01]  /*16cb0*/  @P4 STG.E.U16 desc[UR36][R20.64+0x42], R216 ;  /* 0x000042d814004986 */ /* 0x0005e2000c101524 */
[----:B------:R-:W-:-:S13]  /*16cc0*/  ISETP.GT.AND P4, PT, R0, 0x80, P5 ;  /* 0x000000800000780c */ /* 0x000fda0002f84270 */
[----:B--2---:R-:W-:Y:S05]  /*16cd0*/  @!P4 BRA `(.L_x_257) ;  /* 0x000000000004c947 */ /* 0x004fea0003800000 */
[----:B------:R2:W5:Y:S02]  /*16ce0*/  LDG.E.LTC128B.U16 R23, desc[UR36][R10.64+0x50] ;  /* 0x000050240a177981 */ /* 0x000564000c1e1520 */
.L_x_257:
[----:B------:R-:W-:Y:S05]  /*16cf0*/  BSYNC B1 ;  /* 0x0000000000017941 */ /* 0x000fea0003800000 */
.L_x_256:
        /* <DEDUP_REMOVED lines=11> */
.L_x_259:
[----:B------:R-:W-:Y:S05]  /*16db0*/  BSYNC B1 ;  /* 0x0000000000017941 */ /* 0x000fea0003800000 */
.L_x_258:
        /* <DEDUP_REMOVED lines=11> */
.L_x_261:
[----:B------:R-:W-:Y:S05]  /*16e70*/  BSYNC B1 ;  /* 0x0000000000017941 */ /* 0x000fea0003800000 */
.L_x_260:
        /* <DEDUP_REMOVED lines=10> */
.L_x_263:
[----:B------:R-:W-:Y:S05]  /*16f20*/  BSYNC B1 ;  /* 0x0000000000017941 */ /* 0x000fea0003800000 */
.L_x_262:
        /* <DEDUP_REMOVED lines=11> */
.L_x_265:
[----:B------:R-:W-:Y:S05]  /*16fe0*/  BSYNC B1 ;  /* 0x0000000000017941 */ /* 0x000fea0003800000 */
.L_x_264:
        /* <DEDUP_REMOVED lines=11> */
.L_x_267:
[----:B------:R-:W-:Y:S05]  /*170a0*/  BSYNC B1 ;  /* 0x0000000000017941 */ /* 0x000fea0003800000 */
.L_x_266:
        /* <DEDUP_REMOVED lines=11> */
.L_x_269:
[----:B------:R-:W-:Y:S05]  /*17160*/  BSYNC B1 ;  /* 0x0000000000017941 */ /* 0x000fea0003800000 */
.L_x_268:
        /* <DEDUP_REMOVED lines=10> */
.L_x_271:
[----:B------:R-:W-:Y:S05]  /*17210*/  BSYNC B1 ;  /* 0x0000000000017941 */ /* 0x000fea0003800000 */
.L_x_270:
        /* <DEDUP_REMOVED lines=11> */
.L_x_273:
[----:B------:R-:W-:Y:S05]  /*172d0*/  BSYNC B1 ;  /* 0x0000000000017941 */ /* 0x000fea0003800000 */
.L_x_272:
        /* <DEDUP_REMOVED lines=11> */
.L_x_275:
[----:B------:R-:W-:Y:S05]  /*17390*/  BSYNC B1 ;  /* 0x0000000000017941 */ /* 0x000fea0003800000 */
.L_x_274:
        /* <DEDUP_REMOVED lines=11> */
.L_x_277:
[----:B------:R-:W-:Y:S05]  /*17450*/  BSYNC B1 ;  /* 0x0000000000017941 */ /* 0x000fea0003800000 */
.L_x_276:
        /* <DEDUP_REMOVED lines=10> */
.L_x_279:
[----:B------:R-:W-:Y:S05]  /*17500*/  BSYNC B1 ;  /* 0x0000000000017941 */ /* 0x000fea0003800000 */
.L_x_278:
        /* <DEDUP_REMOVED lines=11> */
.L_x_281:
[----:B------:R-:W-:Y:S05]  /*175c0*/  BSYNC B1 ;  /* 0x0000000000017941 */ /* 0x000fea0003800000 */
.L_x_280:
        /* <DEDUP_REMOVED lines=11> */
.L_x_283:
[----:B------:R-:W-:Y:S05]  /*17680*/  BSYNC B1 ;  /* 0x0000000000017941 */ /* 0x000fea0003800000 */
.L_x_282:
        /* <DEDUP_REMOVED lines=11> */
.L_x_285:
[----:B------:R-:W-:Y:S05]  /*17740*/  BSYNC B1 ;  /* 0x0000000000017941 */ /* 0x000fea0003800000 */
.L_x_284:
        /* <DEDUP_REMOVED lines=10> */
.L_x_287:
[----:B------:R-:W-:Y:S05]  /*177f0*/  BSYNC B1 ;  /* 0x0000000000017941 */ /* 0x000fea0003800000 */
.L_x_286:
        /* <DEDUP_REMOVED lines=11> */
.L_x_289:
[----:B------:R-:W-:Y:S05]  /*178b0*/  BSYNC B1 ;  /* 0x0000000000017941 */ /* 0x000fea0003800000 */
.L_x_288:
        /* <DEDUP_REMOVED lines=11> */
.L_x_291:
[----:B------:R-:W-:Y:S05]  /*17970*/  BSYNC B1 ;  /* 0x0000000000017941 */ /* 0x000fea0003800000 */
.L_x_290:
        /* <DEDUP_REMOVED lines=11> */
.L_x_293:
[----:B------:R-:W-:Y:S05]  /*17a30*/  BSYNC B1 ;  /* 0x0000000000017941 */ /* 0x000fea0003800000 */
.L_x_292:
        /* <DEDUP_REMOVED lines=10> */
.L_x_295:
[----:B------:R-:W-:Y:S05]  /*17ae0*/  BSYNC B1 ;  /* 0x0000000000017941 */ /* 0x000fea0003800000 */
.L_x_294:
        /* <DEDUP_REMOVED lines=11> */
.L_x_297:
[----:B------:R-:W-:Y:S05]  /*17ba0*/  BSYNC B1 ;  /* 0x0000000000017941 */ /* 0x000fea0003800000 */
.L_x_296:
        /* <DEDUP_REMOVED lines=11> */
.L_x_299:
[----:B------:R-:W-:Y:S05]  /*17c60*/  BSYNC B1 ;  /* 0x0000000000017941 */ /* 0x000fea0003800000 */
.L_x_298:
        /* <DEDUP_REMOVED lines=11> */
.L_x_301:
[----:B------:R-:W-:Y:S05]  /*17d20*/  BSYNC B1 ;  /* 0x0000000000017941 */ /* 0x000fea0003800000 */
.L_x_300:
        /* <DEDUP_REMOVED lines=10> */
.L_x_303:
[----:B------:R-:W-:Y:S05]  /*17dd0*/  BSYNC B1 ;  /* 0x0000000000017941 */ /* 0x000fea0003800000 */
.L_x_302:
        /* <DEDUP_REMOVED lines=11> */
.L_x_305:
[----:B------:R-:W-:Y:S05]  /*17e90*/  BSYNC B1 ;  /* 0x0000000000017941 */ /* 0x000fea0003800000 */
.L_x_304:
        /* <DEDUP_REMOVED lines=11> */
.L_x_307:
[----:B------:R-:W-:Y:S05]  /*17f50*/  BSYNC B1 ;  /* 0x0000000000017941 */ /* 0x000fea0003800000 */
.L_x_306:
        /* <DEDUP_REMOVED lines=11> */
.L_x_309:
[----:B------:R-:W-:Y:S05]  /*18010*/  BSYNC B1 ;  /* 0x0000000000017941 */ /* 0x000fea0003800000 */
.L_x_308:
        /* <DEDUP_REMOVED lines=10> */
.L_x_311:
[----:B------:R-:W-:Y:S05]  /*180c0*/  BSYNC B1 ;  /* 0x0000000000017941 */ /* 0x000fea0003800000 */
.L_x_310:
        /* <DEDUP_REMOVED lines=11> */
.L_x_313:
[----:B------:R-:W-:Y:S05]  /*18180*/  BSYNC B1 ;  /* 0x0000000000017941 */ /* 0x000fea0003800000 */
.L_x_312:
        /* <DEDUP_REMOVED lines=11> */
.L_x_315:
[----:B------:R-:W-:Y:S05]  /*18240*/  BSYNC B1 ;  /* 0x0000000000017941 */ /* 0x000fea0003800000 */
.L_x_314:
        /* <DEDUP_REMOVED lines=11> */
.L_x_317:
[----:B------:R-:W-:Y:S05]  /*18300*/  BSYNC B1 ;  /* 0x0000000000017941 */ /* 0x000fea0003800000 */
.L_x_316:
        /* <DEDUP_REMOVED lines=10> */
.L_x_319:
[----:B------:R-:W-:Y:S05]  /*183b0*/  BSYNC B1 ;  /* 0x0000000000017941 */ /* 0x000fea0003800000 */
.L_x_318:
        /* <DEDUP_REMOVED lines=11> */
.L_x_321:
[----:B------:R-:W-:Y:S05]  /*18470*/  BSYNC B1 ;  /* 0x0000000000017941 */ /* 0x000fea0003800000 */
.L_x_320:
        /* <DEDUP_REMOVED lines=11> */
.L_x_323:
[----:B------:R-:W-:Y:S05]  /*18530*/  BSYNC B1 ;  /* 0x0000000000017941 */ /* 0x000fea0003800000 */
.L_x_322:
        /* <DEDUP_REMOVED lines=11> */
.L_x_325:
[----:B------:R-:W-:Y:S05]  /*185f0*/  BSYNC B1 ;  /* 0x0000000000017941 */ /* 0x000fea0003800000 */
.L_x_324:
        /* <DEDUP_REMOVED lines=10> */
.L_x_327:
[----:B------:R-:W-:Y:S05]  /*186a0*/  BSYNC B1 ;  /* 0x0000000000017941 */ /* 0x000fea0003800000 */
.L_x_326:
        /* <DEDUP_REMOVED lines=11> */
.L_x_329:
[----:B------:R-:W-:Y:S05]  /*18760*/  BSYNC B1 ;  /* 0x0000000000017941 */ /* 0x000fea0003800000 */
.L_x_328:
        /* <DEDUP_REMOVED lines=11> */
.L_x_331:
[----:B------:R-:W-:Y:S05]  /*18820*/  BSYNC B1 ;  /* 0x0000000000017941 */ /* 0x000fea0003800000 */
.L_x_330:
        /* <DEDUP_REMOVED lines=11> */
.L_x_333:
[----:B------:R-:W-:Y:S05]  /*188e0*/  BSYNC B1 ;  /* 0x0000000000017941 */ /* 0x000fea0003800000 */
.L_x_332:
        /* <DEDUP_REMOVED lines=10> */
.L_x_335:
[----:B------:R-:W-:Y:S05]  /*18990*/  BSYNC B1 ;  /* 0x0000000000017941 */ /* 0x000fea0003800000 */
.L_x_334:
        /* <DEDUP_REMOVED lines=11> */
.L_x_337:
[----:B------:R-:W-:Y:S05]  /*18a50*/  BSYNC B1 ;  /* 0x0000000000017941 */ /* 0x000fea0003800000 */
.L_x_336:
        /* <DEDUP_REMOVED lines=11> */
.L_x_339:
[----:B------:R-:W-:Y:S05]  /*18b10*/  BSYNC B1 ;  /* 0x0000000000017941 */ /* 0x000fea0003800000 */
.L_x_338:
        /* <DEDUP_REMOVED lines=11> */
.L_x_341:
[----:B------:R-:W-:Y:S05]  /*18bd0*/  BSYNC B1 ;  /* 0x0000000000017941 */ /* 0x000fea0003800000 */
.L_x_340:
        /* <DEDUP_REMOVED lines=10> */
.L_x_343:
[----:B------:R-:W-:Y:S05]  /*18c80*/  BSYNC B1 ;  /* 0x0000000000017941 */ /* 0x000fea0003800000 */
.L_x_342:
        /* <DEDUP_REMOVED lines=11> */
.L_x_345:
[----:B------:R-:W-:Y:S05]  /*18d40*/  BSYNC B1 ;  /* 0x0000000000017941 */ /* 0x000fea0003800000 */
.L_x_344:
        /* <DEDUP_REMOVED lines=11> */
.L_x_347:
[----:B------:R-:W-:Y:S05]  /*18e00*/  BSYNC B1 ;  /* 0x0000000000017941 */ /* 0x000fea0003800000 */
.L_x_346:
        /* <DEDUP_REMOVED lines=11> */
.L_x_349:
[----:B------:R-:W-:Y:S05]  /*18ec0*/  BSYNC B1 ;  /* 0x0000000000017941 */ /* 0x000fea0003800000 */
.L_x_348:
        /* <DEDUP_REMOVED lines=10> */
.L_x_351:
[----:B------:R-:W-:Y:S05]  /*18f70*/  BSYNC B1 ;  /* 0x0000000000017941 */ /* 0x000fea0003800000 */
.L_x_350:
        /* <DEDUP_REMOVED lines=11> */
.L_x_353:
[----:B------:R-:W-:Y:S05]  /*19030*/  BSYNC B1 ;  /* 0x0000000000017941 */ /* 0x000fea0003800000 */
.L_x_352:
        /* <DEDUP_REMOVED lines=11> */
.L_x_355:
[----:B------:R-:W-:Y:S05]  /*190f0*/  BSYNC B1 ;  /* 0x0000000000017941 */ /* 0x000fea0003800000 */
.L_x_354:
        /* <DEDUP_REMOVED lines=11> */
.L_x_357:
[----:B------:R-:W-:Y:S05]  /*191b0*/  BSYNC B1 ;  /* 0x0000000000017941 */ /* 0x000fea0003800000 */
.L_x_356:
        /* <DEDUP_REMOVED lines=10> */
.L_x_359:
[----:B------:R-:W-:Y:S05]  /*19260*/  BSYNC B1 ;  /* 0x0000000000017941 */ /* 0x000fea0003800000 */
.L_x_358:
        /* <DEDUP_REMOVED lines=11> */
.L_x_361:
[----:B------:R-:W-:Y:S05]  /*19320*/  BSYNC B1 ;  /* 0x0000000000017941 */ /* 0x000fea0003800000 */
.L_x_360:
        /* <DEDUP_REMOVED lines=11> */
.L_x_363:
[----:B------:R-:W-:Y:S05]  /*193e0*/  BSYNC B1 ;  /* 0x0000000000017941 */ /* 0x000fea0003800000 */
.L_x_362:
        /* <DEDUP_REMOVED lines=11> */
.L_x_365:
[----:B------:R-:W-:Y:S05]  /*194a0*/  BSYNC B1 ;  /* 0x0000000000017941 */ /* 0x000fea0003800000 */
.L_x_364:
        /* <DEDUP_REMOVED lines=10> */
.L_x_367:
[----:B------:R-:W-:Y:S05]  /*19550*/  BSYNC B1 ;  /* 0x0000000000017941 */ /* 0x000fea0003800000 */
.L_x_366:
        /* <DEDUP_REMOVED lines=11> */
.L_x_369:
[----:B------:R-:W-:Y:S05]  /*19610*/  BSYNC B1 ;  /* 0x0000000000017941 */ /* 0x000fea0003800000 */
.L_x_368:
        /* <DEDUP_REMOVED lines=11> */
.L_x_371:
[----:B------:R-:W-:Y:S05]  /*196d0*/  BSYNC B1 ;  /* 0x0000000000017941 */ /* 0x000fea0003800000 */
.L_x_370:
        /* <DEDUP_REMOVED lines=11> */
.L_x_373:
[----:B------:R-:W-:Y:S05]  /*19790*/  BSYNC B1 ;  /* 0x0000000000017941 */ /* 0x000fea0003800000 */
.L_x_372:
        /* <DEDUP_REMOVED lines=10> */
.L_x_375:
[----:B------:R-:W-:Y:S05]  /*19840*/  BSYNC B1 ;  /* 0x0000000000017941 */ /* 0x000fea0003800000 */
.L_x_374:
        /* <DEDUP_REMOVED lines=11> */
.L_x_377:
[----:B------:R-:W-:Y:S05]  /*19900*/  BSYNC B1 ;  /* 0x0000000000017941 */ /* 0x000fea0003800000 */
.L_x_376:
        /* <DEDUP_REMOVED lines=11> */
.L_x_379:
[----:B------:R-:W-:Y:S05]  /*199c0*/  BSYNC B1 ;  /* 0x0000000000017941 */ /* 0x000fea0003800000 */
.L_x_378:
        /* <DEDUP_REMOVED lines=11> */
.L_x_381:
[----:B------:R-:W-:Y:S05]  /*19a80*/  BSYNC B1 ;  /* 0x0000000000017941 */ /* 0x000fea0003800000 */
.L_x_380:
        /* <DEDUP_REMOVED lines=10> */
.L_x_383:
[----:B------:R-:W-:Y:S05]  /*19b30*/  BSYNC B1 ;  /* 0x0000000000017941 */ /* 0x000fea0003800000 */
.L_x_382:
        /* <DEDUP_REMOVED lines=11> */
.L_x_385:
[----:B------:R-:W-:Y:S05]  /*19bf0*/  BSYNC B1 ;  /* 0x0000000000017941 */ /* 0x000fea0003800000 */
.L_x_384:
        /* <DEDUP_REMOVED lines=10> */
.L_x_387:
[----:B------:R-:W-:Y:S05]  /*19ca0*/  BSYNC B1 ;  /* 0x0000000000017941 */ /* 0x000fea0003800000 */
.L_x_386:
        /* <DEDUP_REMOVED lines=10> */
.L_x_389:
[----:B------:R-:W-:Y:S05]  /*19d50*/  BSYNC B1 ;  /* 0x0000000000017941 */ /* 0x000fea0003800000 */
.L_x_388:
[----:B------:R-:W3:Y:S01]  /*19d60*/  LDL.LU R216, [R1+0x158] ;  /* 0x0001580001d87983 */ /* 0x000ee20000300800 */
[----:B-----5:R-:W-:Y:S01]  /*19d70*/  IMAD.U32 R217, R23, 0x10000, RZ ;  /* 0x0001000017d97824 */ /* 0x020fe200078e00ff */
        /* <DEDUP_REMOVED lines=8> */
.L_x_391:
[----:B------:R-:W-:Y:S05]  /*19e00*/  BSYNC B1 ;  /* 0x0000000000017941 */ /* 0x000fea0003800000 */
.L_x_390:
[----:B------:R-:W2:Y:S01]  /*19e10*/  LDL.LU R216, [R1+0x15c] ;  /* 0x00015c0001d87983 */ /* 0x000ea20000300800 */
[----:B---3-5:R-:W-:Y:S01]  /*19e20*/  IMAD.U32 R217, R23, 0x10000, RZ ;  /* 0x0001000017d97824 */ /* 0x028fe200078e00ff */
[----:B------:R-:W-:Y:S01]  /*19e30*/  ISETP.GT.AND P4, PT, R0, 0x80, P3 ;  /* 0x000000800000780c */ /* 0x000fe20001f84270 */
[----:B------:R-:W-:Y:S02]  /*19e40*/  BSSY B1, `(.L_x_392) ;  /* 0x0000007000017945 */ /* 0x000fe40003800000 */
[----:B------:R-:W-:-:S04]  /*19e50*/  FMUL R217, R217, R16 ;  /* 0x00000010d9d97220 */ /* 0x000fc80000400000 */
[----:B--2---:R-:W-:-:S05]  /*19e60*/  FFMA R217, R216, R2, R217 ;  /* 0x00000002d8d97223 */ /* 0x004fca00000000d9 */
[----:B------:R-:W-:-:S05]  /*19e70*/  F2FP.BF16.F32.PACK_AB R217, RZ, R217 ;  /* 0x000000d9ffd9723e */ /* 0x000fca00000010ff */
[----:B------:R2:W-:Y:S01]  /*19e80*/  @P5 STG.E.U16 desc[UR36][R20.64+0x152], R217 ;  /* 0x000152d914005986 */ /* 0x0005e2000c101524 */
[----:B------:R-:W-:Y:S05]  /*19e90*/  @!P4 BRA `(.L_x_393) ;  /* 0x000000000004c947 */ /* 0x000fea0003800000 */
[----:B------:R3:W5:Y:S02]  /*19ea0*/  LDG.E.LTC128B.U16 R23, desc[UR36][R10.64+0x160] ;  /* 0x000160240a177981 */ /* 0x000764000c1e1520 */
.L_x_393:
[----:B------:R-:W-:Y:S05]  /*19eb0*/  BSYNC B1 ;  /* 0x0000000000017941 */ /* 0x000fea0003800000 */
.L_x_392:
[----:B------:R-:W4:Y:S01]  /*19ec0*/  LDL.LU R216, [R1+0x160] ;  /* 0x0001600001d87983 */ /* 0x000f220000300800 */
[----:B--2--5:R-:W-:Y:S01]  /*19ed0*/  IMAD.U32 R217, R23, 0x10000, RZ ;  /* 0x0001000017d97824 */ /* 0x024fe200078e00ff */
[----:B------:R-:W-:Y:S01]  /*19ee0*/  ISETP.GT.AND P5, PT, R0, 0x80, P2 ;  /* 0x000000800000780c */ /* 0x000fe200017a4270 */
[----:B------:R-:W-:Y:S02]  /*19ef0*/  BSSY B1, `(.L_x_394) ;  /* 0x0000007000017945 */ /* 0x000fe40003800000 */
[----:B------:R-:W-:-:S04]  /*19f00*/  FMUL R217, R217, R16 ;  /* 0x00000010d9d97220 */ /* 0x000fc80000400000 */
[----:B----4-:R-:W-:-:S05]  /*19f10*/  FFMA R217, R216, R2, R217 ;  /* 0x00000002d8d97223 */ /* 0x010fca00000000d9 */
[----:B------:R-:W-:-:S05]  /*19f20*/  F2FP.BF16.F32.PACK_AB R217, RZ, R217 ;  /* 0x000000d9ffd9723e */ /* 0x000fca00000010ff */
[----:B------:R2:W-:Y:S01]  /*19f30*/  @P4 STG.E.U16 desc[UR36][R18.64+0x160], R217 ;  /* 0x000160d912004986 */ /* 0x0005e2000c101524 */
[----:B------:R-:W-:Y:S05]  /*19f40*/  @!P5 BRA `(.L_x_395) ;  /* 0x000000000004d947 */ /* 0x000fea0003800000 */
[----:B------:R4:W5:Y:S02]  /*19f50*/  LDG.E.LTC128B.U16 R23, desc[UR36][R10.64+0x162] ;  /* 0x000162240a177981 */ /* 0x000964000c1e1520 */
.L_x_395:
[----:B------:R-:W-:Y:S05]  /*19f60*/  BSYNC B1 ;  /* 0x0000000000017941 */ /* 0x000fea0003800000 */
.L_x_394:
[----:B------:R-:W3:Y:S01]  /*19f70*/  LDL.LU R216, [R1+0x164] ;  /* 0x0001640001d87983 */ /* 0x000ee20000300800 */
[----:B--2--5:R-:W-:Y:S01]  /*19f80*/  SHF.L.U32 R217, R23, 0x10, RZ ;  /* 0x0000001017d97819 */ /* 0x024fe200000006ff */
[----:B------:R-:W-:Y:S01]  /*19f90*/  BSSY B1, `(.L_x_396) ;  /* 0x0000008000017945 */ /* 0x000fe20003800000 */
[----:B------:R-:W-:-:S03]  /*19fa0*/  ISETP.GT.AND P3, PT, R0, 0x88, P3 ;  /* 0x000000880000780c */ /* 0x000fc60001f64270 */
[----:B------:R-:W-:-:S04]  /*19fb0*/  FMUL R217, R217, R16 ;  /* 0x00000010d9d97220 */ /* 0x000fc80000400000 */
[----:B---3--:R-:W-:-:S05]  /*19fc0*/  FFMA R217, R216, R2, R217 ;  /* 0x00000002d8d97223 */ /* 0x008fca00000000d9 */
[----:B------:R-:W-:-:S05]  /*19fd0*/  F2FP.BF16.F32.PACK_AB R217, RZ, R217 ;  /* 0x000000d9ffd9723e */ /* 0x000fca00000010ff */
[----:B------:R2:W-:Y:S01]  /*19fe0*/  @P5 STG.E.U16 desc[UR36][R18.64+0x162], R217 ;  /* 0x000162d912005986 */ /* 0x0005e2000c101524 */
[----:B------:R-:W-:Y:S05]  /*19ff0*/  @!P3 BRA `(.L_x_397) ;  /* 0x000000000004b947 */ /* 0x000fea0003800000 */
[----:B------:R3:W5:Y:S02]  /*1a000*/  LDG.E.LTC128B.U16 R23, desc[UR36][R8.64+0x160] ;  /* 0x0001602408177981 */ /* 0x000764000c1e1520 */
.L_x_397:
[----:B------:R-:W-:Y:S05]  /*1a010*/  BSYNC B1 ;  /* 0x0000000000017941 */ /* 0x000fea0003800000 */
.L_x_396:
        /* <DEDUP_REMOVED lines=10> */
.L_x_399:
[----:B------:R-:W-:Y:S05]  /*1a0c0*/  BSYNC B1 ;  /* 0x0000000000017941 */ /* 0x000fea0003800000 */
.L_x_398:
[----:B------:R-:W3:Y:S01]  /*1a0d0*/  LDL.LU R216, [R1+0x16c] ;  /* 0x00016c0001d87983 */ /* 0x000ee20000300800 */
[----:B--2--5:R-:W-:Y:S01]  /*1a0e0*/  IMAD.U32 R217, R23, 0x10000, RZ ;  /* 0x0001000017d97824 */ /* 0x024fe200078e00ff */
        /* <DEDUP_REMOVED lines=8> */
.L_x_401:
[----:B------:R-:W-:Y:S05]  /*1a170*/  BSYNC B1 ;  /* 0x0000000000017941 */ /* 0x000fea0003800000 */
.L_x_400:
        /* <DEDUP_REMOVED lines=10> */
.L_x_403:
[----:B------:R-:W-:Y:S05]  /*1a220*/  BSYNC B1 ;  /* 0x0000000000017941 */ /* 0x000fea0003800000 */
.L_x_402:
        /* <DEDUP_REMOVED lines=10> */
.L_x_405:
[----:B------:R-:W-:Y:S05]  /*1a2d0*/  BSYNC B1 ;  /* 0x0000000000017941 */ /* 0x000fea0003800000 */
.L_x_404:
        /* <DEDUP_REMOVED lines=10> */
.L_x_407:
[----:B------:R-:W-:Y:S05]  /*1a380*/  BSYNC B1 ;  /* 0x0000000000017941 */ /* 0x000fea0003800000 */
.L_x_406:
[----:B------:R-:W3:Y:S01]  /*1a390*/  LDL.LU R216, [R1+0x17c] ;  /* 0x00017c0001d87983 */ /* 0x000ee20000300800 */
[----:B--2--5:R-:W-:Y:S01]  /*1a3a0*/  IMAD.U32 R217, R23, 0x10000, RZ ;  /* 0x0001000017d97824 */ /* 0x024fe200078e00ff */
        /* <DEDUP_REMOVED lines=11> */
.L_x_409:
[----:B------:R-:W-:Y:S05]  /*1a460*/  BSYNC B1 ;  /* 0x0000000000017941 */ /* 0x000fea0003800000 */
.L_x_408:
[----:B--2--5:R-:W-:Y:S01]  /*1a470*/  IMAD.U32 R21, R23, 0x10000, RZ ;  /* 0x0001000017157824 */ /* 0x024fe200078e00ff */
[----:B------:R-:W-:Y:S01]  /*1a480*/  ISETP.GT.AND P2, PT, R3, 0xc1, PT ;  /* 0x000000c10300780c */ /* 0x000fe20003f44270 */
[----:B------:R-:W-:Y:S01]  /*1a490*/  BSSY B1, `(.L_x_410) ;  /* 0x000000a000017945 */ /* 0x000fe20003800000 */
[----:B------:R-:W-:Y:S01]  /*1a4a0*/  LOP3.LUT R17, R17, 0xfffffffd, RZ, 0xc0, !PT ;  /* 0xfffffffd11117812 */ /* 0x000fe200078ec0ff */
[----:B------:R-:W-:Y:S01]  /*1a4b0*/  FMUL R21, R21, R16 ;  /* 0x0000001015157220 */ /* 0x000fe20000400000 */
[----:B------:R-:W-:-:S03]  /*1a4c0*/  ISETP.GT.AND P0, PT, R0, RZ, P2 ;  /* 0x000000ff0000720c */ /* 0x000fc60001704270 */
[----:B------:R-:W-:-:S05]  /*1a4d0*/  FFMA R21, R120, R2, R21 ;  /* 0x0000000278157223 */ /* 0x000fca0000000015 */
[----:B------:R-:W-:Y:S02]  /*1a4e0*/  F2FP.BF16.F32.PACK_AB R21, RZ, R21 ;  /* 0x00000015ff15723e */ /* 0x000fe400000010ff */
[----:B------:R-:W-:-:S03]  /*1a4f0*/  @P2 LOP3.LUT R17, R17, 0x2, RZ, 0xfc, !PT ;  /* 0x0000000211112812 */ /* 0x000fc600078efcff */
[----:B------:R2:W-:Y:S01]  /*1a500*/  @P1 STG.E.U16 desc[UR36][R4.64+0x180], R21 ;  /* 0x0001801504001986 */ /* 0x0005e2000c101524 */
[----:B------:R-:W-:Y:S05]  /*1a510*/  @!P0 BRA `(.L_x_411) ;  /* 0x0000000000048947 */ /* 0x000fea0003800000 */
[----:B------:R0:W5:Y:S02]  /*1a520*/  LDG.E.LTC128B.U16 R23, desc[UR36][R14.64+0x182] ;  /* 0x000182240e177981 */ /* 0x000164000c1e1520 */
.L_x_411:
[----:B------:R-:W-:Y:S05]  /*1a530*/  BSYNC B1 ;  /* 0x0000000000017941 */ /* 0x000fea0003800000 */
.L_x_410:
[----:B--2--5:R-:W-:Y:S01]  /*1a540*/  IMAD.U32 R21, R23, 0x10000, RZ ;  /* 0x0001000017157824 */ /* 0x024fe200078e00ff */
[----:B------:R-:W-:Y:S01]  /*1a550*/  ISETP.GT.AND P1, PT, R0, 0x8, P3 ;  /* 0x000000080000780c */ /* 0x000fe20001f24270 */
[----:B------:R-:W-:Y:S02]  /*1a560*/  BSSY B1, `(.L_x_412) ;  /* 0x0000007000017945 */ /* 0x000fe40003800000 */
[----:B------:R-:W-:-:S04]  /*1a570*/  FMUL R20, R21, R16 ;  /* 0x0000001015147220 */ /* 0x000fc80000400000 */
[----:B------:R-:W-:-:S05]  /*1a580*/  FFMA R20, R121, R2, R20 ;  /* 0x0000000279147223 */ /* 0x000fca0000000014 */
[----:B------:R-:W-:-:S05]  /*1a590*/  F2FP.BF16.F32.PACK_AB R20, RZ, R20 ;  /* 0x00000014ff14723e */ /* 0x000fca00000010ff */
[----:B------:R2:W-:Y:S01]  /*1a5a0*/  @P0 STG.E.U16 desc[UR36][R4.64+0x182], R20 ;  /* 0x0001821404000986 */ /* 0x0005e2000c101524 */
[----:B------:R-:W-:Y:S05]  /*1a5b0*/  @!P1 BRA `(.L_x_413) ;  /* 0x0000000000049947 */ /* 0x000fea0003800000 */
[----:B------:R0:W5:Y:S02]  /*1a5c0*/  LDG.E.LTC128B.U16 R23, desc[UR36][R12.64+0x180] ;  /* 0x000180240c177981 */ /* 0x000164000c1e1520 */
.L_x_413:
[----:B------:R-:W-:Y:S05]  /*1a5d0*/  BSYNC B1 ;  /* 0x0000000000017941 */ /* 0x000fea0003800000 */
.L_x_412:
[----:B-----5:R-:W-:Y:S01]  /*1a5e0*/  IMAD.U32 R21, R23, 0x10000, RZ ;  /* 0x0001000017157824 */ /* 0x020fe200078e00ff */
        /* <DEDUP_REMOVED lines=8> */
.L_x_415:
[----:B------:R-:W-:Y:S05]  /*1a670*/  BSYNC B1 ;  /* 0x0000000000017941 */ /* 0x000fea0003800000 */
.L_x_414:
[----:B0----5:R-:W-:Y:S01]  /*1a680*/  SHF.L.U32 R21, R23, 0x10, RZ ;  /* 0x0000001017157819 */ /* 0x021fe200000006ff */
[----:B------:R-:W-:Y:S01]  /*1a690*/  BSSY B1, `(.L_x_416) ;  /* 0x000000b000017945 */ /* 0x000fe20003800000 */
[----:B------:R-:W-:Y:S02]  /*1a6a0*/  ISETP.GT.AND P3, PT, R3, 0xc8, PT ;  /* 0x000000c80300780c */ /* 0x000fe40003f64270 */
[----:B------:R-:W-:Y:S01]  /*1a6b0*/  LOP3.LUT R17, R17, 0xfffffffb, RZ, 0xc0, !PT ;  /* 0xfffffffb11117812 */ /* 0x000fe200078ec0ff */
[----:B--2---:R-:W-:Y:S01]  /*1a6c0*/  FMUL R20, R21, R16 ;  /* 0x0000001015147220 */ /* 0x004fe20000400000 */
[----:B------:R-:W-:-:S03]  /*1a6d0*/  ISETP.GT.AND P1, PT, R0, RZ, P3 ;  /* 0x000000ff0000720c */ /* 0x000fc60001f24270 */
[----:B------:R-:W-:-:S05]  /*1a6e0*/  FFMA R20, R123, R2, R20 ;  /* 0x000000027b147223 */ /* 0x000fca0000000014 */
[----:B------:R-:W-:Y:S02]  /*1a6f0*/  F2FP.BF16.F32.PACK_AB R20, RZ, R20 ;  /* 0x00000014ff14723e */ /* 0x000fe400000010ff */
[----:B------:R-:W-:-:S03]  /*1a700*/  @P3 LOP3.LUT R17, R17, 0x4, RZ, 0xfc, !PT ;  /* 0x0000000411113812 */ /* 0x000fc600078efcff */
[----:B------:R0:W-:Y:S01]  /*1a710*/  @P0 STG.E.U16 desc[UR36][R6.64+0x182], R20 ;  /* 0x0001821406000986 */ /* 0x0001e2000c101524 */
[----:B------:R-:W-:Y:S05]  /*1a720*/  @!P1 BRA `(.L_x_417) ;  /* 0x0000000000049947 */ /* 0x000fea0003800000 */
[----:B------:R2:W5:Y:S02]  /*1a730*/  LDG.E.LTC128B.U16 R23, desc[UR36][R14.64+0x190] ;  /* 0x000190240e177981 */ /* 0x000564000c1e1520 */
.L_x_417:
[----:B------:R-:W-:Y:S05]  /*1a740*/  BSYNC B1 ;  /* 0x0000000000017941 */ /* 0x000fea0003800000 */
.L_x_416:
[----:B-----5:R-:W-:Y:S01]  /*1a750*/  IMAD.U32 R21, R23, 0x10000, RZ ;  /* 0x0001000017157824 */ /* 0x020fe200078e00ff */
        /* <DEDUP_REMOVED lines=11> */
.L_x_419:
[----:B------:R-:W-:Y:S05]  /*1a810*/  BSYNC B1 ;  /* 0x0000000000017941 */ /* 0x000fea0003800000 */
.L_x_418:
[----:B0----5:R-:W-:Y:S01]  /*1a820*/  IMAD.U32 R21, R23, 0x10000, RZ ;  /* 0x0001000017157824 */ /* 0x021fe200078e00ff */
        /* <DEDUP_REMOVED lines=8> */
.L_x_421:
[----:B------:R-:W-:Y:S05]  /*1a8b0*/  BSYNC B1 ;  /* 0x0000000000017941 */ /* 0x000fea0003800000 */
.L_x_420:
        /* <DEDUP_REMOVED lines=9> */
.L_x_423:
[----:B------:R-:W-:Y:S05]  /*1a950*/  BSYNC B1 ;  /* 0x0000000000017941 */ /* 0x000fea0003800000 */
.L_x_422:
[----:B0----5:R-:W-:Y:S01]  /*1a960*/  IMAD.U32 R21, R23, 0x10000, RZ ;  /* 0x0001000017157824 */ /* 0x021fe200078e00ff */
[----:B------:R-:W-:Y:S01]  /*1a970*/  ISETP.GT.AND P2, PT, R3, 0xd0, PT ;  /* 0x000000d00300780c */ /* 0x000fe20003f44270 */
[----:B------:R-:W-:Y:S01]  /*1a980*/  BSSY B1, `(.L_x_424) ;  /* 0x000000a000017945 */ /* 0x000fe20003800000 */
[----:B------:R-:W-:Y:S01]  /*1a990*/  LOP3.LUT R17, R17, 0xffffffef, RZ, 0xc0, !PT ;  /* 0xffffffef11117812 */ /* 0x000fe200078ec0ff */
[----:B------:R-:W-:-:S04]  /*1a9a0*/  FMUL R20, R21, R16 ;  /* 0x0000001015147220 */ /* 0x000fc80000400000 */
[----:B------:R-:W-:-:S05]  /*1a9b0*/  FFMA R20, R127, R2, R20 ;  /* 0x000000027f147223 */ /* 0x000fca0000000014 */
[----:B------:R-:W-:Y:S02]  /*1a9c0*/  F2FP.BF16.F32.PACK_AB R20, RZ, R20 ;  /* 0x00000014ff14723e */ /* 0x000fe400000010ff */
[----:B------:R-:W-:-:S03]  /*1a9d0*/  @P2 LOP3.LUT R17, R17, 0x10, RZ, 0xfc, !PT ;  /* 0x0000001011112812 */ /* 0x000fc600078efcff */
[----:B------:R0:W-:Y:S01]  /*1a9e0*/  @P0 STG.E.U16 desc[UR36][R6.64+0x192], R20 ;  /* 0x0001921406000986 */ /* 0x0001e2000c101524 */
[----:B------:R-:W-:-:S13]  /*1a9f0*/  ISETP.GT.AND P0, PT, R0, RZ, P2 ;  /* 0x000000ff0000720c */ /* 0x000fda0001704270 */
[----:B0-----:R-:W-:Y:S05]  /*1aa00*/  @!P0 BRA `(.L_x_425) ;  /* 0x0000000000048947 */ /* 0x001fea0003800000 */
[----:B------:R0:W5:Y:S02]  /*1aa10*/  LDG.E.LTC128B.U16 R23, desc[UR36][R14.64+0x1a0] ;  /* 0x0001a0240e177981 */ /* 0x000164000c1e1520 */
.L_x_425:
[----:B------:R-:W-:Y:S05]  /*1aa20*/  BSYNC B1 ;  /* 0x0000000000017941 */ /* 0x000fea0003800000 */
.L_x_424:
[----:B-----5:R-:W-:Y:S01]  /*1aa30*/  IMAD.U32 R21, R23, 0x10000, RZ ;  /* 0x0001000017157824 */ /* 0x020fe200078e00ff */
        /* <DEDUP_REMOVED lines=8> */
[----:B------:R-:W-:-:S05]  /*1aac0*/  IADD3 R20, P0, R229, R18, RZ ;  /* 0x00000012e5147210 */ /* 0x000fca0007f1e0ff */
[----:B-1----:R-:W-:Y:S01]  /*1aad0*/  IMAD.X R21, R228, 0x1, R19, P0 ;  /* 0x00000001e4157824 */ /* 0x002fe200000e0613 */
[----:B------:R-:W-:-:S13]  /*1aae0*/  ISETP.GT.AND P0, PT, R0, RZ, P1 ;  /* 0x000000ff0000720c */ /* 0x000fda0000f04270 */
[----:B------:R-:W-:Y:S05]  /*1aaf0*/  @!P0 BRA `(.L_x_427) ;  /* 0x0000000000048947 */ /* 0x000fea0003800000 */
[----:B------:R1:W5:Y:S02]  /*1ab00*/  LDG.E.LTC128B.U16 R23, desc[UR36][R14.64+0x1a2] ;  /* 0x0001a2240e177981 */ /* 0x000364000c1e1520 */
.L_x_427:
[----:B------:R-:W-:Y:S05]  /*1ab10*/  BSYNC B1 ;  /* 0x0000000000017941 */ /* 0x000fea0003800000 */
.L_x_426:
[----:B-----5:R-:W-:Y:S01]  /*1ab20*/  IMAD.U32 R121, R23, 0x10000, RZ ;  /* 0x0001000017797824 */ /* 0x020fe200078e00ff */
[----:B------:R-:W-:Y:S03]  /*1ab30*/  BSSY B1, `(.L_x_428) ;  /* 0x0000008000017945 */ /* 0x000fe60003800000 */
[----:B------:R-:W-:-:S04]  /*1ab40*/  FMUL R120, R121, R16 ;  /* 0x0000001079787220 */ /* 0x000fc80000400000 */
[----:B------:R-:W-:-:S05]  /*1ab50*/  FFMA R120, R129, R2, R120 ;  /* 0x0000000281787223 */ /* 0x000fca0000000078 */
[----:B------:R-:W-:-:S05]  /*1ab60*/  F2FP.BF16.F32.PACK_AB R120, RZ, R120 ;  /* 0x00000078ff78723e */ /* 0x000fca00000010ff */
[----:B------:R0:W-:Y:S01]  /*1ab70*/  @P0 STG.E.U16 desc[UR36][R4.64+0x1a2], R120 ;  /* 0x0001a27804000986 */ /* 0x0001e2000c101524 */
[----:B------:R-:W-:-:S13]  /*1ab80*/  ISETP.GT.AND P0, PT, R0, 0x8, P2 ;  /* 0x000000080000780c */ /* 0x000fda0001704270 */
[----:B0-----:R-:W-:Y:S05]  /*1ab90*/  @!P0 BRA `(.L_x_429) ;  /* 0x0000000000048947 */ /* 0x001fea0003800000 */
[----:B------:R0:W5:Y:S02]  /*1aba0*/  LDG.E.LTC128B.U16 R23, desc[UR36][R12.64+0x1a0] ;  /* 0x0001a0240c177981 */ /* 0x000164000c1e1520 */
.L_x_429:
[----:B------:R-:W-:Y:S05]  /*1abb0*/  BSYNC B1 ;  /* 0x0000000000017941 */ /* 0x000fea0003800000 */
.L_x_428:
        /* <DEDUP_REMOVED lines=9> */
.L_x_431:
[----:B------:R-:W-:Y:S05]  /*1ac50*/  BSYNC B1 ;  /* 0x0000000000017941 */ /* 0x000fea0003800000 */
.L_x_430:
        /* <DEDUP_REMOVED lines=12> */
.L_x_433:
[----:B------:R-:W-:Y:S05]  /*1ad20*/  BSYNC B1 ;  /* 0x0000000000017941 */ /* 0x000fea0003800000 */
.L_x_432:
[----:B-----5:R-:W-:Y:S01]  /*1ad30*/  SHF.L.U32 R121, R23, 0x10, RZ ;  /* 0x0000001017797819 */ /* 0x020fe200000006ff */
[----:B------:R-:W-:Y:S01]  /*1ad40*/  BSSY B1, `(.L_x_434) ;  /* 0x000000b000017945 */ /* 0x000fe20003800000 */
[----:B------:R-:W-:Y:S02]  /*1ad50*/  ISETP.GT.AND P1, PT, R3, 0xd9, PT ;  /* 0x000000d90300780c */ /* 0x000fe40003f24270 */
        /* <DEDUP_REMOVED lines=9> */
.L_x_435:
[----:B------:R-:W-:Y:S05]  /*1adf0*/  BSYNC B1 ;  /* 0x0000000000017941 */ /* 0x000fea0003800000 */
.L_x_434:
        /* <DEDUP_REMOVED lines=9> */
.L_x_437:
[----:B------:R-:W-:Y:S05]  /*1ae90*/  BSYNC B1 ;  /* 0x0000000000017941 */ /* 0x000fea0003800000 */
.L_x_436:
        /* <DEDUP_REMOVED lines=9> */
.L_x_439:
[----:B------:R-:W-:Y:S05]  /*1af30*/  BSYNC B1 ;  /* 0x0000000000017941 */ /* 0x000fea0003800000 */
.L_x_438:
        /* <DEDUP_REMOVED lines=12> */
.L_x_441:
[----:B------:R-:W-:Y:S05]  /*1b000*/  BSYNC B1 ;  /* 0x0000000000017941 */ /* 0x000fea0003800000 */
.L_x_440:
        /* <DEDUP_REMOVED lines=12> */
.L_x_443:
[----:B------:R-:W-:Y:S05]  /*1b0d0*/  BSYNC B1 ;  /* 0x0000000000017941 */ /* 0x000fea0003800000 */
.L_x_442:
        /* <DEDUP_REMOVED lines=9> */
.L_x_445:
[----:B------:R-:W-:Y:S05]  /*1b170*/  BSYNC B1 ;  /* 0x0000000000017941 */ /* 0x000fea0003800000 */
.L_x_444:
        /* <DEDUP_REMOVED lines=9> */
.L_x_447:
[----:B------:R-:W-:Y:S05]  /*1b210*/  BSYNC B1 ;  /* 0x0000000000017941 */ /* 0x000fea0003800000 */
.L_x_446:
        /* <DEDUP_REMOVED lines=12> */
.L_x_449:
[----:B------:R-:W-:Y:S05]  /*1b2e0*/  BSYNC B1 ;  /* 0x0000000000017941 */ /* 0x000fea0003800000 */
.L_x_448:
        /* <DEDUP_REMOVED lines=12> */
.L_x_451:
[----:B------:R-:W-:Y:S05]  /*1b3b0*/  BSYNC B1 ;  /* 0x0000000000017941 */ /* 0x000fea0003800000 */
.L_x_450:
        /* <DEDUP_REMOVED lines=9> */
.L_x_453:
[----:B------:R-:W-:Y:S05]  /*1b450*/  BSYNC B1 ;  /* 0x0000000000017941 */ /* 0x000fea0003800000 */
.L_x_452:
[----:B-----5:R-:W-:Y:S01]  /*1b460*/  SHF.L.U32 R121, R23, 0x10, RZ ;  /* 0x0000001017797819 */ /* 0x020fe200000006ff */
[----:B------:R-:W-:Y:S04]  /*1b470*/  BSSY B1, `(.L_x_454) ;  /* 0x0000008000017945 */ /* 0x000fe80003800000 */
[----:B------:R-:W-:-:S04]  /*1b480*/  FMUL R121, R121, R16 ;  /* 0x0000001079797220 */ /* 0x000fc80000400000 */
[----:B------:R-:W-:-:S05]  /*1b490*/  FFMA R121, R142, R2, R121 ;  /* 0x000000028e797223 */ /* 0x000fca0000000079 */
[----:B------:R-:W-:-:S05]  /*1b4a0*/  F2FP.BF16.F32.PACK_AB R121, RZ, R121 ;  /* 0x00000079ff79723e */ /* 0x000fca00000010ff */
[----:B------:R0:W-:Y:S01]  /*1b4b0*/  @P0 STG.E.U16 desc[UR36][R6.64+0x1d0], R121 ;  /* 0x0001d07906000986 */ /* 0x0001e2000c101524 */
[----:B------:R-:W-:-:S13]  /*1b4c0*/  ISETP.GT.AND P0, PT, R0, 0x8, P1 ;  /* 0x000000080000780c */ /* 0x000fda0000f04270 */
[----:B0-----:R-:W-:Y:S05]  /*1b4d0*/  @!P0 BRA `(.L_x_455) ;  /* 0x0000000000048947 */ /* 0x001fea0003800000 */
[----:B------:R0:W5:Y:S02]  /*1b4e0*/  LDG.E.LTC128B.U16 R23, desc[UR36][R12.64+0x1d2] ;  /* 0x0001d2240c177981 */ /* 0x000164000c1e1520 */
.L_x_455:
[----:B------:R-:W-:Y:S05]  /*1b4f0*/  BSYNC B1 ;  /* 0x0000000000017941 */ /* 0x000fea0003800000 */
.L_x_454:
        /* <DEDUP_REMOVED lines=12> */
.L_x_457:
[----:B------:R-:W-:Y:S05]  /*1b5c0*/  BSYNC B1 ;  /* 0x0000000000017941 */ /* 0x000fea0003800000 */
.L_x_456:
        /* <DEDUP_REMOVED lines=12> */
.L_x_459:
[----:B------:R-:W-:Y:S05]  /*1b690*/  BSYNC B1 ;  /* 0x0000000000017941 */ /* 0x000fea0003800000 */
.L_x_458:
        /* <DEDUP_REMOVED lines=9> */
.L_x_461:
[----:B------:R-:W-:Y:S05]  /*1b730*/  BSYNC B1 ;  /* 0x0000000000017941 */ /* 0x000fea0003800000 */
.L_x_460:
        /* <DEDUP_REMOVED lines=9> */
.L_x_463:
[----:B------:R-:W-:Y:S05]  /*1b7d0*/  BSYNC B1 ;  /* 0x0000000000017941 */ /* 0x000fea0003800000 */
.L_x_462:
        /* <DEDUP_REMOVED lines=12> */
.L_x_465:
[----:B------:R-:W-:Y:S05]  /*1b8a0*/  BSYNC B1 ;  /* 0x0000000000017941 */ /* 0x000fea0003800000 */
.L_x_464:
        /* <DEDUP_REMOVED lines=12> */
.L_x_467:
[----:B------:R-:W-:Y:S05]  /*1b970*/  BSYNC B1 ;  /* 0x0000000000017941 */ /* 0x000fea0003800000 */
.L_x_466:
        /* <DEDUP_REMOVED lines=9> */
.L_x_469:
[----:B------:R-:W-:Y:S05]  /*1ba10*/  BSYNC B1 ;  /* 0x0000000000017941 */ /* 0x000fea0003800000 */
.L_x_468:
        /* <DEDUP_REMOVED lines=9> */
.L_x_471:
[----:B------:R-:W-:Y:S05]  /*1bab0*/  BSYNC B1 ;  /* 0x0000000000017941 */ /* 0x000fea0003800000 */
.L_x_470:
[----:B-----5:R-:W-:Y:S01]  /*1bac0*/  IMAD.U32 R121, R23, 0x10000, RZ ;  /* 0x0001000017797824 */ /* 0x020fe200078e00ff */
[----:B------:R-:W-:Y:S01]  /*1bad0*/  ISETP.GT.AND P2, PT, R3, 0x100, PT ;  /* 0x000001000300780c */ /* 0x000fe20003f44270 */
[----:B------:R-:W-:Y:S02]  /*1bae0*/  BSSY B1, `(.L_x_472) ;  /* 0x000000b000017945 */ /* 0x000fe40003800000 */
[----:B------:R-:W-:-:S04]  /*1baf0*/  FMUL R120, R121, R16 ;  /* 0x0000001079787220 */ /* 0x000fc80000400000 */
[----:B------:R-:W-:-:S05]  /*1bb00*/  FFMA R120, R151, R2, R120 ;  /* 0x0000000297787223 */ /* 0x000fca0000000078 */
[----:B------:R-:W-:-:S04]  /*1bb10*/  F2FP.BF16.F32.PACK_AB R120, RZ, R120 ;  /* 0x00000078ff78723e */ /* 0x000fc800000010ff */
[----:B------:R-:W-:Y:S02]  /*1bb20*/  PRMT R121, R120, 0x7610, R121 ;  /* 0x0000761078797816 */ /* 0x000fe40000000079 */
[----:B------:R-:W-:Y:S02]  /*1bb30*/  PRMT R120, R23, 0x7610, R120 ;  /* 0x0000761017787816 */ /* 0x000fe40000000078 */
[----:B------:R-:W-:Y:S01]  /*1bb40*/  P2R R23, PR, RZ, 0x4 ;  /* 0x00000004ff177803 */ /* 0x000fe20000000000 */
[----:B------:R0:W-:Y:S01]  /*1bb50*/  @P0 STG.E.U16 desc[UR36][R6.64+0x1f2], R121 ;  /* 0x0001f27906000986 */ /* 0x0001e2000c101524 */
[----:B------:R-:W-:-:S13]  /*1bb60*/  ISETP.GT.AND P0, PT, R0, RZ, P2 ;  /* 0x000000ff0000720c */ /* 0x000fda0001704270 */
[----:B0-----:R-:W-:Y:S05]  /*1bb70*/  @!P0 BRA `(.L_x_473) ;  /* 0x0000000000048947 */ /* 0x001fea0003800000 */
[----:B------:R0:W5:Y:S02]  /*1bb80*/  LDG.E.LTC128B.U16 R120, desc[UR36][R14.64+0x200] ;  /* 0x000200240e787981 */ /* 0x000164000c1e1520 */
.L_x_473:
[----:B------:R-:W-:Y:S05]  /*1bb90*/  BSYNC B1 ;  /* 0x0000000000017941 */ /* 0x000fea0003800000 */
.L_x_472:
[----:B-----5:R-:W-:Y:S01]  /*1bba0*/  SHF.L.U32 R121, R120, 0x10, RZ ;  /* 0x0000001078797819 */ /* 0x020fe200000006ff */
[----:B------:R-:W-:Y:S01]  /*1bbb0*/  BSSY B1, `(.L_x_474) ;  /* 0x000000c000017945 */ /* 0x000fe20003800000 */
[----:B------:R-:W-:-:S03]  /*1bbc0*/  ISETP.GT.AND P1, PT, R3, 0x101, PT ;  /* 0x000001010300780c */ /* 0x000fc60003f24270 */
        /* <DEDUP_REMOVED lines=10> */
.L_x_475:
[----:B------:R-:W-:Y:S05]  /*1bc70*/  BSYNC B1 ;  /* 0x0000000000017941 */ /* 0x000fea0003800000 */
.L_x_474:
        /* <DEDUP_REMOVED lines=9> */
.L_x_477:
[----:B------:R-:W-:Y:S05]  /*1bd10*/  BSYNC B1 ;  /* 0x0000000000017941 */ /* 0x000fea0003800000 */
.L_x_476:
        /* <DEDUP_REMOVED lines=9> */
.L_x_479:
[----:B------:R-:W-:Y:S05]  /*1bdb0*/  BSYNC B1 ;  /* 0x0000000000017941 */ /* 0x000fea0003800000 */
.L_x_478:
        /* <DEDUP_REMOVED lines=13> */
.L_x_481:
[----:B------:R-:W-:Y:S05]  /*1be90*/  BSYNC B1 ;  /* 0x0000000000017941 */ /* 0x000fea0003800000 */
.L_x_480:
        /* <DEDUP_REMOVED lines=13> */
.L_x_483:
[----:B------:R-:W-:Y:S05]  /*1bf70*/  BSYNC B1 ;  /* 0x0000000000017941 */ /* 0x000fea0003800000 */
.L_x_482:
        /* <DEDUP_REMOVED lines=9> */
.L_x_485:
[----:B------:R-:W-:Y:S05]  /*1c010*/  BSYNC B1 ;  /* 0x0000000000017941 */ /* 0x000fea0003800000 */
.L_x_484:
        /* <DEDUP_REMOVED lines=9> */
.L_x_487:
[----:B------:R-:W-:Y:S05]  /*1c0b0*/  BSYNC B1 ;  /* 0x0000000000017941 */ /* 0x000fea0003800000 */
.L_x_486:
        /* <DEDUP_REMOVED lines=13> */
.L_x_489:
[----:B------:R-:W-:Y:S05]  /*1c190*/  BSYNC B1 ;  /* 0x0000000000017941 */ /* 0x000fea0003800000 */
.L_x_488:
        /* <DEDUP_REMOVED lines=13> */
.L_x_491:
[----:B------:R-:W-:Y:S05]  /*1c270*/  BSYNC B1 ;  /* 0x0000000000017941 */ /* 0x000fea0003800000 */
.L_x_490:
        /* <DEDUP_REMOVED lines=9> */
.L_x_493:
[----:B------:R-:W-:Y:S05]  /*1c310*/  BSYNC B1 ;  /* 0x0000000000017941 */ /* 0x000fea0003800000 */
.L_x_492:
        /* <DEDUP_REMOVED lines=9> */
.L_x_495:
[----:B------:R-:W-:Y:S05]  /*1c3b0*/  BSYNC B1 ;  /* 0x0000000000017941 */ /* 0x000fea0003800000 */
.L_x_494:
        /* <DEDUP_REMOVED lines=13> */
.L_x_497:
[----:B------:R-:W-:Y:S05]  /*1c490*/  BSYNC B1 ;  /* 0x0000000000017941 */ /* 0x000fea0003800000 */
.L_x_496:
        /* <DEDUP_REMOVED lines=13> */
.L_x_499:
[----:B------:R-:W-:Y:S05]  /*1c570*/  BSYNC B1 ;  /* 0x0000000000017941 */ /* 0x000fea0003800000 */
.L_x_498:
        /* <DEDUP_REMOVED lines=9> */
.L_x_501:
[----:B------:R-:W-:Y:S05]  /*1c610*/  BSYNC B1 ;  /* 0x0000000000017941 */ /* 0x000fea0003800000 */
.L_x_500:
        /* <DEDUP_REMOVED lines=9> */
.L_x_503:
[----:B------:R-:W-:Y:S05]  /*1c6b0*/  BSYNC B1 ;  /* 0x0000000000017941 */ /* 0x000fea0003800000 */
.L_x_502:
        /* <DEDUP_REMOVED lines=13> */
.L_x_505:
[----:B------:R-:W-:Y:S05]  /*1c790*/  BSYNC B1 ;  /* 0x0000000000017941 */ /* 0x000fea0003800000 */
.L_x_504:
        /* <DEDUP_REMOVED lines=13> */
.L_x_507:
[----:B------:R-:W-:Y:S05]  /*1c870*/  BSYNC B1 ;  /* 0x0000000000017941 */ /* 0x000fea0003800000 */
.L_x_506:
        /* <DEDUP_REMOVED lines=9> */
.L_x_509:
[----:B------:R-:W-:Y:S05]  /*1c910*/  BSYNC B1 ;  /* 0x0000000000017941 */ /* 0x000fea0003800000 */
.L_x_508:
        /* <DEDUP_REMOVED lines=9> */
.L_x_511:
[----:B------:R-:W-:Y:S05]  /*1c9b0*/  BSYNC B1 ;  /* 0x0000000000017941 */ /* 0x000fea0003800000 */
.L_x_510:
        /* <DEDUP_REMOVED lines=13> */
.L_x_513:
[----:B------:R-:W-:Y:S05]  /*1ca90*/  BSYNC B1 ;  /* 0x0000000000017941 */ /* 0x000fea0003800000 */
.L_x_512:
        /* <DEDUP_REMOVED lines=13> */
.L_x_515:
[----:B------:R-:W-:Y:S05]  /*1cb70*/  BSYNC B1 ;  /* 0x0000000000017941 */ /* 0x000fea0003800000 */
.L_x_514:
        /* <DEDUP_REMOVED lines=9> */
.L_x_517:
[----:B------:R-:W-:Y:S05]  /*1cc10*/  BSYNC B1 ;  /* 0x0000000000017941 */ /* 0x000fea0003800000 */
.L_x_516:
        /* <DEDUP_REMOVED lines=9> */
.L_x_519:
[----:B------:R-:W-:Y:S05]  /*1ccb0*/  BSYNC B1 ;  /* 0x0000000000017941 */ /* 0x000fea0003800000 */
.L_x_518:
        /* <DEDUP_REMOVED lines=13> */
.L_x_521:
[----:B------:R-:W-:Y:S05]  /*1cd90*/  BSYNC B1 ;  /* 0x0000000000017941 */ /* 0x000fea0003800000 */
.L_x_520:
        /* <DEDUP_REMOVED lines=13> */
.L_x_523:
[----:B------:R-:W-:Y:S05]  /*1ce70*/  BSYNC B1 ;  /* 0x0000000000017941 */ /* 0x000fea0003800000 */
.L_x_522:
        /* <DEDUP_REMOVED lines=9> */
.L_x_525:
[----:B------:R-:W-:Y:S05]  /*1cf10*/  BSYNC B1 ;  /* 0x0000000000017941 */ /* 0x000fea0003800000 */
.L_x_524:
        /* <DEDUP_REMOVED lines=9> */
.L_x_527:
[----:B------:R-:W-:Y:S05]  /*1cfb0*/  BSYNC B1 ;  /* 0x0000000000017941 */ /* 0x000fea0003800000 */
.L_x_526:
        /* <DEDUP_REMOVED lines=13> */
.L_x_529:
[----:B------:R-:W-:Y:S05]  /*1d090*/  BSYNC B1 ;  /* 0x0000000000017941 */ /* 0x000fea0003800000 */
.L_x_528:
        /* <DEDUP_REMOVED lines=13> */
.L_x_531:
[----:B------:R-:W-:Y:S05]  /*1d170*/  BSYNC B1 ;  /* 0x0000000000017941 */ /* 0x000fea0003800000 */
.L_x_530:
        /* <DEDUP_REMOVED lines=9> */
.L_x_533:
[----:B------:R-:W-:Y:S05]  /*1d210*/  BSYNC B1 ;  /* 0x0000000000017941 */ /* 0x000fea0003800000 */
.L_x_532:
        /* <DEDUP_REMOVED lines=9> */
.L_x_535:
[----:B------:R-:W-:Y:S05]  /*1d2b0*/  BSYNC B1 ;  /* 0x0000000000017941 */ /* 0x000fea0003800000 */
.L_x_534:
        /* <DEDUP_REMOVED lines=13> */
.L_x_537:
[----:B------:R-:W-:Y:S05]  /*1d390*/  BSYNC B1 ;  /* 0x0000000000017941 */ /* 0x000fea0003800000 */
.L_x_536:
        /* <DEDUP_REMOVED lines=13> */
.L_x_539:
[----:B------:R-:W-:Y:S05]  /*1d470*/  BSYNC B1 ;  /* 0x0000000000017941 */ /* 0x000fea0003800000 */
.L_x_538:
        /* <DEDUP_REMOVED lines=9> */
.L_x_541:
[----:B------:R-:W-:Y:S05]  /*1d510*/  BSYNC B1 ;  /* 0x0000000000017941 */ /* 0x000fea0003800000 */
.L_x_540:
        /* <DEDUP_REMOVED lines=9> */
.L_x_543:
[----:B------:R-:W-:Y:S05]  /*1d5b0*/  BSYNC B1 ;  /* 0x0000000000017941 */ /* 0x000fea0003800000 */
.L_x_542:
[----:B-----5:R-:W-:Y:S01]  /*1d5c0*/  IMAD.U32 R139, R137, 0x10000, RZ ;  /* 0x00010000898b7824 */ /* 0x020fe200078e00ff */
[----:B------:R-:W-:Y:S01]  /*1d5d0*/  ISETP.GT.AND P2, PT, R3, 0x148, PT ;  /* 0x000001480300780c */ /* 0x000fe20003f44270 */
[----:B------:R-:W-:Y:S02]  /*1d5e0*/  BSSY B1, `(.L_x_544) ;  /* 0x0000009000017945 */ /* 0x000fe40003800000 */
[----:B------:R-:W-:Y:S01]  /*1d5f0*/  FMUL R138, R139, R16 ;  /* 0x000000108b8a7220 */ /* 0x000fe20000400000 */
[----:B------:R-:W-:-:S03]  /*1d600*/  P2R R140, PR, RZ, 0x4 ;  /* 0x00000004ff8c7803 */ /* 0x000fc60000000000 */
[----:B------:R-:W-:-:S05]  /*1d610*/  FFMA R138, R187, R2, R138 ;  /* 0x00000002bb8a7223 */ /* 0x000fca000000008a */
[----:B------:R-:W-:-:S05]  /*1d620*/  F2FP.BF16.F32.PACK_AB R138, RZ, R138 ;  /* 0x0000008aff8a723e */ /* 0x000fca00000010ff */
[----:B------:R0:W-:Y:S01]  /*1d630*/  @P0 STG.E.U16 desc[UR36][R6.64+0x282], R138 ;  /* 0x0002828a06000986 */ /* 0x0001e2000c101524 */
[----:B------:R-:W-:-:S13]  /*1d640*/  ISETP.GT.AND P0, PT, R0, RZ, P2 ;  /* 0x000000ff0000720c */ /* 0x000fda0001704270 */
[----:B0-----:R-:W-:Y:S05]  /*1d650*/  @!P0 BRA `(.L_x_545) ;  /* 0x0000000000048947 */ /* 0x001fea0003800000 */
[----:B------:R0:W5:Y:S02]  /*1d660*/  LDG.E.LTC128B.U16 R137, desc[UR36][R14.64+0x290] ;  /* 0x000290240e897981 */ /* 0x000164000c1e1520 */
.L_x_545:
[----:B------:R-:W-:Y:S05]  /*1d670*/  BSYNC B1 ;  /* 0x0000000000017941 */ /* 0x000fea0003800000 */
.L_x_544:
        /* <DEDUP_REMOVED lines=11> */
.L_x_547:
[----:B------:R-:W-:Y:S05]  /*1d730*/  BSYNC B1 ;  /* 0x0000000000017941 */ /* 0x000fea0003800000 */
.L_x_546:
        /* <DEDUP_REMOVED lines=9> */
.L_x_549:
[----:B------:R-:W-:Y:S05]  /*1d7d0*/  BSYNC B1 ;  /* 0x0000000000017941 */ /* 0x000fea0003800000 */
.L_x_548:
        /* <DEDUP_REMOVED lines=9> */
.L_x_551:
[----:B------:R-:W-:Y:S05]  /*1d870*/  BSYNC B1 ;  /* 0x0000000000017941 */ /* 0x000fea0003800000 */
.L_x_550:
        /* <DEDUP_REMOVED lines=11> */
.L_x_553:
[----:B------:R-:W-:Y:S05]  /*1d930*/  BSYNC B1 ;  /* 0x0000000000017941 */ /* 0x000fea0003800000 */
.L_x_552:
[----:B-----5:R-:W-:Y:S01]  /*1d940*/  SHF.L.U32 R139, R137, 0x10, RZ ;  /* 0x00000010898b7819 */ /* 0x020fe200000006ff */
[----:B------:R-:W-:Y:S01]  /*1d950*/  BSSY B1, `(.L_x_554) ;  /* 0x000000a000017945 */ /* 0x000fe20003800000 */
[----:B------:R-:W-:-:S03]  /*1d960*/  ISETP.GT.AND P1, PT, R3, 0x151, PT ;  /* 0x000001510300780c */ /* 0x000fc60003f24270 */
        /* <DEDUP_REMOVED lines=8> */
.L_x_555:
[----:B------:R-:W-:Y:S05]  /*1d9f0*/  BSYNC B1 ;  /* 0x0000000000017941 */ /* 0x000fea0003800000 */
.L_x_554:
        /* <DEDUP_REMOVED lines=9> */
.L_x_557:
[----:B------:R-:W-:Y:S05]  /*1da90*/  BSYNC B1 ;  /* 0x0000000000017941 */ /* 0x000fea0003800000 */
.L_x_556:
        /* <DEDUP_REMOVED lines=9> */
.L_x_559:
[----:B------:R-:W-:Y:S05]  /*1db30*/  BSYNC B1 ;  /* 0x0000000000017941 */ /* 0x000fea0003800000 */
.L_x_558:
        /* <DEDUP_REMOVED lines=11> */
.L_x_561:
[----:B------:R-:W-:Y:S05]  /*1dbf0*/  BSYNC B1 ;  /* 0x0000000000017941 */ /* 0x000fea0003800000 */
.L_x_560:
        /* <DEDUP_REMOVED lines=11> */
.L_x_563:
[----:B------:R-:W-:Y:S05]  /*1dcb0*/  BSYNC B1 ;  /* 0x0000000000017941 */ /* 0x000fea0003800000 */
.L_x_562:
        /* <DEDUP_REMOVED lines=9> */
.L_x_565:
[----:B------:R-:W-:Y:S05]  /*1dd50*/  BSYNC B1 ;  /* 0x0000000000017941 */ /* 0x000fea0003800000 */
.L_x_564:
        /* <DEDUP_REMOVED lines=9> */
.L_x_567:
[----:B------:R-:W-:Y:S05]  /*1ddf0*/  BSYNC B1 ;  /* 0x0000000000017941 */ /* 0x000fea0003800000 */
.L_x_566:
        /* <DEDUP_REMOVED lines=11> */
.L_x_569:
[----:B------:R-:W-:Y:S05]  /*1deb0*/  BSYNC B1 ;  /* 0x0000000000017941 */ /* 0x000fea0003800000 */
.L_x_568:
        /* <DEDUP_REMOVED lines=11> */
.L_x_571:
[----:B------:R-:W-:Y:S05]  /*1df70*/  BSYNC B1 ;  /* 0x0000000000017941 */ /* 0x000fea0003800000 */
.L_x_570:
        /* <DEDUP_REMOVED lines=9> */
.L_x_573:
[----:B------:R-:W-:Y:S05]  /*1e010*/  BSYNC B1 ;  /* 0x0000000000017941 */ /* 0x000fea0003800000 */
.L_x_572:
        /* <DEDUP_REMOVED lines=9> */
.L_x_575:
[----:B------:R-:W-:Y:S05]  /*1e0b0*/  BSYNC B1 ;  /* 0x0000000000017941 */ /* 0x000fea0003800000 */
.L_x_574:
[----:B-----5:R-:W-:Y:S01]  /*1e0c0*/  IMAD.U32 R139, R137, 0x10000, RZ ;  /* 0x00010000898b7824 */ /* 0x020fe200078e00ff */
[----:B------:R-:W-:Y:S01]  /*1e0d0*/  ISETP.GT.AND P6, PT, R3, 0x168, PT ;  /* 0x000001680300780c */ /* 0x000fe20003fc4270 */
[----:B------:R-:W-:Y:S02]  /*1e0e0*/  BSSY B1, `(.L_x_576) ;  /* 0x0000008000017945 */ /* 0x000fe40003800000 */
[----:B------:R-:W-:-:S04]  /*1e0f0*/  FMUL R138, R139, R16 ;  /* 0x000000108b8a7220 */ /* 0x000fc80000400000 */
[----:B------:R-:W-:-:S05]  /*1e100*/  FFMA R138, R203, R2, R138 ;  /* 0x00000002cb8a7223 */ /* 0x000fca000000008a */
[----:B------:R-:W-:-:S05]  /*1e110*/  F2FP.BF16.F32.PACK_AB R138, RZ, R138 ;  /* 0x0000008aff8a723e */ /* 0x000fca00000010ff */
[----:B------:R0:W-:Y:S01]  /*1e120*/  @P0 STG.E.U16 desc[UR36][R6.64+0x2c2], R138 ;  /* 0x0002c28a06000986 */ /* 0x0001e2000c101524 */
[----:B------:R-:W-:-:S13]  /*1e130*/  ISETP.GT.AND P0, PT, R0, RZ, P6 ;  /* 0x000000ff0000720c */ /* 0x000fda0003704270 */
[----:B0-----:R-:W-:Y:S05]  /*1e140*/  @!P0 BRA `(.L_x_577) ;  /* 0x0000000000048947 */ /* 0x001fea0003800000 */
[----:B------:R0:W5:Y:S02]  /*1e150*/  LDG.E.LTC128B.U16 R137, desc[UR36][R14.64+0x2d0] ;  /* 0x0002d0240e897981 */ /* 0x000164000c1e1520 */
.L_x_577:
[----:B------:R-:W-:Y:S05]  /*1e160*/  BSYNC B1 ;  /* 0x0000000000017941 */ /* 0x000fea0003800000 */
.L_x_576:
        /* <DEDUP_REMOVED lines=10> */
.L_x_579:
[----:B------:R-:W-:Y:S05]  /*1e210*/  BSYNC B1 ;  /* 0x0000000000017941 */ /* 0x000fea0003800000 */
.L_x_578:
        /* <DEDUP_REMOVED lines=9> */
.L_x_581:
[----:B------:R-:W-:Y:S05]  /*1e2b0*/  BSYNC B1 ;  /* 0x0000000000017941 */ /* 0x000fea0003800000 */
.L_x_580:
        /* <DEDUP_REMOVED lines=9> */
.L_x_583:
[----:B------:R-:W-:Y:S05]  /*1e350*/  BSYNC B1 ;  /* 0x0000000000017941 */ /* 0x000fea0003800000 */
.L_x_582:
        /* <DEDUP_REMOVED lines=10> */
.L_x_585:
[----:B------:R-:W-:Y:S05]  /*1e400*/  BSYNC B1 ;  /* 0x0000000000017941 */ /* 0x000fea0003800000 */
.L_x_584:
        /* <DEDUP_REMOVED lines=10> */
.L_x_587:
[----:B------:R-:W-:Y:S05]  /*1e4b0*/  BSYNC B1 ;  /* 0x0000000000017941 */ /* 0x000fea0003800000 */
.L_x_586:
        /* <DEDUP_REMOVED lines=9> */
.L_x_589:
[----:B------:R-:W-:Y:S05]  /*1e550*/  BSYNC B1 ;  /* 0x0000000000017941 */ /* 0x000fea0003800000 */
.L_x_588:
        /* <DEDUP_REMOVED lines=9> */
.L_x_591:
[----:B------:R-:W-:Y:S05]  /*1e5f0*/  BSYNC B1 ;  /* 0x0000000000017941 */ /* 0x000fea0003800000 */
.L_x_590:
[----:B-----5:R-:W-:Y:S01]  /*1e600*/  SHF.L.U32 R139, R137, 0x10, RZ ;  /* 0x00000010898b7819 */ /* 0x020fe200000006ff */
[----:B------:R-:W-:Y:S01]  /*1e610*/  BSSY B1, `(.L_x_592) ;  /* 0x0000009000017945 */ /* 0x000fe20003800000 */
[----:B------:R-:W-:-:S03]  /*1e620*/  ISETP.GT.AND P1, PT, R3, 0x178, PT ;  /* 0x000001780300780c */ /* 0x000fc60003f24270 */
[----:B------:R-:W-:-:S04]  /*1e630*/  FMUL R138, R139, R16 ;  /* 0x000000108b8a7220 */ /* 0x000fc80000400000 */
[----:B------:R-:W-:-:S05]  /*1e640*/  FFMA R138, R211, R2, R138 ;  /* 0x00000002d38a7223 */ /* 0x000fca000000008a */
[----:B------:R-:W-:-:S05]  /*1e650*/  F2FP.BF16.F32.PACK_AB R138, RZ, R138 ;  /* 0x0000008aff8a723e */ /* 0x000fca00000010ff */
[----:B------:R0:W-:Y:S01]  /*1e660*/  @P0 STG.E.U16 desc[UR36][R6.64+0x2e2], R138 ;  /* 0x0002e28a06000986 */ /* 0x0001e2000c101524 */
[----:B------:R-:W-:-:S13]  /*1e670*/  ISETP.GT.AND P0, PT, R0, RZ, P1 ;  /* 0x000000ff0000720c */ /* 0x000fda0000f04270 */
[----:B0-----:R-:W-:Y:S05]  /*1e680*/  @!P0 BRA `(.L_x_593) ;  /* 0x0000000000048947 */ /* 0x001fea0003800000 */
[----:B------:R0:W5:Y:S02]  /*1e690*/  LDG.E.LTC128B.U16 R137, desc[UR36][R14.64+0x2f0] ;  /* 0x0002f0240e897981 */ /* 0x000164000c1e1520 */
.L_x_593:
[----:B------:R-:W-:Y:S05]  /*1e6a0*/  BSYNC B1 ;  /* 0x0000000000017941 */ /* 0x000fea0003800000 */
.L_x_592:
[----:B-----5:R-:W-:Y:S01]  /*1e6b0*/  IMAD.U32 R139, R137, 0x10000, RZ ;  /* 0x00010000898b7824 */ /* 0x020fe200078e00ff */
[----:B------:R-:W-:Y:S03]  /*1e6c0*/  BSSY B1, `(.L_x_594) ;  /* 0x0000009000017945 */ /* 0x000fe60003800000 */
[----:B------:R-:W-:-:S04]  /*1e6d0*/  FMUL R139, R139, R16 ;  /* 0x000000108b8b7220 */ /* 0x000fc80000400000 */
[----:B------:R-:W-:-:S05]  /*1e6e0*/  FFMA R139, R212, R2, R139 ;  /* 0x00000002d48b7223 */ /* 0x000fca000000008b */
[----:B------:R-:W-:-:S05]  /*1e6f0*/  F2FP.BF16.F32.PACK_AB R139, RZ, R139 ;  /* 0x0000008bff8b723e */ /* 0x000fca00000010ff */
[----:B------:R0:W-:Y:S01]  /*1e700*/  @P0 STG.E.U16 desc[UR36][R4.64+0x2f0], R139 ;  /* 0x0002f08b04000986 */ /* 0x0001e2000c101524 */
[----:B------:R-:W-:-:S04]  /*1e710*/  ISETP.GT.AND P0, PT, R3, 0x179, PT ;  /* 0x000001790300780c */ /* 0x000fc80003f04270 */
[----:B------:R-:W-:-:S13]  /*1e720*/  ISETP.GT.AND P5, PT, R0, RZ, P0 ;  /* 0x000000ff0000720c */ /* 0x000fda00007a4270 */
[----:B0-----:R-:W-:Y:S05]  /*1e730*/  @!P5 BRA `(.L_x_595) ;  /* 0x000000000004d947 */ /* 0x001fea0003800000 */
[----:B------:R0:W5:Y:S02]  /*1e740*/  LDG.E.LTC128B.U16 R137, desc[UR36][R14.64+0x2f2] ;  /* 0x0002f2240e897981 */ /* 0x000164000c1e1520 */
.L_x_595:
[----:B------:R-:W-:Y:S05]  /*1e750*/  BSYNC B1 ;  /* 0x0000000000017941 */ /* 0x000fea0003800000 */
.L_x_594:
[----:B-----5:R-:W-:Y:S01]  /*1e760*/  IMAD.U32 R3, R137, 0x10000, RZ ;  /* 0x0001000089037824 */ /* 0x020fe200078e00ff */
[----:B------:R-:W-:Y:S03]  /*1e770*/  BSSY B1, `(.L_x_596) ;  /* 0x0000008000017945 */ /* 0x000fe60003800000 */
[----:B0123--:R-:W-:-:S04]  /*1e780*/  FMUL R14, R3, R16 ;  /* 0x00000010030e7220 */ /* 0x00ffc80000400000 */
[----:B------:R-:W-:-:S05]  /*1e790*/  FFMA R14, R213, R2, R14 ;  /* 0x00000002d50e7223 */ /* 0x000fca000000000e */
[----:B------:R-:W-:-:S05]  /*1e7a0*/  F2FP.BF16.F32.PACK_AB R14, RZ, R14 ;  /* 0x0000000eff0e723e */ /* 0x000fca00000010ff */
[----:B------:R0:W-:Y:S01]  /*1e7b0*/  @P5 STG.E.U16 desc[UR36][R4.64+0x2f2], R14 ;  /* 0x0002f20e04005986 */ /* 0x0001e2000c101524 */
[----:B------:R-:W-:-:S13]  /*1e7c0*/  ISETP.GT.AND P5, PT, R0, 0x8, P1 ;  /* 0x000000080000780c */ /* 0x000fda0000fa4270 */
[----:B0-----:R-:W-:Y:S05]  /*1e7d0*/  @!P5 BRA `(.L_x_597) ;  /* 0x000000000004d947 */ /* 0x001fea0003800000 */
[----:B------:R0:W5:Y:S02]  /*1e7e0*/  LDG.E.LTC128B.U16 R137, desc[UR36][R12.64+0x2f0] ;  /* 0x0002f0240c897981 */ /* 0x000164000c1e1520 */
.L_x_597:
[----:B------:R-:W-:Y:S05]  /*1e7f0*/  BSYNC B1 ;  /* 0x0000000000017941 */ /* 0x000fea0003800000 */
.L_x_596:
[----:B-----5:R-:W-:Y:S01]  /*1e800*/  IMAD.U32 R3, R137, 0x10000, RZ ;  /* 0x0001000089037824 */ /* 0x020fe200078e00ff */
[----:B------:R-:W-:Y:S01]  /*1e810*/  BSSY B1, `(.L_x_598) ;  /* 0x000000a000017945 */ /* 0x000fe20003800000 */
[----:B------:R-:W-:Y:S02]  /*1e820*/  @P5 IMAD.MOV.U32 R4, RZ, RZ, R6 ;  /* 0x000000ffff045224 */ /* 0x000fe400078e0006 */
[----:B------:R-:W-:Y:S01]  /*1e830*/  FMUL R3, R3, R16 ;  /* 0x0000001003037220 */ /* 0x000fe20000400000 */
[----:B------:R-:W-:-:S03]  /*1e840*/  @P5 IMAD.MOV.U32 R5, RZ, RZ, R7 ;  /* 0x000000ffff055224 */ /* 0x000fc600078e0007 */
[----:B------:R-:W-:-:S05]  /*1e850*/  FFMA R3, R214, R2, R3 ;  /* 0x00000002d6037223 */ /* 0x000fca0000000003 */
[----:B------:R-:W-:-:S05]  /*1e860*/  F2FP.BF16.F32.PACK_AB R3, RZ, R3 ;  /* 0x00000003ff03723e */ /* 0x000fca00000010ff */
[----:B------:R1:W-:Y:S01]  /*1e870*/  @P5 STG.E.U16 desc[UR36][R4.64+0x2f0], R3 ;  /* 0x0002f00304005986 */ /* 0x0003e2000c101524 */
[----:B------:R-:W-:-:S13]  /*1e880*/  ISETP.GT.AND P5, PT, R0, 0x8, P0 ;  /* 0x000000080000780c */ /* 0x000fda00007a4270 */
[----:B-1----:R-:W-:Y:S05]  /*1e890*/  @!P5 BRA `(.L_x_599) ;  /* 0x000000000004d947 */ /* 0x002fea0003800000 */
[----:B------:R1:W5:Y:S02]  /*1e8a0*/  LDG.E.LTC128B.U16 R137, desc[UR36][R12.64+0x2f2] ;  /* 0x0002f2240c897981 */ /* 0x000364000c1e1520 */
.L_x_599:
[----:B------:R-:W-:Y:S05]  /*1e8b0*/  BSYNC B1 ;  /* 0x0000000000017941 */ /* 0x000fea0003800000 */
.L_x_598:
[----:B-----5:R-:W-:Y:S01]  /*1e8c0*/  IMAD.U32 R3, R137, 0x10000, RZ ;  /* 0x0001000089037824 */ /* 0x020fe200078e00ff */
[----:B------:R-:W-:Y:S03]  /*1e8d0*/  BSSY B1, `(.L_x_600) ;  /* 0x0000009000017945 */ /* 0x000fe60003800000 */
[----:B------:R-:W-:-:S04]  /*1e8e0*/  FMUL R4, R3, R16 ;  /* 0x0000001003047220 */ /* 0x000fc80000400000 */
[----:B------:R-:W-:-:S05]  /*1e8f0*/  FFMA R4, R215, R2, R4 ;  /* 0x00000002d7047223 */ /* 0x000fca0000000004 */
[----:B------:R-:W-:-:S05]  /*1e900*/  F2FP.BF16.F32.PACK_AB R4, RZ, R4 ;  /* 0x00000004ff04723e */ /* 0x000fca00000010ff */
[----:B------:R2:W-:Y:S01]  /*1e910*/  @P5 STG.E.U16 desc[UR36][R6.64+0x2f2], R4 ;  /* 0x0002f20406005986 */ /* 0x0005e2000c101524 */
[----:B------:R-:W-:-:S04]  /*1e920*/  LOP3.LUT P5, RZ, R17, 0x1, RZ, 0xc0, !PT ;  /* 0x0000000111ff7812 */ /* 0x000fc800078ac0ff */
[----:B------:R-:W-:-:S13]  /*1e930*/  ISETP.GT.AND P5, PT, R0, 0x80, P5 ;  /* 0x000000800000780c */ /* 0x000fda0002fa4270 */
[----:B--2---:R-:W-:Y:S05]  /*1e940*/  @!P5 BRA `(.L_x_601) ;  /* 0x000000000004d947 */ /* 0x004fea0003800000 */
[----:B------:R2:W5:Y:S02]  /*1e950*/  LDG.E.LTC128B.U16 R137, desc[UR36][R10.64+0x180] ;  /* 0x000180240a897981 */ /* 0x000564000c1e1520 */
.L_x_601:
[----:B------:R-:W-:Y:S05]  /*1e960*/  BSYNC B1 ;  /* 0x0000000000017941 */ /* 0x000fea0003800000 */
.L_x_600:
        /* <DEDUP_REMOVED lines=8> */
[----:B---3--:R-:W-:Y:S05]  /*1e9f0*/  @!P5 BRA `(.L_x_603) ;  /* 0x000000000004d947 */ /* 0x008fea0003800000 */
[----:B------:R3:W5:Y:S02]  /*1ea00*/  LDG.E.LTC128B.U16 R137, desc[UR36][R10.64+0x182] ;  /* 0x000182240a897981 */ /* 0x000764000c1e1520 */
.L_x_603:
[----:B------:R-:W-:Y:S05]  /*1ea10*/  BSYNC B1 ;  /* 0x0000000000017941 */ /* 0x000fea0003800000 */
.L_x_602:
        /* <DEDUP_REMOVED lines=8> */
[----:B0-----:R-:W-:Y:S05]  /*1eaa0*/  @!P5 BRA `(.L_x_605) ;  /* 0x000000000004d947 */ /* 0x001fea0003800000 */
[----:B------:R0:W5:Y:S02]  /*1eab0*/  LDG.E.LTC128B.U16 R137, desc[UR36][R8.64+0x180] ;  /* 0x0001802408897981 */ /* 0x000164000c1e1520 */
.L_x_605:
[----:B------:R-:W-:Y:S05]  /*1eac0*/  BSYNC B1 ;  /* 0x0000000000017941 */ /* 0x000fea0003800000 */
.L_x_604:
[----:B-----5:R-:W-:Y:S01]  /*1ead0*/  SHF.L.U32 R3, R137, 0x10, RZ ;  /* 0x0000001089037819 */ /* 0x020fe200000006ff */
[----:B------:R-:W-:Y:S04]  /*1eae0*/  BSSY B1, `(.L_x_606) ;  /* 0x0000009000017945 */ /* 0x000fe80003800000 */
        /* <DEDUP_REMOVED lines=8> */
.L_x_607:
[----:B------:R-:W-:Y:S05]  /*1eb70*/  BSYNC B1 ;  /* 0x0000000000017941 */ /* 0x000fea0003800000 */
.L_x_606:
        /* <DEDUP_REMOVED lines=10> */
.L_x_609:
[----:B------:R-:W-:Y:S05]  /*1ec20*/  BSYNC B1 ;  /* 0x0000000000017941 */ /* 0x000fea0003800000 */
.L_x_608:
        /* <DEDUP_REMOVED lines=10> */
.L_x_611:
[----:B------:R-:W-:Y:S05]  /*1ecd0*/  BSYNC B1 ;  /* 0x0000000000017941 */ /* 0x000fea0003800000 */
.L_x_610:
        /* <DEDUP_REMOVED lines=10> */
.L_x_613:
[----:B------:R-:W-:Y:S05]  /*1ed80*/  BSYNC B1 ;  /* 0x0000000000017941 */ /* 0x000fea0003800000 */
.L_x_612:
        /* <DEDUP_REMOVED lines=10> */
.L_x_615:
[----:B------:R-:W-:Y:S05]  /*1ee30*/  BSYNC B1 ;  /* 0x0000000000017941 */ /* 0x000fea0003800000 */
.L_x_614:
        /* <DEDUP_REMOVED lines=10> */
.L_x_617:
[----:B------:R-:W-:Y:S05]  /*1eee0*/  BSYNC B1 ;  /* 0x0000000000017941 */ /* 0x000fea0003800000 */
.L_x_616:
        /* <DEDUP_REMOVED lines=10> */
.L_x_619:
[----:B------:R-:W-:Y:S05]  /*1ef90*/  BSYNC B1 ;  /* 0x0000000000017941 */ /* 0x000fea0003800000 */
.L_x_618:
        /* <DEDUP_REMOVED lines=10> */
.L_x_621:
[----:B------:R-:W-:Y:S05]  /*1f040*/  BSYNC B1 ;  /* 0x0000000000017941 */ /* 0x000fea0003800000 */
.L_x_620:
        /* <DEDUP_REMOVED lines=10> */
.L_x_623:
[----:B------:R-:W-:Y:S05]  /*1f0f0*/  BSYNC B1 ;  /* 0x0000000000017941 */ /* 0x000fea0003800000 */
.L_x_622:
        /* <DEDUP_REMOVED lines=10> */
.L_x_625:
[----:B------:R-:W-:Y:S05]  /*1f1a0*/  BSYNC B1 ;  /* 0x0000000000017941 */ /* 0x000fea0003800000 */
.L_x_624:
        /* <DEDUP_REMOVED lines=10> */
.L_x_627:
[----:B------:R-:W-:Y:S05]  /*1f250*/  BSYNC B1 ;  /* 0x0000000000017941 */ /* 0x000fea0003800000 */
.L_x_626:
        /* <DEDUP_REMOVED lines=10> */
.L_x_629:
[----:B------:R-:W-:Y:S05]  /*1f300*/  BSYNC B1 ;  /* 0x0000000000017941 */ /* 0x000fea0003800000 */
.L_x_628:
        /* <DEDUP_REMOVED lines=10> */
.L_x_631:
[----:B------:R-:W-:Y:S05]  /*1f3b0*/  BSYNC B1 ;  /* 0x0000000000017941 */ /* 0x000fea0003800000 */
.L_x_630:
        /* <DEDUP_REMOVED lines=10> */
.L_x_633:
[----:B------:R-:W-:Y:S05]  /*1f460*/  BSYNC B1 ;  /* 0x0000000000017941 */ /* 0x000fea0003800000 */
.L_x_632:
        /* <DEDUP_REMOVED lines=10> */
.L_x_635:
[----:B------:R-:W-:Y:S05]  /*1f510*/  BSYNC B1 ;  /* 0x0000000000017941 */ /* 0x000fea0003800000 */
.L_x_634:
        /* <DEDUP_REMOVED lines=10> */
.L_x_637:
[----:B------:R-:W-:Y:S05]  /*1f5c0*/  BSYNC B1 ;  /* 0x0000000000017941 */ /* 0x000fea0003800000 */
.L_x_636:
        /* <DEDUP_REMOVED lines=10> */
.L_x_639:
[----:B------:R-:W-:Y:S05]  /*1f670*/  BSYNC B1 ;  /* 0x0000000000017941 */ /* 0x000fea0003800000 */
.L_x_638:
        /* <DEDUP_REMOVED lines=10> */
.L_x_641:
[----:B------:R-:W-:Y:S05]  /*1f720*/  BSYNC B1 ;  /* 0x0000000000017941 */ /* 0x000fea0003800000 */
.L_x_640:
        /* <DEDUP_REMOVED lines=10> */
.L_x_643:
[----:B------:R-:W-:Y:S05]  /*1f7d0*/  BSYNC B1 ;  /* 0x0000000000017941 */ /* 0x000fea0003800000 */
.L_x_642:
        /* <DEDUP_REMOVED lines=10> */
.L_x_645:
[----:B------:R-:W-:Y:S05]  /*1f880*/  BSYNC B1 ;  /* 0x0000000000017941 */ /* 0x000fea0003800000 */
.L_x_644:
        /* <DEDUP_REMOVED lines=10> */
.L_x_647:
[----:B------:R-:W-:Y:S05]  /*1f930*/  BSYNC B1 ;  /* 0x0000000000017941 */ /* 0x000fea0003800000 */
.L_x_646:
        /* <DEDUP_REMOVED lines=10> */
.L_x_649:
[----:B------:R-:W-:Y:S05]  /*1f9e0*/  BSYNC B1 ;  /* 0x0000000000017941 */ /* 0x000fea0003800000 */
.L_x_648:
        /* <DEDUP_REMOVED lines=10> */
.L_x_651:
[----:B------:R-:W-:Y:S05]  /*1fa90*/  BSYNC B1 ;  /* 0x0000000000017941 */ /* 0x000fea0003800000 */
.L_x_650:
        /* <DEDUP_REMOVED lines=10> */
.L_x_653:
[----:B------:R-:W-:Y:S05]  /*1fb40*/  BSYNC B1 ;  /* 0x0000000000017941 */ /* 0x000fea0003800000 */
.L_x_652:
        /* <DEDUP_REMOVED lines=10> */
.L_x_655:
[----:B------:R-:W-:Y:S05]  /*1fbf0*/  BSYNC B1 ;  /* 0x0000000000017941 */ /* 0x000fea0003800000 */
.L_x_654:
        /* <DEDUP_REMOVED lines=10> */
.L_x_657:
[----:B------:R-:W-:Y:S05]  /*1fca0*/  BSYNC B1 ;  /* 0x0000000000017941 */ /* 0x000fea0003800000 */
.L_x_656:
        /* <DEDUP_REMOVED lines=10> */
.L_x_659:
[----:B------:R-:W-:Y:S05]  /*1fd50*/  BSYNC B1 ;  /* 0x0000000000017941 */ /* 0x000fea0003800000 */
.L_x_658:
        /* <DEDUP_REMOVED lines=10> */
.L_x_661:
[----:B------:R-:W-:Y:S05]  /*1fe00*/  BSYNC B1 ;  /* 0x0000000000017941 */ /* 0x000fea0003800000 */
.L_x_660:
        /* <DEDUP_REMOVED lines=10> */
.L_x_663:
[----:B------:R-:W-:Y:S05]  /*1feb0*/  BSYNC B1 ;  /* 0x0000000000017941 */ /* 0x000fea0003800000 */
.L_x_662:
[----:B-----5:R-:W-:Y:S01]  /*1fec0*/  IMAD.U32 R3, R137, 0x10000, RZ ;  /* 0x0001000089037824 */ /* 0x020fe200078e00ff */
[----:B------:R-:W-:Y:S03]  /*1fed0*/  BSSY B1, `(.L_x_664) ;  /* 0x0000009000017945 */ /* 0x000fe60003800000 */
[----:B------:R-:W-:-:S04]  /*1fee0*/  FMUL R4, R3, R16 ;  /* 0x0000001003047220 */ /* 0x000fc80000400000 */
[----:B------:R-:W-:-:S05]  /*1fef0*/  FFMA R4, R55, R2, R4 ;  /* 0x0000000237047223 */ /* 0x000fca0000000004 */
[----:B------:R-:W-:-:S05]  /*1ff00*/  F2FP.BF16.F32.PACK_AB R4, RZ, R4 ;  /* 0x00000004ff04723e */ /* 0x000fca00000010ff */
[----:B------:R0:W-:Y:S01]  /*1ff10*/  @P5 STG.E.U16 desc[UR36][R20.64+0x1f2], R4 ;  /* 0x0001f20414005986 */ /* 0x0001e2000c101524 */
[----:B------:R-:W-:-:S04]  /*1ff20*/  ISETP.NE.AND P5, PT, R23, RZ, PT ;  /* 0x000000ff1700720c */ /* 0x000fc80003fa5270 */
[----:B------:R-:W-:-:S13]  /*1ff30*/  ISETP.GT.AND P5, PT, R0, 0x80, P5 ;  /* 0x000000800000780c */ /* 0x000fda0002fa4270 */
[----:B0-----:R-:W-:Y:S05]  /*1ff40*/  @!P5 BRA `(.L_x_665) ;  /* 0x000000000004d947 */ /* 0x001fea0003800000 */
[----:B------:R0:W5:Y:S02]  /*1ff50*/  LDG.E.LTC128B.U16 R137, desc[UR36][R10.64+0x200] ;  /* 0x000200240a897981 */ /* 0x000164000c1e1520 */
.L_x_665:
[----:B------:R-:W-:Y:S05]  /*1ff60*/  BSYNC B1 ;  /* 0x0000000000017941 */ /* 0x000fea0003800000 */
.L_x_664:
        /* <DEDUP_REMOVED lines=10> */
.L_x_667:
[----:B------:R-:W-:Y:S05]  /*20010*/  BSYNC B1 ;  /* 0x0000000000017941 */ /* 0x000fea0003800000 */
.L_x_666:
        /* <DEDUP_REMOVED lines=10> */
.L_x_669:
[----:B------:R-:W-:Y:S05]  /*200c0*/  BSYNC B1 ;  /* 0x0000000000017941 */ /* 0x000fea0003800000 */
.L_x_668:
        /* <DEDUP_REMOVED lines=10> */
.L_x_671:
[----:B------:R-:W-:Y:S05]  /*20170*/  BSYNC B1 ;  /* 0x0000000000017941 */ /* 0x000fea0003800000 */
.L_x_670:
        /* <DEDUP_REMOVED lines=10> */
.L_x_673:
[----:B------:R-:W-:Y:S05]  /*20220*/  BSYNC B1 ;  /* 0x0000000000017941 */ /* 0x000fea0003800000 */
.L_x_672:
        /* <DEDUP_REMOVED lines=10> */
.L_x_675:
[----:B------:R-:W-:Y:S05]  /*202d0*/  BSYNC B1 ;  /* 0x0000000000017941 */ /* 0x000fea0003800000 */
.L_x_674:
        /* <DEDUP_REMOVED lines=10> */
.L_x_677:
[----:B------:R-:W-:Y:S05]  /*20380*/  BSYNC B1 ;  /* 0x0000000000017941 */ /* 0x000fea0003800000 */
.L_x_676:
[----:B-----5:R-:W-:Y:S01]  /*20390*/  SHF.L.U32 R3, R137, 0x10, RZ ;  /* 0x0000001089037819 */ /* 0x020fe200000006ff */
[----:B------:R-:W-:Y:S04]  /*203a0*/  BSSY B1, `(.L_x_678) ;  /* 0x0000009000017945 */ /* 0x000fe80003800000 */
        /* <DEDUP_REMOVED lines=8> */
.L_x_679:
[----:B------:R-:W-:Y:S05]  /*20430*/  BSYNC B1 ;  /* 0x0000000000017941 */ /* 0x000fea0003800000 */
.L_x_678:
        /* <DEDUP_REMOVED lines=10> */
.L_x_681:
[----:B------:R-:W-:Y:S05]  /*204e0*/  BSYNC B1 ;  /* 0x0000000000017941 */ /* 0x000fea0003800000 */
.L_x_680:
        /* <DEDUP_REMOVED lines=10> */
.L_x_683:
[----:B------:R-:W-:Y:S05]  /*20590*/  BSYNC B1 ;  /* 0x0000000000017941 */ /* 0x000fea0003800000 */
.L_x_682:
        /* <DEDUP_REMOVED lines=10> */
.L_x_685:
[----:B------:R-:W-:Y:S05]  /*20640*/  BSYNC B1 ;  /* 0x0000000000017941 */ /* 0x000fea0003800000 */
.L_x_684:
        /* <DEDUP_REMOVED lines=10> */
.L_x_687:
[----:B------:R-:W-:Y:S05]  /*206f0*/  BSYNC B1 ;  /* 0x0000000000017941 */ /* 0x000fea0003800000 */
.L_x_686:
        /* <DEDUP_REMOVED lines=10> */
.L_x_689:
[----:B------:R-:W-:Y:S05]  /*207a0*/  BSYNC B1 ;  /* 0x0000000000017941 */ /* 0x000fea0003800000 */
.L_x_688:
        /* <DEDUP_REMOVED lines=10> */
.L_x_691:
[----:B------:R-:W-:Y:S05]  /*20850*/  BSYNC B1 ;  /* 0x0000000000017941 */ /* 0x000fea0003800000 */
.L_x_690:
        /* <DEDUP_REMOVED lines=10> */
.L_x_693:
[----:B------:R-:W-:Y:S05]  /*20900*/  BSYNC B1 ;  /* 0x0000000000017941 */ /* 0x000fea0003800000 */
.L_x_692:
        /* <DEDUP_REMOVED lines=10> */
.L_x_695:
[----:B------:R-:W-:Y:S05]  /*209b0*/  BSYNC B1 ;  /* 0x0000000000017941 */ /* 0x000fea0003800000 */
.L_x_694:
        /* <DEDUP_REMOVED lines=10> */
.L_x_697:
[----:B------:R-:W-:Y:S05]  /*20a60*/  BSYNC B1 ;  /* 0x0000000000017941 */ /* 0x000fea0003800000 */
.L_x_696:
        /* <DEDUP_REMOVED lines=10> */
.L_x_699:
[----:B------:R-:W-:Y:S05]  /*20b10*/  BSYNC B1 ;  /* 0x0000000000017941 */ /* 0x000fea0003800000 */
.L_x_698:
        /* <DEDUP_REMOVED lines=10> */
.L_x_701:
[----:B------:R-:W-:Y:S05]  /*20bc0*/  BSYNC B1 ;  /* 0x0000000000017941 */ /* 0x000fea0003800000 */
.L_x_700:
        /* <DEDUP_REMOVED lines=10> */
.L_x_703:
[----:B------:R-:W-:Y:S05]  /*20c70*/  BSYNC B1 ;  /* 0x0000000000017941 */ /* 0x000fea0003800000 */
.L_x_702:
        /* <DEDUP_REMOVED lines=10> */
.L_x_705:
[----:B------:R-:W-:Y:S05]  /*20d20*/  BSYNC B1 ;  /* 0x0000000000017941 */ /* 0x000fea0003800000 */
.L_x_704:
        /* <DEDUP_REMOVED lines=10> */
.L_x_707:
[----:B------:R-:W-:Y:S05]  /*20dd0*/  BSYNC B1 ;  /* 0x0000000000017941 */ /* 0x000fea0003800000 */
.L_x_706:
        /* <DEDUP_REMOVED lines=10> */
.L_x_709:
[----:B------:R-:W-:Y:S05]  /*20e80*/  BSYNC B1 ;  /* 0x0000000000017941 */ /* 0x000fea0003800000 */
.L_x_708:
        /* <DEDUP_REMOVED lines=10> */
.L_x_711:
[----:B------:R-:W-:Y:S05]  /*20f30*/  BSYNC B1 ;  /* 0x0000000000017941 */ /* 0x000fea0003800000 */
.L_x_710:
        /* <DEDUP_REMOVED lines=10> */
.L_x_713:
[----:B------:R-:W-:Y:S05]  /*20fe0*/  BSYNC B1 ;  /* 0x0000000000017941 */ /* 0x000fea0003800000 */
.L_x_712:
        /* <DEDUP_REMOVED lines=10> */
.L_x_715:
[----:B------:R-:W-:Y:S05]  /*21090*/  BSYNC B1 ;  /* 0x0000000000017941 */ /* 0x000fea0003800000 */
.L_x_714:
        /* <DEDUP_REMOVED lines=10> */
.L_x_717:
[----:B------:R-:W-:Y:S05]  /*21140*/  BSYNC B1 ;  /* 0x0000000000017941 */ /* 0x000fea0003800000 */
.L_x_716:
        /* <DEDUP_REMOVED lines=10> */
.L_x_719:
[----:B------:R-:W-:Y:S05]  /*211f0*/  BSYNC B1 ;  /* 0x0000000000017941 */ /* 0x000fea0003800000 */
.L_x_718:
        /* <DEDUP_REMOVED lines=10> */
.L_x_721:
[----:B------:R-:W-:Y:S05]  /*212a0*/  BSYNC B1 ;  /* 0x0000000000017941 */ /* 0x000fea0003800000 */
.L_x_720:
        /* <DEDUP_REMOVED lines=10> */
.L_x_723:
[----:B------:R-:W-:Y:S05]  /*21350*/  BSYNC B1 ;  /* 0x0000000000017941 */ /* 0x000fea0003800000 */
.L_x_722:
        /* <DEDUP_REMOVED lines=10> */
.L_x_725:
[----:B------:R-:W-:Y:S05]  /*21400*/  BSYNC B1 ;  /* 0x0000000000017941 */ /* 0x000fea0003800000 */
.L_x_724:
        /* <DEDUP_REMOVED lines=10> */
.L_x_727:
[----:B------:R-:W-:Y:S05]  /*214b0*/  BSYNC B1 ;  /* 0x0000000000017941 */ /* 0x000fea0003800000 */
.L_x_726:
        /* <DEDUP_REMOVED lines=10> */
.L_x_729:
[----:B------:R-:W-:Y:S05]  /*21560*/  BSYNC B1 ;  /* 0x0000000000017941 */ /* 0x000fea0003800000 */
.L_x_728:
        /* <DEDUP_REMOVED lines=10> */
.L_x_731:
[----:B------:R-:W-:Y:S05]  /*21610*/  BSYNC B1 ;  /* 0x0000000000017941 */ /* 0x000fea0003800000 */
.L_x_730:
        /* <DEDUP_REMOVED lines=10> */
.L_x_733:
[----:B------:R-:W-:Y:S05]  /*216c0*/  BSYNC B1 ;  /* 0x0000000000017941 */ /* 0x000fea0003800000 */
.L_x_732:
        /* <DEDUP_REMOVED lines=10> */
.L_x_735:
[----:B------:R-:W-:Y:S05]  /*21770*/  BSYNC B1 ;  /* 0x0000000000017941 */ /* 0x000fea0003800000 */
.L_x_734:
        /* <DEDUP_REMOVED lines=10> */
.L_x_737:
[----:B------:R-:W-:Y:S05]  /*21820*/  BSYNC B1 ;  /* 0x0000000000017941 */ /* 0x000fea0003800000 */
.L_x_736:
        /* <DEDUP_REMOVED lines=10> */
.L_x_739:
[----:B------:R-:W-:Y:S05]  /*218d0*/  BSYNC B1 ;  /* 0x0000000000017941 */ /* 0x000fea0003800000 */
.L_x_738:
        /* <DEDUP_REMOVED lines=10> */
.L_x_741:
[----:B------:R-:W-:Y:S05]  /*21980*/  BSYNC B1 ;  /* 0x0000000000017941 */ /* 0x000fea0003800000 */
.L_x_740:
        /* <DEDUP_REMOVED lines=10> */
.L_x_743:
[----:B------:R-:W-:Y:S05]  /*21a30*/  BSYNC B1 ;  /* 0x0000000000017941 */ /* 0x000fea0003800000 */
.L_x_742:
        /* <DEDUP_REMOVED lines=10> */
.L_x_745:
[----:B------:R-:W-:Y:S05]  /*21ae0*/  BSYNC B1 ;  /* 0x0000000000017941 */ /* 0x000fea0003800000 */
.L_x_744:
        /* <DEDUP_REMOVED lines=10> */
.L_x_747:
[----:B------:R-:W-:Y:S05]  /*21b90*/  BSYNC B1 ;  /* 0x0000000000017941 */ /* 0x000fea0003800000 */
.L_x_746:
        /* <DEDUP_REMOVED lines=10> */
.L_x_749:
[----:B------:R-:W-:Y:S05]  /*21c40*/  BSYNC B1 ;  /* 0x0000000000017941 */ /* 0x000fea0003800000 */
.L_x_748:
        /* <DEDUP_REMOVED lines=10> */
.L_x_751:
[----:B------:R-:W-:Y:S05]  /*21cf0*/  BSYNC B1 ;  /* 0x0000000000017941 */ /* 0x000fea0003800000 */
.L_x_750:
        /* <DEDUP_REMOVED lines=10> */
.L_x_753:
[----:B------:R-:W-:Y:S05]  /*21da0*/  BSYNC B1 ;  /* 0x0000000000017941 */ /* 0x000fea0003800000 */
.L_x_752:
        /* <DEDUP_REMOVED lines=10> */
.L_x_755:
[----:B------:R-:W-:Y:S05]  /*21e50*/  BSYNC B1 ;  /* 0x0000000000017941 */ /* 0x000fea0003800000 */
.L_x_754:
        /* <DEDUP_REMOVED lines=10> */
.L_x_757:
[----:B------:R-:W-:Y:S05]  /*21f00*/  BSYNC B1 ;  /* 0x0000000000017941 */ /* 0x000fea0003800000 */
.L_x_756:
        /* <DEDUP_REMOVED lines=10> */
.L_x_759:
[----:B------:R-:W-:Y:S05]  /*21fb0*/  BSYNC B1 ;  /* 0x0000000000017941 */ /* 0x000fea0003800000 */
.L_x_758:
        /* <DEDUP_REMOVED lines=10> */
.L_x_761:
[----:B------:R-:W-:Y:S05]  /*22060*/  BSYNC B1 ;  /* 0x0000000000017941 */ /* 0x000fea0003800000 */
.L_x_760:
        /* <DEDUP_REMOVED lines=10> */
.L_x_763:
[----:B------:R-:W-:Y:S05]  /*22110*/  BSYNC B1 ;  /* 0x0000000000017941 */ /* 0x000fea0003800000 */
.L_x_762:
        /* <DEDUP_REMOVED lines=10> */
.L_x_765:
[----:B------:R-:W-:Y:S05]  /*221c0*/  BSYNC B1 ;  /* 0x0000000000017941 */ /* 0x000fea0003800000 */
.L_x_764:
        /* <DEDUP_REMOVED lines=10> */
.L_x_767:
[----:B------:R-:W-:Y:S05]  /*22270*/  BSYNC B1 ;  /* 0x0000000000017941 */ /* 0x000fea0003800000 */
.L_x_766:
        /* <DEDUP_REMOVED lines=9> */
.L_x_769:
[----:B------:R-:W-:Y:S05]  /*22310*/  BSYNC B1 ;  /* 0x0000000000017941 */ /* 0x000fea0003800000 */
.L_x_768:
        /* <DEDUP_REMOVED lines=9> */
.L_x_771:
[----:B------:R-:W-:Y:S05]  /*223b0*/  BSYNC B1 ;  /* 0x0000000000017941 */ /* 0x000fea0003800000 */
.L_x_770:
        /* <DEDUP_REMOVED lines=9> */
.L_x_773:
[----:B------:R-:W-:Y:S05]  /*22450*/  BSYNC B1 ;  /* 0x0000000000017941 */ /* 0x000fea0003800000 */
.L_x_772:
        /* <DEDUP_REMOVED lines=9> */
.L_x_775:
[----:B------:R-:W-:Y:S05]  /*224f0*/  BSYNC B1 ;  /* 0x0000000000017941 */ /* 0x000fea0003800000 */
.L_x_774:
        /* <DEDUP_REMOVED lines=9> */
.L_x_777:
[----:B------:R-:W-:Y:S05]  /*22590*/  BSYNC B1 ;  /* 0x0000000000017941 */ /* 0x000fea0003800000 */
.L_x_776:
        /* <DEDUP_REMOVED lines=9> */
.L_x_779:
[----:B------:R-:W-:Y:S05]  /*22630*/  BSYNC B1 ;  /* 0x0000000000017941 */ /* 0x000fea0003800000 */
.L_x_778:
        /* <DEDUP_REMOVED lines=9> */
.L_x_781:
[----:B------:R-:W-:Y:S05]  /*226d0*/  BSYNC B1 ;  /* 0x0000000000017941 */ /* 0x000fea0003800000 */
.L_x_780:
        /* <DEDUP_REMOVED lines=9> */
.L_x_783:
[----:B------:R-:W-:Y:S05]  /*22770*/  BSYNC B1 ;  /* 0x0000000000017941 */ /* 0x000fea0003800000 */
.L_x_782:
        /* <DEDUP_REMOVED lines=9> */
.L_x_785:
[----:B------:R-:W-:Y:S05]  /*22810*/  BSYNC B1 ;  /* 0x0000000000017941 */ /* 0x000fea0003800000 */
.L_x_784:
[----:B-----5:R-:W-:Y:S01]  /*22820*/  SHF.L.U32 R3, R137, 0x10, RZ ;  /* 0x0000001089037819 */ /* 0x020fe200000006ff */
[----:B------:R-:W-:Y:S01]  /*22830*/  BSSY B1, `(.L_x_786) ;  /* 0x0000008000017945 */ /* 0x000fe20003800000 */
[----:B------:R-:W-:-:S03]  /*22840*/  ISETP.GT.AND P2, PT, R0, 0x80, P0 ;  /* 0x000000800000780c */ /* 0x000fc60000744270 */
[----:B------:R-:W-:-:S04]  /*22850*/  FMUL R3, R3, R16 ;  /* 0x0000001003037220 */ /* 0x000fc80000400000 */
[----:B------:R-:W-:-:S05]  /*22860*/  FFMA R3, R116, R2, R3 ;  /* 0x0000000274037223 */ /* 0x000fca0000000003 */
[----:B------:R-:W-:-:S05]  /*22870*/  F2FP.BF16.F32.PACK_AB R3, RZ, R3 ;  /* 0x00000003ff03723e */ /* 0x000fca00000010ff */
[----:B------:R0:W-:Y:S01]  /*22880*/  @P3 STG.E.U16 desc[UR36][R18.64+0x2f0], R3 ;  /* 0x0002f00312003986 */ /* 0x0001e2000c101524 */
[----:B------:R-:W-:Y:S05]  /*22890*/  @!P2 BRA `(.L_x_787) ;  /* 0x000000000004a947 */ /* 0x000fea0003800000 */
[----:B------:R0:W5:Y:S02]  /*228a0*/  LDG.E.LTC128B.U16 R137, desc[UR36][R10.64+0x2f2] ;  /* 0x0002f2240a897981 */ /* 0x000164000c1e1520 */
.L_x_787:
[----:B------:R-:W-:Y:S05]  /*228b0*/  BSYNC B1 ;  /* 0x0000000000017941 */ /* 0x000fea0003800000 */
.L_x_786:
        /* <DEDUP_REMOVED lines=9> */
.L_x_789:
[----:B------:R-:W-:Y:S05]  /*22950*/  BSYNC B1 ;  /* 0x0000000000017941 */ /* 0x000fea0003800000 */
.L_x_788:
        /* <DEDUP_REMOVED lines=9> */
.L_x_791:
[----:B------:R-:W-:Y:S05]  /*229f0*/  BSYNC B1 ;  /* 0x0000000000017941 */ /* 0x000fea0003800000 */
.L_x_790:
[----:B------:R-:W-:Y:S05]  /*22a00*/  @!P0 BRA `(.L_x_792) ;  /* 0x0000007c00708947 */ /* 0x000fea0003800000 */
[----:B-----5:R-:W-:-:S04]  /*22a10*/  IMAD.U32 R137, R137, 0x10000, RZ ;  /* 0x0001000089897824 */ /* 0x020fc800078e00ff */
[----:B------:R-:W-:-:S04]  /*22a20*/  FMUL R0, R137, R16 ;  /* 0x0000001089007220 */ /* 0x000fc80000400000 */
[----:B------:R-:W-:-:S05]  /*22a30*/  FFMA R0, R119, R2, R0 ;  /* 0x0000000277007223 */ /* 0x000fca0000000000 */
[----:B------:R-:W-:-:S05]  /*22a40*/  F2FP.BF16.F32.PACK_AB R0, RZ, R0 ;  /* 0x00000000ff00723e */ /* 0x000fca00000010ff */
[----:B------:R0:W-:Y:S01]  /*22a50*/  STG.E.U16 desc[UR36][R20.64+0x2f2], R0 ;  /* 0x0002f20014007986 */ /* 0x0001e2000c101524 */
[----:B------:R-:W-:Y:S05]  /*22a60*/  BRA `(.L_x_792) ;  /* 0x0000007c00587947 */ /* 0x000fea0003800000 */
.L_x_29:
[----:B------:R-:W2:Y:S01]  /*22a70*/  LDL.LU R8, [R1+0x18c] ;  /* 0x00018c0001087983 */ /* 0x000ea20000300800 */
[----:B------:R-:W-:-:S03]  /*22a80*/  ULDC.64 UR4, c[0x0][0x5c0] ;  /* 0x0001700000047ab9 */ /* 0x000fc60000000a00 */
[----:B------:R-:W3:Y:S04]  /*22a90*/  LDL.LU R10, [R1+0x1f8] ;  /* 0x0001f800010a7983 */ /* 0x000ee80000300800 */
[----:B------:R-:W4:Y:S04]  /*22aa0*/  LDL.LU R11, [R1+0x1fc] ;  /* 0x0001fc00010b7983 */ /* 0x000f280000300800 */
[----:B------:R-:W5:Y:S04]  /*22ab0*/  LDL.LU R12, [R1+0x200] ;  /* 0x00020000010c7983 */ /* 0x000f680000300800 */
[----:B0-----:R-:W4:Y:S04]  /*22ac0*/  LDL.LU R235, [R1+0x2a8] ;  /* 0x0002a80001eb7983 */ /* 0x001f280000300800 */
[----:B------:R-:W4:Y:S04]  /*22ad0*/  LDL.LU R234, [R1+0x2ac] ;  /* 0x0002ac0001ea7983 */ /* 0x000f280000300800 */
        /* <DEDUP_REMOVED lines=11> */
[----:B------:R-:W4:Y:S01]  /*22b90*/  LDL.LU R222, [R1+0x2dc] ;  /* 0x0002dc0001de7983 */ /* 0x000f220000300800 */
[----:B------:R-:W-:-:S03]  /*22ba0*/  LEA R4, P0, R6, UR4, 0x1 ;  /* 0x0000000406047c11 */ /* 0x000fc6000f8008ff */
[----:B------:R-:W4:Y:S04]  /*22bb0*/  LDL.LU R221, [R1+0x2e0] ;  /* 0x0002e00001dd7983 */ /* 0x000f280000300800 */
[----:B------:R-:W4:Y:S04]  /*22bc0*/  LDL.LU R220, [R1+0x2e4] ;  /* 0x0002e40001dc7983 */ /* 0x000f280000300800 */
[----:B------:R-:W4:Y:S04]  /*22bd0*/  LDL.LU R219, [R1+0x2e8] ;  /* 0x0002e80001db7983 */ /* 0x000f280000300800 */
[----:B------:R-:W4:Y:S01]  /*22be0*/  LDL.LU R218, [R1+0x2ec] ;  /* 0x0002ec0001da7983 */ /* 0x000f220000300800 */
[----:B------:R-:W-:-:S03]  /*22bf0*/  LEA.HI.X R5, R6, UR5, R14, 0x1, P0 ;  /* 0x0000000506057c11 */ /* 0x000fc600080f0c0e */
[----:B------:R-:W4:Y:S04]  /*22c00*/  LDL.LU R217, [R1+0x2f0] ;  /* 0x0002f00001d97983 */ /* 0x000f280000300800 */
[----:B------:R-:W4:Y:S04]  /*22c10*/  LDL.LU R216, [R1+0x2f4] ;  /* 0x0002f40001d87983 */ /* 0x000f280000300800 */
[----:B------:R-:W4:Y:S04]  /*22c20*/  LDL.LU R23, [R1+0x2f8] ;  /* 0x0002f80001177983 */ /* 0x000f280000300800 */
[----:B------:R-:W4:Y:S04]  /*22c30*/  LDL.LU R13, [R1+0x2fc] ;  /* 0x0002fc00010d7983 */ /* 0x000f280000300800 */
[----:B------:R-:W2:Y:S04]  /*22c40*/  LDL.LU R6, [R1+0x180] ;  /* 0x0001800001067983 */ /* 0x000ea80000300800 */
[----:B------:R-:W3:Y:S01]  /*22c50*/  LDL.LU R7, [R1+0x188] ;  /* 0x0001880001077983 */ /* 0x000ee20000300800 */
[----:B--2---:R-:W-:-:S05]  /*22c60*/  FMUL R6, R6, R2 ;  /* 0x0000000206067220 */ /* 0x004fca0000400000 */
[----:B------:R-:W-:-:S05]  /*22c70*/  F2FP.BF16.F32.PACK_AB R6, RZ, R6 ;  /* 0x00000006ff06723e */ /* 0x000fca00000010ff */
[----:B------:R0:W-:Y:S04]  /*22c80*/  @P1 STG.E.U16 desc[UR36][R4.64], R6 ;  /* 0x0000000604001986 */ /* 0x0001e8000c101524 */
[----:B0-----:R-:W2:Y:S01]  /*22c90*/  LDL.LU R6, [R1+0x184] ;  /* 0x0001840001067983 */ /* 0x001ea20000300800 */
[----:B------:R-:W-:Y:S01]  /*22ca0*/  ISETP.GT.AND P3, PT, R3, 0x1, PT ;  /* 0x000000010300780c */ /* 0x000fe20003f64270 */
[-C--:B---3--:R-:W-:Y:S01]  /*22cb0*/  FMUL R7, R7, R2.reuse ;  /* 0x0000000207077220 */ /* 0x088fe20000400000 */
[----:B------:R-:W-:Y:S01]  /*22cc0*/  USHF.L.U32 UR5, UR8, 0x4, URZ ;  /* 0x0000000408057899 */ /* 0x000fe2000800063f */
[C---:B------:R-:W-:Y:S01]  /*22cd0*/  ISETP.GT.AND P2, PT, R0.reuse, 0x8, P5 ;  /* 0x000000080000780c */ /* 0x040fe20002f44270 */
[----:B------:R-:W-:Y:S01]  /*22ce0*/  USHF.L.U64.HI UR4, UR8, 0x4, UR9 ;  /* 0x0000000408047899 */ /* 0x000fe20008010209 */
[----:B------:R-:W-:Y:S01]  /*22cf0*/  ISETP.GT.AND P0, PT, R0, RZ, P3 ;  /* 0x000000ff0000720c */ /* 0x000fe20001f04270 */
[----:B------:R-:W-:Y:S01]  /*22d00*/  FMUL R8, R8, R2 ;  /* 0x0000000208087220 */ /* 0x000fe20000400000 */
[----:B------:R-:W-:-:S04]  /*22d10*/  F2FP.BF16.F32.PACK_AB R7, RZ, R7 ;  /* 0x00000007ff07723e */ /* 0x000fc800000010ff */
[----:B------:R-:W-:Y:S02]  /*22d20*/  PRMT R9, R7, 0x7610, R9 ;  /* 0x0000761007097816 */ /* 0x000fe40000000009 */
[----:B------:R-:W-:Y:S01]  /*22d30*/  F2FP.BF16.F32.PACK_AB R8, RZ, R8 ;  /* 0x00000008ff08723e */ /* 0x000fe200000010ff */
[----:B--2---:R-:W-:-:S05]  /*22d40*/  FMUL R6, R6, R2 ;  /* 0x0000000206067220 */ /* 0x004fca0000400000 */
[----:B------:R-:W-:-:S05]  /*22d50*/  F2FP.BF16.F32.PACK_AB R6, RZ, R6 ;  /* 0x00000006ff06723e */ /* 0x000fca00000010ff */
[----:B------:R0:W-:Y:S01]  /*22d60*/  @P0 STG.E.U16 desc[UR36][R4.64+0x2], R6 ;  /* 0x0000020604000986 */ /* 0x0001e2000c101524 */
[----:B------:R-:W-:Y:S02]  /*22d70*/  ISETP.GT.AND P0, PT, R0, 0x8, P3 ;  /* 0x000000080000780c */ /* 0x000fe40001f04270 */
[----:B0-----:R-:W-:-:S04]  /*22d80*/  IADD3 R6, P1, R4, UR5, RZ ;  /* 0x0000000504067c10 */ /* 0x001fc8000ff3e0ff */
[----:B------:R-:W-:-:S05]  /*22d90*/  IADD3.X R7, R5, UR4, RZ, P1, !PT ;  /* 0x0000000405077c10 */ /* 0x000fca0008ffe4ff */
[----:B------:R0:W-:Y:S04]  /*22da0*/  @P2 STG.E.U16 desc[UR36][R6.64], R9 ;  /* 0x0000000906002986 */ /* 0x0001e8000c101524 */
[----:B------:R1:W-:Y:S04]  /*22db0*/  @P0 STG.E.U16 desc[UR36][R6.64+0x2], R8 ;  /* 0x0000020806000986 */ /* 0x0003e8000c101524 */
[----:B0-----:R-:W2:Y:S04]  /*22dc0*/  LDL.LU R9, [R1+0x1f4] ;  /* 0x0001f40001097983 */ /* 0x001ea80000300800 */
[----:B-1----:R-:W3:Y:S01]  /*22dd0*/  LDL.LU R8, [R1+0x190] ;  /* 0x0001900001087983 */ /* 0x002ee20000300800 */
[----:B------:R-:W-:-:S04]  /*22de0*/  ISETP.GT.AND P4, PT, R3, 0x8, PT ;  /* 0x000000080300780c */ /* 0x000fc80003f84270 */
[----:B------:R-:W-:Y:S01]  /*22df0*/  ISETP.GT.AND P0, PT, R0, RZ, P4 ;  /* 0x000000ff0000720c */ /* 0x000fe20002704270 */
[----:B---3--:R-:W-:-:S05]  /*22e00*/  FMUL R8, R8, R2 ;  /* 0x0000000208087220 */ /* 0x008fca0000400000 */
[----:B------:R-:W-:-:S07]  /*22e10*/  F2FP.BF16.F32.PACK_AB R8, RZ, R8 ;  /* 0x00000008ff08723e */ /* 0x000fce00000010ff */
[----:B------:R0:W-:Y:S04]  /*22e20*/  @P0 STG.E.U16 desc[UR36][R4.64+0x10], R8 ;  /* 0x0000100804000986 */ /* 0x0001e8000c101524 */
[----:B0-----:R-:W3:Y:S01]  /*22e30*/  LDL.LU R8, [R1+0x194] ;  /* 0x0001940001087983 */ /* 0x001ee20000300800 */
[----:B------:R-:W-:-:S04]  /*22e40*/  ISETP.GT.AND P3, PT, R3, 0x9, PT ;  /* 0x000000090300780c */ /* 0x000fc80003f64270 */
[----:B------:R-:W-:Y:S01]  /*22e50*/  ISETP.GT.AND P0, PT, R0, RZ, P3 ;  /* 0x000000ff0000720c */ /* 0x000fe20001f04270 */
[----:B---3--:R-:W-:-:S05]  /*22e60*/  FMUL R8, R8, R2 ;  /* 0x0000000208087220 */ /* 0x008fca0000400000 */
[----:B------:R-:W-:-:S07]  /*22e70*/  F2FP.BF16.F32.PACK_AB R8, RZ, R8 ;  /* 0x00000008ff08723e */ /* 0x000fce00000010ff */
[----:B------:R0:W-:Y:S04]  /*22e80*/  @P0 STG.E.U16 desc[UR36][R4.64+0x12], R8 ;  /* 0x0000120804000986 */ /* 0x0001e8000c101524 */
[----:B0-----:R-:W3:Y:S01]  /*22e90*/  LDL.LU R8, [R1+0x198] ;  /* 0x0001980001087983 */ /* 0x001ee20000300800 */
[----:B------:R-:W-:Y:S01]  /*22ea0*/  ISETP.GT.AND P0, PT, R0, 0x8, P4 ;  /* 0x000000080000780c */ /* 0x000fe20002704270 */
        /* <DEDUP_REMOVED lines=119> */
[C---:B------:R-:W-:Y:S01]  /*23620*/  ISETP.GT.AND P2, PT, R3.reuse, 0x38, PT ;  /* 0x000000380300780c */ /* 0x040fe20003f44270 */
[----:B------:R-:W-:Y:S01]  /*23630*/  USHF.L.U64.HI UR11, UR8, 0x8, UR9 ;  /* 0x00000008080b7899 */ /* 0x000fe20008010209 */
[----:B------:R-:W-:Y:S01]  /*23640*/  ISETP.GT.AND P1, PT, R3, 0x39, PT ;  /* 0x000000390300780c */ /* 0x000fe20003f24270 */
[-C--:B------:R-:W-:Y:S01]  /*23650*/  FMUL R10, R10, R2.reuse ;  /* 0x000000020a0a7220 */ /* 0x080fe20000400000 */
[----:B------:R-:W-:Y:S01]  /*23660*/  ISETP.GT.AND P0, PT, R0, RZ, P2 ;  /* 0x000000ff0000720c */ /* 0x000fe20001704270 */
[----:B-----5:R-:W-:-:S03]  /*23670*/  FMUL R12, R12, R2 ;  /* 0x000000020c0c7220 */ /* 0x020fc60000400000 */
[----:B------:R-:W-:Y:S02]  /*23680*/  F2FP.BF16.F32.PACK_AB R10, RZ, R10 ;  /* 0x0000000aff0a723e */ /* 0x000fe400000010ff */
[----:B------:R-:W-:Y:S01]  /*23690*/  F2FP.BF16.F32.PACK_AB R12, RZ, R12 ;  /* 0x0000000cff0c723e */ /* 0x000fe200000010ff */
[----:B---3--:R-:W-:-:S05]  /*236a0*/  FMUL R8, R8, R2 ;  /* 0x0000000208087220 */ /* 0x008fca0000400000 */
[----:B------:R-:W-:-:S05]  /*236b0*/  F2FP.BF16.F32.PACK_AB R8, RZ, R8 ;  /* 0x00000008ff08723e */ /* 0x000fca00000010ff */
[----:B------:R2:W-:Y:S01]  /*236c0*/  @P0 STG.E.U16 desc[UR36][R4.64+0x70], R8 ;  /* 0x0000700804000986 */ /* 0x0005e2000c101524 */
[----:B------:R-:W-:Y:S01]  /*236d0*/  ISETP.GT.AND P0, PT, R0, RZ, P1 ;  /* 0x000000ff0000720c */ /* 0x000fe20000f04270 */
[----:B--2---:R-:W-:-:S05]  /*236e0*/  FMUL R8, R9, R2 ;  /* 0x0000000209087220 */ /* 0x004fca0000400000 */
[----:B------:R-:W-:-:S07]  /*236f0*/  F2FP.BF16.F32.PACK_AB R8, RZ, R8 ;  /* 0x00000008ff08723e */ /* 0x000fce00000010ff */
[----:B------:R0:W-:Y:S02]  /*23700*/  @P0 STG.E.U16 desc[UR36][R4.64+0x72], R8 ;  /* 0x0000720804000986 */ /* 0x0001e4000c101524 */
[----:B0-----:R-:W-:-:S05]  /*23710*/  IMAD.U32 R8, RZ, RZ, UR8 ;  /* 0x00000008ff087e24 */ /* 0x001fca000f8e00ff */
[----:B------:R-:W-:-:S04]  /*23720*/  LEA R8, P0, R8, R4, 0x8 ;  /* 0x0000000408087211 */ /* 0x000fc800078040ff */
[----:B------:R-:W-:Y:S02]  /*23730*/  IADD3.X R9, R5, UR11, RZ, P0, !PT ;  /* 0x0000000b05097c10 */ /* 0x000fe400087fe4ff */
[----:B------:R-:W-:Y:S02]  /*23740*/  ISETP.GT.AND P0, PT, R0, 0x8, P2 ;  /* 0x000000080000780c */ /* 0x000fe40001704270 */
[----:B------:R-:W-:-:S11]  /*23750*/  ISETP.GT.AND P2, PT, R3, 0x40, PT ;  /* 0x000000400300780c */ /* 0x000fd60003f44270 */
[----:B------:R4:W-:Y:S01]  /*23760*/  @P0 STG.E.U16 desc[UR36][R6.64+0x70], R10 ;  /* 0x0000700a06000986 */ /* 0x0009e2000c101524 */
[----:B------:R-:W-:Y:S01]  /*23770*/  ISETP.GT.AND P0, PT, R0, 0x8, P1 ;  /* 0x000000080000780c */ /* 0x000fe20000f04270 */
[----:B----4-:R-:W-:-:S05]  /*23780*/  FMUL R10, R11, R2 ;  /* 0x000000020b0a7220 */ /* 0x010fca0000400000 */
[----:B------:R-:W-:-:S07]  /*23790*/  F2FP.BF16.F32.PACK_AB R10, RZ, R10 ;  /* 0x0000000aff0a723e */ /* 0x000fce00000010ff */
[----:B------:R0:W-:Y:S02]  /*237a0*/  @P0 STG.E.U16 desc[UR36][R6.64+0x72], R10 ;  /* 0x0000720a06000986 */ /* 0x0001e4000c101524 */
[----:B0-----:R-:W-:-:S04]  /*237b0*/  IADD3 R10, P0, R8, UR5, RZ ;  /* 0x00000005080a7c10 */ /* 0x001fc8000ff1e0ff */
[----:B------:R-:W-:Y:S02]  /*237c0*/  IADD3.X R11, R9, UR4, RZ, P0, !PT ;  /* 0x00000004090b7c10 */ /* 0x000fe400087fe4ff */
[----:B------:R-:W-:-:S13]  /*237d0*/  ISETP.GT.AND P0, PT, R0, RZ, P2 ;  /* 0x000000ff0000720c */ /* 0x000fda0001704270 */
[----:B------:R0:W-:Y:S04]  /*237e0*/  @P0 STG.E.U16 desc[UR36][R4.64+0x80], R12 ;  /* 0x0000800c04000986 */ /* 0x0001e8000c101524 */
[----:B0-----:R-:W2:Y:S01]  /*237f0*/  LDL.LU R12, [R1+0x204] ;  /* 0x00020400010c7983 */ /* 0x001ea20000300800 */
[----:B------:R-:W-:-:S04]  /*23800*/  ISETP.GT.AND P1, PT, R3, 0x41, PT ;  /* 0x000000410300780c */ /* 0x000fc80003f24270 */
[----:B------:R-:W-:Y:S01]  /*23810*/  ISETP.GT.AND P0, PT, R0, RZ, P1 ;  /* 0x000000ff0000720c */ /* 0x000fe20000f04270 */
[----:B--2---:R-:W-:-:S05]  /*23820*/  FMUL R12, R12, R2 ;  /* 0x000000020c0c7220 */ /* 0x004fca0000400000 */
[----:B------:R-:W-:-:S07]  /*23830*/  F2FP.BF16.F32.PACK_AB R12, RZ, R12 ;  /* 0x0000000cff0c723e */ /* 0x000fce00000010ff */
[----:B------:R0:W-:Y:S04]  /*23840*/  @P0 STG.E.U16 desc[UR36][R4.64+0x82], R12 ;  /* 0x0000820c04000986 */ /* 0x0001e8000c101524 */
[----:B0-----:R-:W2:Y:S01]  /*23850*/  LDL.LU R12, [R1+0x208] ;  /* 0x00020800010c7983 */ /* 0x001ea20000300800 */
[----:B------:R-:W-:Y:S01]  /*23860*/  ISETP.GT.AND P0, PT, R0, 0x8, P2 ;  /* 0x000000080000780c */ /* 0x000fe20001704270 */
        /* <DEDUP_REMOVED lines=213> */
[C---:B------:R-:W-:Y:S02]  /*245c0*/  ISETP.GT.AND P1, PT, R3.reuse, 0x91, PT ;  /* 0x000000910300780c */ /* 0x040fe40003f24270 */
[C---:B------:R-:W-:Y:S02]  /*245d0*/  ISETP.GT.AND P4, PT, R3.reuse, 0xa9, PT ;  /* 0x000000a90300780c */ /* 0x040fe40003f84270 */
[----:B------:R-:W-:Y:S02]  /*245e0*/  ISETP.GT.AND P0, PT, R0, RZ, P1 ;  /* 0x000000ff0000720c */ /* 0x000fe40000f04270 */
[----:B------:R-:W-:Y:S01]  /*245f0*/  ISETP.GT.AND P3, PT, R3, 0xb1, PT ;  /* 0x000000b10300780c */ /* 0x000fe20003f64270 */
[----:B--2---:R-:W-:-:S05]  /*24600*/  FMUL R12, R12, R2 ;  /* 0x000000020c0c7220 */ /* 0x004fca0000400000 */
[----:B------:R-:W-:-:S05]  /*24610*/  F2FP.BF16.F32.PACK_AB R12, RZ, R12 ;  /* 0x0000000cff0c723e */ /* 0x000fca00000010ff */
[----:B------:R0:W-:Y:S01]  /*24620*/  @P0 STG.E.U16 desc[UR36][R4.64+0x122], R12 ;  /* 0x0001220c04000986 */ /* 0x0001e2000c101524 */
[----:B------:R-:W-:Y:S02]  /*24630*/  ISETP.GT.AND P0, PT, R0, 0x8, P2 ;  /* 0x000000080000780c */ /* 0x000fe40001704270 */
[----:B------:R-:W-:Y:S01]  /*24640*/  ISETP.GT.AND P2, PT, R3, 0x98, PT ;  /* 0x000000980300780c */ /* 0x000fe20003f44270 */
[----:B0-----:R-:W-:-:S05]  /*24650*/  FMUL R12, R235, R2 ;  /* 0x00000002eb0c7220 */ /* 0x001fca0000400000 */
[----:B------:R-:W-:-:S05]  /*24660*/  F2FP.BF16.F32.PACK_AB R12, RZ, R12 ;  /* 0x0000000cff0c723e */ /* 0x000fca00000010ff */
[----:B------:R0:W-:Y:S01]  /*24670*/  @P0 STG.E.U16 desc[UR36][R6.64+0x120], R12 ;  /* 0x0001200c06000986 */ /* 0x0001e2000c101524 */
[----:B------:R-:W-:Y:S02]  /*24680*/  ISETP.GT.AND P0, PT, R0, 0x8, P1 ;  /* 0x000000080000780c */ /* 0x000fe40000f04270 */
[----:B------:R-:W-:Y:S01]  /*24690*/  ISETP.GT.AND P1, PT, R3, 0x99, PT ;  /* 0x000000990300780c */ /* 0x000fe20003f24270 */
[----:B0-----:R-:W-:-:S05]  /*246a0*/  FMUL R12, R234, R2 ;  /* 0x00000002ea0c7220 */ /* 0x001fca0000400000 */
[----:B------:R-:W-:-:S05]  /*246b0*/  F2FP.BF16.F32.PACK_AB R12, RZ, R12 ;  /* 0x0000000cff0c723e */ /* 0x000fca00000010ff */
[----:B------:R0:W-:Y:S01]  /*246c0*/  @P0 STG.E.U16 desc[UR36][R6.64+0x122], R12 ;  /* 0x0001220c06000986 */ /* 0x0001e2000c101524 */
[----:B------:R-:W-:Y:S01]  /*246d0*/  ISETP.GT.AND P0, PT, R0, RZ, P2 ;  /* 0x000000ff0000720c */ /* 0x000fe20001704270 */
[----:B0-----:R-:W-:-:S05]  /*246e0*/  FMUL R12, R233, R2 ;  /* 0x00000002e90c7220 */ /* 0x001fca0000400000 */
[----:B------:R-:W-:-:S07]  /*246f0*/  F2FP.BF16.F32.PACK_AB R12, RZ, R12 ;  /* 0x0000000cff0c723e */ /* 0x000fce00000010ff */
[----:B------:R0:W-:Y:S01]  /*24700*/  @P0 STG.E.U16 desc[UR36][R4.64+0x130], R12 ;  /* 0x0001300c04000986 */ /* 0x0001e2000c101524 */
[----:B------:R-:W-:Y:S01]  /*24710*/  ISETP.GT.AND P0, PT, R0, RZ, P1 ;  /* 0x000000ff0000720c */ /* 0x000fe20000f04270 */
[----:B0-----:R-:W-:-:S05]  /*24720*/  FMUL R12, R232, R2 ;  /* 0x00000002e80c7220 */ /* 0x001fca0000400000 */
[----:B------:R-:W-:-:S07]  /*24730*/  F2FP.BF16.F32.PACK_AB R12, RZ, R12 ;  /* 0x0000000cff0c723e */ /* 0x000fce00000010ff */
        /* <DEDUP_REMOVED lines=19> */
[----:B------:R-:W-:Y:S01]  /*24870*/  ISETP.GT.AND P0, PT, R0, 0x8, P2 ;  /* 0x000000080000780c */ /* 0x000fe20001704270 */
        /* <DEDUP_REMOVED lines=21> */
[----:B------:R-:W-:Y:S01]  /*249d0*/  ISETP.GT.AND P0, PT, R0, 0x8, P4 ;  /* 0x000000080000780c */ /* 0x000fe20002704270 */
[----:B0-----:R-:W-:-:S05]  /*249e0*/  FMUL R12, R222, R2 ;  /* 0x00000002de0c7220 */ /* 0x001fca0000400000 */
[----:B------:R-:W-:-:S07]  /*249f0*/  F2FP.BF16.F32.PACK_AB R12, RZ, R12 ;  /* 0x0000000cff0c723e */ /* 0x000fce00000010ff */
        /* <DEDUP_REMOVED lines=13> */
[----:B------:R-:W-:Y:S01]  /*24ad0*/  ISETP.GT.AND P0, PT, R0, 0x8, P3 ;  /* 0x000000080000780c */ /* 0x000fe20001f04270 */
[----:B0-----:R-:W-:-:S05]  /*24ae0*/  FMUL R12, R218, R2 ;  /* 0x00000002da0c7220 */ /* 0x001fca0000400000 */
[----:B------:R-:W-:-:S07]  /*24af0*/  F2FP.BF16.F32.PACK_AB R12, RZ, R12 ;  /* 0x0000000cff0c723e */ /* 0x000fce00000010ff */
[----:B------:R0:W-:Y:S01]  /*24b00*/  @P0 STG.E.U16 desc[UR36][R6.64+0x162], R12 ;  /* 0x0001620c06000986 */ /* 0x0001e2000c101524 */
[----:B------:R-:W-:-:S04]  /*24b10*/  ISETP.GT.AND P0, PT, R3, 0xb8, PT ;  /* 0x000000b80300780c */ /* 0x000fc80003f04270 */
[----:B------:R-:W-:Y:S01]  /*24b20*/  ISETP.GT.AND P2, PT, R0, RZ, P0 ;  /* 0x000000ff0000720c */ /* 0x000fe20000744270 */
        /* <DEDUP_REMOVED lines=13> */
[----:B0-----:R-:W-:Y:S02]  /*24c00*/  FMUL R12, R13, R2 ;  /* 0x000000020d0c7220 */ /* 0x001fe40000400000 */
[----:B------:R-:W2:Y:S04]  /*24c10*/  LDL.LU R13, [R1+0x118] ;  /* 0x00011800010d7983 */ /* 0x000ea80000300800 */
[----:B------:R-:W3:Y:S04]  /*24c20*/  LDL.LU R235, [R1+0x12c] ;  /* 0x00012c0001eb7983 */ /* 0x000ee80000300800 */
[----:B------:R-:W4:Y:S04]  /*24c30*/  LDL.LU R234, [R1+0x130] ;  /* 0x0001300001ea7983 */ /* 0x000f280000300800 */
[----:B------:R-:W5:Y:S04]  /*24c40*/  LDL.LU R233, [R1+0x134] ;  /* 0x0001340001e97983 */ /* 0x000f680000300800 */
        /* <DEDUP_REMOVED lines=8> */
[----:B------:R-:W5:Y:S01]  /*24cd0*/  LDL.LU R224, [R1+0x158] ;  /* 0x0001580001e07983 */ /* 0x000f620000300800 */
[----:B------:R-:W-:-:S03]  /*24ce0*/  F2FP.BF16.F32.PACK_AB R12, RZ, R12 ;  /* 0x0000000cff0c723e */ /* 0x000fc600000010ff */
        /* <DEDUP_REMOVED lines=9> */
[----:B------:R0:W-:Y:S04]  /*24d80*/  @P6 STG.E.U16 desc[UR36][R6.64+0x172], R12 ;  /* 0x0001720c06006986 */ /* 0x0001e8000c101524 */
[----:B0-----:R-:W2:Y:S01]  /*24d90*/  LDL.LU R12, [R1] ;  /* 0x00000000010c7983 */ /* 0x001ea20000300800 */
[----:B------:R-:W-:Y:S01]  /*24da0*/  ISETP.GT.AND P6, PT, R0, 0x80, P5 ;  /* 0x000000800000780c */ /* 0x000fe20002fc4270 */
[----:B--2---:R-:W-:-:S05]  /*24db0*/  FMUL R12, R12, R2 ;  /* 0x000000020c0c7220 */ /* 0x004fca0000400000 */
[----:B------:R-:W-:-:S07]  /*24dc0*/  F2FP.BF16.F32.PACK_AB R12, RZ, R12 ;  /* 0x0000000cff0c723e */ /* 0x000fce00000010ff */
[----:B------:R0:W-:Y:S04]  /*24dd0*/  @P6 STG.E.U16 desc[UR36][R8.64], R12 ;  /* 0x0000000c08006986 */ /* 0x0001e8000c101524 */
[----:B0-----:R-:W2:Y:S01]  /*24de0*/  LDL.LU R12, [R1+0x4] ;  /* 0x00000400010c7983 */ /* 0x001ea20000300800 */
[----:B------:R-:W-:-:S04]  /*24df0*/  ISETP.GT.AND P6, PT, R3, 0x1, PT ;  /* 0x000000010300780c */ /* 0x000fc80003fc4270 */
[----:B------:R-:W-:Y:S01]  /*24e00*/  ISETP.GT.AND P6, PT, R0, 0x80, P6 ;  /* 0x000000800000780c */ /* 0x000fe200037c4270 */
[----:B--2---:R-:W-:-:S05]  /*24e10*/  FMUL R12, R12, R2 ;  /* 0x000000020c0c7220 */ /* 0x004fca0000400000 */
[----:B------:R-:W-:-:S07]  /*24e20*/  F2FP.BF16.F32.PACK_AB R12, RZ, R12 ;  /* 0x0000000cff0c723e */ /* 0x000fce00000010ff */
[----:B------:R0:W-:Y:S04]  /*24e30*/  @P6 STG.E.U16 desc[UR36][R8.64+0x2], R12 ;  /* 0x0000020c08006986 */ /* 0x0001e8000c101524 */
[----:B0-----:R-:W2:Y:S01]  /*24e40*/  LDL.LU R12, [R1+0x8] ;  /* 0x00000800010c7983 */ /* 0x001ea20000300800 */
[----:B------:R-:W-:Y:S02]  /*24e50*/  ISETP.GT.AND P5, PT, R0, 0x88, P5 ;  /* 0x000000880000780c */ /* 0x000fe40002fa4270 */
[----:B------:R-:W-:Y:S01]  /*24e60*/  ISETP.GT.AND P6, PT, R3, 0x1, PT ;  /* 0x000000010300780c */ /* 0x000fe20003fc4270 */
[----:B--2---:R-:W-:-:S05]  /*24e70*/  FMUL R12, R12, R2 ;  /* 0x000000020c0c7220 */ /* 0x004fca0000400000 */
[----:B------:R-:W-:-:S05]  /*24e80*/  F2FP.BF16.F32.PACK_AB R12, RZ, R12 ;  /* 0x0000000cff0c723e */ /* 0x000fca00000010ff */
        /* <DEDUP_REMOVED lines=381> */
[----:B------:R-:W-:Y:S01]  /*26660*/  ISETP.GT.AND P6, PT, R3, 0x89, PT ;  /* 0x000000890300780c */ /* 0x000fe20003fc4270 */
[----:B------:R-:W-:-:S03]  /*26670*/  FMUL R13, R13, R2 ;  /* 0x000000020d0d7220 */ /* 0x000fc60000400000 */
[----:B------:R-:W-:Y:S02]  /*26680*/  ISETP.GT.AND P5, PT, R0, 0x80, P6 ;  /* 0x000000800000780c */ /* 0x000fe400037a4270 */
[----:B------:R-:W-:Y:S01]  /*26690*/  F2FP.BF16.F32.PACK_AB R13, RZ, R13 ;  /* 0x0000000dff0d723e */ /* 0x000fe200000010ff */
[----:B--2---:R-:W-:-:S05]  /*266a0*/  FMUL R12, R12, R2 ;  /* 0x000000020c0c7220 */ /* 0x004fca0000400000 */
[----:B------:R-:W-:-:S05]  /*266b0*/  F2FP.BF16.F32.PACK_AB R12, RZ, R12 ;  /* 0x0000000cff0c723e */ /* 0x000fca00000010ff */
[----:B------:R0:W-:Y:S01]  /*266c0*/  @P5 STG.E.U16 desc[UR36][R8.64+0x112], R12 ;  /* 0x0001120c08005986 */ /* 0x0001e2000c101524 */
[----:B------:R-:W-:-:S04]  /*266d0*/  ISETP.GT.AND P5, PT, R3, 0x88, PT ;  /* 0x000000880300780c */ /* 0x000fc80003fa4270 */
[C---:B------:R-:W-:Y:S02]  /*266e0*/  ISETP.GT.AND P5, PT, R0.reuse, 0x88, P5 ;  /* 0x000000880000780c */ /* 0x040fe40002fa4270 */
[----:B0-----:R-:W-:Y:S02]  /*266f0*/  PRMT R12, R13, 0x7610, R12 ;  /* 0x000076100d0c7816 */ /* 0x001fe4000000000c */
[----:B------:R-:W2:Y:S09]  /*26700*/  LDL.LU R13, [R1+0x11c] ;  /* 0x00011c00010d7983 */ /* 0x000eb20000300800 */
[----:B------:R0:W-:Y:S01]  /*26710*/  @P5 STG.E.U16 desc[UR36][R10.64+0x110], R12 ;  /* 0x0001100c0a005986 */ /* 0x0001e2000c101524 */
[----:B------:R-:W-:Y:S01]  /*26720*/  ISETP.GT.AND P5, PT, R0, 0x88, P6 ;  /* 0x000000880000780c */ /* 0x000fe200037a4270 */
[----:B--2---:R-:W-:-:S05]  /*26730*/  FMUL R13, R13, R2 ;  /* 0x000000020d0d7220 */ /* 0x004fca0000400000 */
[----:B------:R-:W-:-:S04]  /*26740*/  F2FP.BF16.F32.PACK_AB R13, RZ, R13 ;  /* 0x0000000dff0d723e */ /* 0x000fc800000010ff */
[----:B0-----:R-:W-:Y:S02]  /*26750*/  PRMT R12, R13, 0x7610, R12 ;  /* 0x000076100d0c7816 */ /* 0x001fe4000000000c */
[----:B------:R-:W2:Y:S04]  /*26760*/  LDL.LU R13, [R1+0x120] ;  /* 0x00012000010d7983 */ /* 0x000ea80000300800 */
[----:B------:R0:W-:Y:S04]  /*26770*/  @P5 STG.E.U16 desc[UR36][R10.64+0x112], R12 ;  /* 0x0001120c0a005986 */ /* 0x0001e8000c101524 */
[----:B0-----:R-:W3:Y:S01]  /*26780*/  LDL.LU R12, [R1+0x128] ;  /* 0x00012800010c7983 */ /* 0x001ee20000300800 */
[----:B------:R-:W-:Y:S01]  /*26790*/  ISETP.GT.AND P6, PT, R3, 0x90, PT ;  /* 0x000000900300780c */ /* 0x000fe20003fc4270 */
[----:B--2---:R-:W-:-:S05]  /*267a0*/  FMUL R13, R13, R2 ;  /* 0x000000020d0d7220 */ /* 0x004fca0000400000 */
[----:B------:R-:W-:-:S04]  /*267b0*/  F2FP.BF16.F32.PACK_AB R13, RZ, R13 ;  /* 0x0000000dff0d723e */ /* 0x000fc800000010ff */
[----:B------:R-:W-:Y:S02]  /*267c0*/  PRMT R14, R13, 0x7610, R14 ;  /* 0x000076100d0e7816 */ /* 0x000fe4000000000e */
[----:B------:R-:W2:Y:S01]  /*267d0*/  LDL.LU R13, [R1+0x124] ;  /* 0x00012400010d7983 */ /* 0x000ea20000300800 */
[----:B------:R-:W-:Y:S01]  /*267e0*/  ISETP.GT.AND P5, PT, R0, 0x80, P6 ;  /* 0x000000800000780c */ /* 0x000fe200037a4270 */
[-C--:B------:R-:W-:Y:S01]  /*267f0*/  FMUL R120, R120, R2.reuse ;  /* 0x0000000278787220 */ /* 0x080fe20000400000 */
[----:B------:R-:W-:Y:S01]  /*26800*/  ISETP.GT.AND P6, PT, R3, 0x91, PT ;  /* 0x000000910300780c */ /* 0x000fe20003fc4270 */
[-C--:B------:R-:W-:Y:S01]  /*26810*/  FMUL R121, R121, R2.reuse ;  /* 0x0000000279797220 */ /* 0x080fe20000400000 */
[-C--:B---3--:R-:W-:Y:S01]  /*26820*/  FMUL R12, R12, R2.reuse ;  /* 0x000000020c0c7220 */ /* 0x088fe20000400000 */
[-C--:B------:R-:W-:Y:S01]  /*26830*/  FMUL R122, R122, R2.reuse ;  /* 0x000000027a7a7220 */ /* 0x080fe20000400000 */
[----:B------:R-:W-:Y:S01]  /*26840*/  FMUL R123, R123, R2 ;  /* 0x000000027b7b7220 */ /* 0x000fe20000400000 */
[----:B------:R-:W-:Y:S01]  /*26850*/  F2FP.BF16.F32.PACK_AB R120, RZ, R120 ;  /* 0x00000078ff78723e */ /* 0x000fe200000010ff */
[----:B------:R-:W-:Y:S01]  /*26860*/  FMUL R124, R124, R2 ;  /* 0x000000027c7c7220 */ /* 0x000fe20000400000 */
[----:B------:R-:W-:Y:S01]  /*26870*/  F2FP.BF16.F32.PACK_AB R12, RZ, R12 ;  /* 0x0000000cff0c723e */ /* 0x000fe200000010ff */
[-C--:B------:R-:W-:Y:S01]  /*26880*/  FMUL R125, R125, R2.reuse ;  /* 0x000000027d7d7220 */ /* 0x080fe20000400000 */
[----:B------:R-:W-:Y:S01]  /*26890*/  F2FP.BF16.F32.PACK_AB R121, RZ, R121 ;  /* 0x00000079ff79723e */ /* 0x000fe200000010ff */
[-C--:B------:R-:W-:Y:S01]  /*268a0*/  FMUL R126, R126, R2.reuse ;  /* 0x000000027e7e7220 */ /* 0x080fe20000400000 */
[----:B------:R0:W-:Y:S01]  /*268b0*/  @P5 STG.E.U16 desc[UR36][R8.64+0x120], R14 ;  /* 0x0001200e08005986 */ /* 0x0001e2000c101524 */
[----:B------:R-:W-:Y:S01]  /*268c0*/  ISETP.GT.AND P5, PT, R0, 0x80, P6 ;  /* 0x000000800000780c */ /* 0x000fe200037a4270 */
[-C--:B------:R-:W-:Y:S01]  /*268d0*/  FMUL R127, R127, R2.reuse ;  /* 0x000000027f7f7220 */ /* 0x080fe20000400000 */
[----:B------:R-:W-:Y:S01]  /*268e0*/  PRMT R15, R12, 0x7610, R15 ;  /* 0x000076100c0f7816 */ /* 0x000fe2000000000f */
[----:B------:R-:W-:Y:S01]  /*268f0*/  FMUL R12, R235, R2 ;  /* 0x00000002eb0c7220 */ /* 0x000fe20000400000 */
[----:B------:R-:W-:Y:S01]  /*26900*/  F2FP.BF16.F32.PACK_AB R122, RZ, R122 ;  /* 0x0000007aff7a723e */ /* 0x000fe200000010ff */
[-C--:B------:R-:W-:Y:S01]  /*26910*/  FMUL R128, R128, R2.reuse ;  /* 0x0000000280807220 */ /* 0x080fe20000400000 */
[----:B------:R-:W-:Y:S01]  /*26920*/  F2FP.BF16.F32.PACK_AB R123, RZ, R123 ;  /* 0x0000007bff7b723e */ /* 0x000fe200000010ff */
[----:B------:R-:W-:Y:S01]  /*26930*/  FMUL R129, R129, R2 ;  /* 0x0000000281817220 */ /* 0x000fe20000400000 */
[----:B------:R-:W-:Y:S01]  /*26940*/  F2FP.BF16.F32.PACK_AB R12, RZ, R12 ;  /* 0x0000000cff0c723e */ /* 0x000fe200000010ff */
[----:B------:R-:W-:Y:S01]  /*26950*/  FMUL R130, R130, R2 ;  /* 0x0000000282827220 */ /* 0x000fe20000400000 */
[----:B------:R-:W-:Y:S01]  /*26960*/  F2FP.BF16.F32.PACK_AB R124, RZ, R124 ;  /* 0x0000007cff7c723e */ /* 0x000fe200000010ff */
[-C--:B------:R-:W-:Y:S01]  /*26970*/  FMUL R131, R131, R2.reuse ;  /* 0x0000000283837220 */ /* 0x080fe20000400000 */
[----:B0-----:R-:W-:Y:S01]  /*26980*/  PRMT R14, R12, 0x7610, R14 ;  /* 0x000076100c0e7816 */ /* 0x001fe2000000000e */
[-C--:B----4-:R-:W-:Y:S01]  /*26990*/  FMUL R12, R234, R2.reuse ;  /* 0x00000002ea0c7220 */ /* 0x090fe20000400000 */
[----:B------:R-:W-:Y:S01]  /*269a0*/  F2FP.BF16.F32.PACK_AB R125, RZ, R125 ;  /* 0x0000007dff7d723e */ /* 0x000fe200000010ff */
[----:B------:R-:W-:Y:S01]  /*269b0*/  FMUL R132, R132, R2 ;  /* 0x0000000284847220 */ /* 0x000fe20000400000 */
[----:B------:R-:W-:Y:S01]  /*269c0*/  F2FP.BF16.F32.PACK_AB R126, RZ, R126 ;  /* 0x0000007eff7e723e */ /* 0x000fe200000010ff */
[----:B------:R-:W-:Y:S01]  /*269d0*/  FMUL R133, R133, R2 ;  /* 0x0000000285857220 */ /* 0x000fe20000400000 */
[----:B------:R-:W-:Y:S01]  /*269e0*/  F2FP.BF16.F32.PACK_AB R12, RZ, R12 ;  /* 0x0000000cff0c723e */ /* 0x000fe200000010ff */
[-C--:B------:R-:W-:Y:S01]  /*269f0*/  FMUL R134, R134, R2.reuse ;  /* 0x0000000286867220 */ /* 0x080fe20000400000 */
        /* <DEDUP_REMOVED lines=265> */
[----:B--2---:R-:W-:Y:S01]  /*27a90*/  FMUL R13, R13, R2 ;  /* 0x000000020d0d7220 */ /* 0x004fe20000400000 */
[----:B------:R-:W-:Y:S01]  /*27aa0*/  F2FP.BF16.F32.PACK_AB R68, RZ, R68 ;  /* 0x00000044ff44723e */ /* 0x000fe200000010ff */
[-C--:B------:R-:W-:Y:S01]  /*27ab0*/  FMUL R75, R75, R2.reuse ;  /* 0x000000024b4b7220 */ /* 0x080fe20000400000 */
[----:B------:R-:W-:Y:S01]  /*27ac0*/  F2FP.BF16.F32.PACK_AB R69, RZ, R69 ;  /* 0x00000045ff45723e */ /* 0x000fe200000010ff */
[-C--:B------:R-:W-:Y:S01]  /*27ad0*/  FMUL R76, R76, R2.reuse ;  /* 0x000000024c4c7220 */ /* 0x080fe20000400000 */
[----:B------:R-:W-:Y:S01]  /*27ae0*/  F2FP.BF16.F32.PACK_AB R13, RZ, R13 ;  /* 0x0000000dff0d723e */ /* 0x000fe200000010ff */
[----:B------:R-:W-:Y:S01]  /*27af0*/  FMUL R77, R77, R2 ;  /* 0x000000024d4d7220 */ /* 0x000fe20000400000 */
[----:B------:R-:W-:Y:S01]  /*27b00*/  F2FP.BF16.F32.PACK_AB R70, RZ, R70 ;  /* 0x00000046ff46723e */ /* 0x000fe200000010ff */
[-C--:B------:R-:W-:Y:S01]  /*27b10*/  FMUL R78, R78, R2.reuse ;  /* 0x000000024e4e7220 */ /* 0x080fe20000400000 */
[----:B------:R-:W-:Y:S01]  /*27b20*/  F2FP.BF16.F32.PACK_AB R71, RZ, R71 ;  /* 0x00000047ff47723e */ /* 0x000fe200000010ff */
[----:B------:R0:W-:Y:S01]  /*27b30*/  @P5 STG.E.U16 desc[UR36][R8.64+0x122], R13 ;  /* 0x0001220d08005986 */ /* 0x0001e2000c101524 */
[----:B------:R-:W-:Y:S01]  /*27b40*/  ISETP.GT.AND P5, PT, R3, 0x90, PT ;  /* 0x000000900300780c */ /* 0x000fe20003fa4270 */
[----:B------:R-:W-:Y:S01]  /*27b50*/  FMUL R79, R79, R2 ;  /* 0x000000024f4f7220 */ /* 0x000fe20000400000 */
[----:B------:R-:W-:Y:S01]  /*27b60*/  F2FP.BF16.F32.PACK_AB R72, RZ, R72 ;  /* 0x00000048ff48723e */ /* 0x000fe200000010ff */
[-C--:B------:R-:W-:Y:S01]  /*27b70*/  FMUL R80, R80, R2.reuse ;  /* 0x0000000250507220 */ /* 0x080fe20000400000 */
[----:B------:R-:W-:Y:S01]  /*27b80*/  ISETP.GT.AND P5, PT, R0, 0x88, P5 ;  /* 0x000000880000780c */ /* 0x000fe20002fa4270 */
[-C--:B------:R-:W-:Y:S01]  /*27b90*/  FMUL R81, R81, R2.reuse ;  /* 0x0000000251517220 */ /* 0x080fe20000400000 */
[----:B------:R-:W-:Y:S01]  /*27ba0*/  F2FP.BF16.F32.PACK_AB R73, RZ, R73 ;  /* 0x00000049ff49723e */ /* 0x000fe200000010ff */
[----:B------:R-:W-:Y:S01]  /*27bb0*/  FMUL R82, R82, R2 ;  /* 0x0000000252527220 */ /* 0x000fe20000400000 */
[----:B------:R-:W-:Y:S01]  /*27bc0*/  F2FP.BF16.F32.PACK_AB R74, RZ, R74 ;  /* 0x0000004aff4a723e */ /* 0x000fe200000010ff */
[-C--:B------:R-:W-:Y:S01]  /*27bd0*/  FMUL R83, R83, R2.reuse ;  /* 0x0000000253537220 */ /* 0x080fe20000400000 */
[----:B------:R-:W-:Y:S01]  /*27be0*/  F2FP.BF16.F32.PACK_AB R75, RZ, R75 ;  /* 0x0000004bff4b723e */ /* 0x000fe200000010ff */
[-C--:B------:R-:W-:Y:S01]  /*27bf0*/  FMUL R84, R84, R2.reuse ;  /* 0x0000000254547220 */ /* 0x080fe20000400000 */
[----:B0-----:R-:W-:Y:S01]  /*27c00*/  PRMT R13, R12, 0x7610, R13 ;  /* 0x000076100c0d7816 */ /* 0x001fe2000000000d */
[----:B-----5:R-:W-:Y:S01]  /*27c10*/  FMUL R12, R233, R2 ;  /* 0x00000002e90c7220 */ /* 0x020fe20000400000 */
[----:B------:R-:W-:Y:S01]  /*27c20*/  F2FP.BF16.F32.PACK_AB R76, RZ, R76 ;  /* 0x0000004cff4c723e */ /* 0x000fe200000010ff */
[-C--:B------:R-:W-:Y:S01]  /*27c30*/  FMUL R85, R85, R2.reuse ;  /* 0x0000000255557220 */ /* 0x080fe20000400000 */
[----:B------:R-:W-:Y:S01]  /*27c40*/  F2FP.BF16.F32.PACK_AB R77, RZ, R77 ;  /* 0x0000004dff4d723e */ /* 0x000fe200000010ff */
[----:B------:R0:W-:Y:S01]  /*27c50*/  @P5 STG.E.U16 desc[UR36][R10.64+0x120], R15 ;  /* 0x0001200f0a005986 */ /* 0x0001e2000c101524 */
[----:B------:R-:W-:Y:S01]  /*27c60*/  ISETP.GT.AND P5, PT, R0, 0x88, P6 ;  /* 0x000000880000780c */ /* 0x000fe200037a4270 */
[-C--:B------:R-:W-:Y:S01]  /*27c70*/  FMUL R86, R86, R2.reuse ;  /* 0x0000000256567220 */ /* 0x080fe20000400000 */
[----:B------:R-:W-:Y:S01]  /*27c80*/  ISETP.GT.AND P6, PT, R3, 0x98, PT ;  /* 0x000000980300780c */ /* 0x000fe20003fc4270 */
        /* <DEDUP_REMOVED lines=9> */
[----:B0-----:R-:W-:Y:S01]  /*27d20*/  PRMT R15, R12, 0x7610, R15 ;  /* 0x000076100c0f7816 */ /* 0x001fe2000000000f */
[----:B------:R0:W-:Y:S01]  /*27d30*/  @P5 STG.E.U16 desc[UR36][R10.64+0x122], R14 ;  /* 0x0001220e0a005986 */ /* 0x0001e2000c101524 */
[----:B------:R-:W-:Y:S01]  /*27d40*/  ISETP.GT.AND P5, PT, R0, 0x80, P6 ;  /* 0x000000800000780c */ /* 0x000fe200037a4270 */
[-C--:B------:R-:W-:Y:S01]  /*27d50*/  FMUL R12, R232, R2.reuse ;  /* 0x00000002e80c7220 */ /* 0x080fe20000400000 */
[----:B------:R-:W-:Y:S01]  /*27d60*/  ISETP.GT.AND P6, PT, R3, 0x99, PT ;  /* 0x000000990300780c */ /* 0x000fe20003fc4270 */
[-C--:B------:R-:W-:Y:S01]  /*27d70*/  FMUL R92, R92, R2.reuse ;  /* 0x000000025c5c7220 */ /* 0x080fe20000400000 */
[----:B------:R-:W-:Y:S01]  /*27d80*/  F2FP.BF16.F32.PACK_AB R81, RZ, R81 ;  /* 0x00000051ff51723e */ /* 0x000fe200000010ff */
[----:B------:R-:W-:Y:S01]  /*27d90*/  FMUL R93, R93, R2 ;  /* 0x000000025d5d7220 */ /* 0x000fe20000400000 */
[----:B------:R-:W-:Y:S01]  /*27da0*/  F2FP.BF16.F32.PACK_AB R12, RZ, R12 ;  /* 0x0000000cff0c723e */ /* 0x000fe200000010ff */
[----:B------:R-:W-:Y:S01]  /*27db0*/  FMUL R94, R94, R2 ;  /* 0x000000025e5e7220 */ /* 0x000fe20000400000 */
[----:B------:R-:W-:Y:S01]  /*27dc0*/  F2FP.BF16.F32.PACK_AB R82, RZ, R82 ;  /* 0x00000052ff52723e */ /* 0x000fe200000010ff */
[-C--:B------:R-:W-:Y:S01]  /*27dd0*/  FMUL R95, R95, R2.reuse ;  /* 0x000000025f5f7220 */ /* 0x080fe20000400000 */
[----:B------:R-:W-:Y:S01]  /*27de0*/  F2FP.BF16.F32.PACK_AB R83, RZ, R83 ;  /* 0x00000053ff53723e */ /* 0x000fe200000010ff */
[-C--:B------:R-:W-:Y:S01]  /*27df0*/  FMUL R96, R96, R2.reuse ;  /* 0x0000000260607220 */ /* 0x080fe20000400000 */
[----:B0-----:R-:W-:Y:S01]  /*27e00*/  PRMT R14, R12, 0x7610, R14 ;  /* 0x000076100c0e7816 */ /* 0x001fe2000000000e */
[----:B------:R0:W-:Y:S01]  /*27e10*/  @P5 STG.E.U16 desc[UR36][R8.64+0x130], R13 ;  /* 0x0001300d08005986 */ /* 0x0001e2000c101524 */
[----:B------:R-:W-:Y:S01]  /*27e20*/  ISETP.GT.AND P5, PT, R0, 0x80, P6 ;  /* 0x000000800000780c */ /* 0x000fe200037a4270 */
        /* <DEDUP_REMOVED lines=13> */
[----:B------:R-:W-:Y:S01]  /*27f00*/  ISETP.GT.AND P5, PT, R3, 0x98, PT ;  /* 0x000000980300780c */ /* 0x000fe20003fa4270 */
[----:B------:R-:W-:Y:S01]  /*27f10*/  FMUL R12, R230, R2 ;  /* 0x00000002e60c7220 */ /* 0x000fe20000400000 */
[----:B------:R-:W-:Y:S01]  /*27f20*/  F2FP.BF16.F32.PACK_AB R88, RZ, R88 ;  /* 0x00000058ff58723e */ /* 0x000fe200000010ff */
[-C--:B------:R-:W-:Y:S01]  /*27f30*/  FMUL R102, R102, R2.reuse ;  /* 0x0000000266667220 */ /* 0x080fe20000400000 */
[----:B------:R-:W-:Y:S01]  /*27f40*/  ISETP.GT.AND P5, PT, R0, 0x88, P5 ;  /* 0x000000880000780c */ /* 0x000fe20002fa4270 */
        /* <DEDUP_REMOVED lines=8> */
[-C--:B------:R-:W-:Y:S01]  /*27fd0*/  FMUL R12, R229, R2.reuse ;  /* 0x00000002e50c7220 */ /* 0x080fe20000400000 */
[----:B------:R-:W-:Y:S01]  /*27fe0*/  F2FP.BF16.F32.PACK_AB R91, RZ, R91 ;  /* 0x0000005bff5b723e */ /* 0x000fe200000010ff */
[----:B------:R-:W-:Y:S01]  /*27ff0*/  FMUL R107, R107, R2 ;  /* 0x000000026b6b7220 */ /* 0x000fe20000400000 */
[----:B------:R-:W-:Y:S01]  /*28000*/  F2FP.BF16.F32.PACK_AB R92, RZ, R92 ;  /* 0x0000005cff5c723e */ /* 0x000fe200000010ff */
[----:B------:R0:W-:Y:S01]  /*28010*/  @P5 STG.E.U16 desc[UR36][R10.64+0x130], R14 ;  /* 0x0001300e0a005986 */ /* 0x0001e2000c101524 */
[----:B------:R-:W-:Y:S01]  /*28020*/  ISETP.GT.AND P5, PT, R0, 0x88, P6 ;  /* 0x000000880000780c */ /* 0x000fe200037a4270 */
[-C--:B------:R-:W-:Y:S01]  /*28030*/  FMUL R108, R108, R2.reuse ;  /* 0x000000026c6c7220 */ /* 0x080fe20000400000 */
[----:B------:R-:W-:Y:S01]  /*28040*/  ISETP.GT.AND P6, PT, R3, 0xa0, PT ;  /* 0x000000a00300780c */ /* 0x000fe20003fc4270 */
        /* <DEDUP_REMOVED lines=27> */
[----:B------:R-:W-:Y:S01]  /*28200*/  F2FP.BF16.F32.PACK_AB R99, RZ, R99 ;  /* 0x00000063ff63723e */ /* 0x000fe200000010ff */
[----:B------:R-:W-:Y:S01]  /*28210*/  FMUL R119, R119, R2 ;  /* 0x0000000277777220 */ /* 0x000fe20000400000 */
[----:B------:R-:W-:-:S02]  /*28220*/  F2FP.BF16.F32.PACK_AB R100, RZ, R100 ;  /* 0x00000064ff64723e */ /* 0x000fc400000010ff */
[----:B------:R-:W-:Y:S02]  /*28230*/  F2FP.BF16.F32.PACK_AB R12, RZ, R12 ;  /* 0x0000000cff0c723e */ /* 0x000fe400000010ff */
[----:B------:R-:W-:Y:S02]  /*28240*/  F2FP.BF16.F32.PACK_AB R101, RZ, R101 ;  /* 0x00000065ff65723e */ /* 0x000fe400000010ff */
[----:B------:R-:W-:Y:S02]  /*28250*/  F2FP.BF16.F32.PACK_AB R102, RZ, R102 ;  /* 0x00000066ff66723e */ /* 0x000fe400000010ff */
[----:B0-----:R-:W-:Y:S01]  /*28260*/  PRMT R15, R12, 0x7610, R15 ;  /* 0x000076100c0f7816 */ /* 0x001fe2000000000f */
[----:B------:R0:W-:Y:S01]  /*28270*/  @P5 STG.E.U16 desc[UR36][R8.64+0x142], R14 ;  /* 0x0001420e08005986 */ /* 0x0001e2000c101524 */
[----:B------:R-:W-:Y:S01]  /*28280*/  ISETP.GT.AND P5, PT, R3, 0xa0, PT ;  /* 0x000000a00300780c */ /* 0x000fe20003fa4270 */
[----:B------:R-:W-:Y:S01]  /*28290*/  FMUL R12, R226, R2 ;  /* 0x00000002e20c7220 */ /* 0x000fe20000400000 */
[----:B------:R-:W-:-:S02]  /*282a0*/  F2FP.BF16.F32.PACK_AB R103, RZ, R103 ;  /* 0x00000067ff67723e */ /* 0x000fc400000010ff */
[----:B------:R-:W-:Y:S02]  /*282b0*/  ISETP.GT.AND P5, PT, R0, 0x88, P5 ;  /* 0x000000880000780c */ /* 0x000fe40002fa4270 */
[----:B------:R-:W-:Y:S02]  /*282c0*/  F2FP.BF16.F32.PACK_AB R12, RZ, R12 ;  /* 0x0000000cff0c723e */ /* 0x000fe400000010ff */
[----:B------:R-:W-:Y:S02]  /*282d0*/  F2FP.BF16.F32.PACK_AB R104, RZ, R104 ;  /* 0x00000068ff68723e */ /* 0x000fe400000010ff */
[----:B------:R-:W-:Y:S02]  /*282e0*/  F2FP.BF16.F32.PACK_AB R105, RZ, R105 ;  /* 0x00000069ff69723e */ /* 0x000fe400000010ff */
[----:B0-----:R-:W-:Y:S01]  /*282f0*/  PRMT R14, R12, 0x7610, R14 ;  /* 0x000076100c0e7816 */ /* 0x001fe2000000000e */
[----:B------:R-:W-:Y:S01]  /*28300*/  FMUL R12, R225, R2 ;  /* 0x00000002e10c7220 */ /* 0x000fe20000400000 */
[----:B------:R-:W-:-:S02]  /*28310*/  F2FP.BF16.F32.PACK_AB R106, RZ, R106 ;  /* 0x0000006aff6a723e */ /* 0x000fc400000010ff */
[----:B------:R-:W-:Y:S01]  /*28320*/  F2FP.BF16.F32.PACK_AB R107, RZ, R107 ;  /* 0x0000006bff6b723e */ /* 0x000fe200000010ff */
[----:B------:R0:W-:Y:S01]  /*28330*/  @P5 STG.E.U16 desc[UR36][R10.64+0x140], R13 ;  /* 0x0001400d0a005986 */ /* 0x0001e2000c101524 */
[----:B------:R-:W-:Y:S02]  /*28340*/  ISETP.GT.AND P5, PT, R0, 0x88, P6 ;  /* 0x000000880000780c */ /* 0x000fe400037a4270 */
[----:B------:R-:W-:Y:S02]  /*28350*/  ISETP.GT.AND P6, PT, R3, 0xa8, PT ;  /* 0x000000a80300780c */ /* 0x000fe40003fc4270 */
[----:B------:R-:W-:Y:S02]  /*28360*/  F2FP.BF16.F32.PACK_AB R12, RZ, R12 ;  /* 0x0000000cff0c723e */ /* 0x000fe400000010ff */
[----:B------:R-:W-:Y:S02]  /*28370*/  F2FP.BF16.F32.PACK_AB R108, RZ, R108 ;  /* 0x0000006cff6c723e */ /* 0x000fe400000010ff */
[----:B------:R-:W-:Y:S01]  /*28380*/  PRMT R18, R12, 0x7610, R18 ;  /* 0x000076100c127816 */ /* 0x000fe20000000012 */
[-C--:B------:R-:W-:Y:S01]  /*28390*/  FMUL R12, R224, R2.reuse ;  /* 0x00000002e00c7220 */ /* 0x080fe20000400000 */
[----:B------:R-:W-:Y:S01]  /*283a0*/  F2FP.BF16.F32.PACK_AB R109, RZ, R109 ;  /* 0x0000006dff6d723e */ /* 0x000fe200000010ff */
[----:B0-----:R-:W-:Y:S01]  /*283b0*/  FMUL R13, R223, R2 ;  /* 0x00000002df0d7220 */ /* 0x001fe20000400000 */
[----:B------:R-:W-:Y:S01]  /*283c0*/  F2FP.BF16.F32.PACK_AB R110, RZ, R110 ;  /* 0x0000006eff6e723e */ /* 0x000fe200000010ff */
[----:B------:R0:W-:Y:S01]  /*283d0*/  @P5 STG.E.U16 desc[UR36][R10.64+0x142], R15 ;  /* 0x0001420f0a005986 */ /* 0x0001e2000c101524 */
[----:B------:R-:W-:-:S02]  /*283e0*/  ISETP.GT.AND P5, PT, R0, 0x80, P6 ;  /* 0x000000800000780c */ /* 0x000fc400037a4270 */
[----:B------:R-:W-:Y:S02]  /*283f0*/  F2FP.BF16.F32.PACK_AB R12, RZ, R12 ;  /* 0x0000000cff0c723e */ /* 0x000fe400000010ff */
[----:B------:R-:W-:Y:S02]  /*28400*/  F2FP.BF16.F32.PACK_AB R13, RZ, R13 ;  /* 0x0000000dff0d723e */ /* 0x000fe400000010ff */
[----:B------:R-:W-:Y:S01]  /*28410*/  PRMT R20, R12, 0x7610, R20 ;  /* 0x000076100c147816 */ /* 0x000fe20000000014 */
[-C--:B------:R-:W-:Y:S01]  /*28420*/  FMUL R12, R222, R2.reuse ;  /* 0x00000002de0c7220 */ /* 0x080fe20000400000 */
[----:B------:R-:W-:Y:S01]  /*28430*/  PRMT R21, R13, 0x7610, R21 ;  /* 0x000076100d157816 */ /* 0x000fe20000000015 */
[----:B------:R-:W-:Y:S01]  /*28440*/  FMUL R13, R221, R2 ;  /* 0x00000002dd0d7220 */ /* 0x000fe20000400000 */
[----:B------:R-:W-:Y:S02]  /*28450*/  F2FP.BF16.F32.PACK_AB R111, RZ, R111 ;  /* 0x0000006fff6f723e */ /* 0x000fe400000010ff */
[----:B0-----:R-:W-:Y:S01]  /*28460*/  F2FP.BF16.F32.PACK_AB R15, RZ, R12 ;  /* 0x0000000cff0f723e */ /* 0x001fe200000010ff */
[----:B------:R0:W-:Y:S01]  /*28470*/  @P5 STG.E.U16 desc[UR36][R8.64+0x150], R14 ;  /* 0x0001500e08005986 */ /* 0x0001e2000c101524 */
[C---:B------:R-:W-:Y:S01]  /*28480*/  ISETP.GT.AND P5, PT, R0.reuse, 0x80, P4 ;  /* 0x000000800000780c */ /* 0x040fe200027a4270 */
[----:B------:R-:W-:Y:S01]  /*28490*/  FMUL R12, R219, R2 ;  /* 0x00000002db0c7220 */ /* 0x000fe20000400000 */
[----:B------:R-:W-:-:S02]  /*284a0*/  ISETP.GT.AND P4, PT, R0, 0x88, P4 ;  /* 0x000000880000780c */ /* 0x000fc40002784270 */
[----:B------:R-:W-:Y:S02]  /*284b0*/  F2FP.BF16.F32.PACK_AB R112, RZ, R112 ;  /* 0x00000070ff70723e */ /* 0x000fe400000010ff */
[----:B------:R-:W-:Y:S02]  /*284c0*/  F2FP.BF16.F32.PACK_AB R12, RZ, R12 ;  /* 0x0000000cff0c723e */ /* 0x000fe400000010ff */
[----:B------:R-:W-:Y:S02]  /*284d0*/  F2FP.BF16.F32.PACK_AB R113, RZ, R113 ;  /* 0x00000071ff71723e */ /* 0x000fe400000010ff */
[----:B------:R-:W-:Y:S01]  /*284e0*/  F2FP.BF16.F32.PACK_AB R114, RZ, R114 ;  /* 0x00000072ff72723e */ /* 0x000fe200000010ff */
[----:B0-----:R-:W-:Y:S01]  /*284f0*/  FMUL R14, R220, R2 ;  /* 0x00000002dc0e7220 */ /* 0x001fe20000400000 */
[----:B------:R-:W-:Y:S01]  /*28500*/  F2FP.BF16.F32.PACK_AB R115, RZ, R115 ;  /* 0x00000073ff73723e */ /* 0x000fe200000010ff */
[----:B------:R0:W-:Y:S01]  /*28510*/  @P5 STG.E.U16 desc[UR36][R8.64+0x152], R18 ;  /* 0x0001521208005986 */ /* 0x0001e2000c101524 */
[----:B------:R-:W-:-:S02]  /*28520*/  ISETP.GT.AND P5, PT, R0, 0x88, P6 ;  /* 0x000000880000780c */ /* 0x000fc400037a4270 */
[----:B------:R-:W-:Y:S01]  /*28530*/  F2FP.BF16.F32.PACK_AB R19, RZ, R14 ;  /* 0x0000000eff13723e */ /* 0x000fe200000010ff */
[----:B------:R-:W-:Y:S01]  /*28540*/  FMUL R14, R217, R2 ;  /* 0x00000002d90e7220 */ /* 0x000fe20000400000 */
[----:B------:R-:W-:Y:S02]  /*28550*/  ISETP.GT.AND P6, PT, R3, 0xc1, PT ;  /* 0x000000c10300780c */ /* 0x000fe40003fc4270 */
[----:B------:R-:W-:Y:S02]  /*28560*/  F2FP.BF16.F32.PACK_AB R116, RZ, R116 ;  /* 0x00000074ff74723e */ /* 0x000fe400000010ff */
[----:B------:R-:W-:Y:S02]  /*28570*/  F2FP.BF16.F32.PACK_AB R14, RZ, R14 ;  /* 0x0000000eff0e723e */ /* 0x000fe400000010ff */
[----:B------:R-:W-:Y:S02]  /*28580*/  F2FP.BF16.F32.PACK_AB R117, RZ, R117 ;  /* 0x00000075ff75723e */ /* 0x000fe400000010ff */
[----:B0-----:R-:W-:Y:S01]  /*28590*/  F2FP.BF16.F32.PACK_AB R18, RZ, R13 ;  /* 0x0000000dff12723e */ /* 0x001fe200000010ff */
[----:B------:R0:W-:Y:S01]  /*285a0*/  @P5 STG.E.U16 desc[UR36][R10.64+0x150], R20 ;  /* 0x000150140a005986 */ /* 0x0001e2000c101524 */
[----:B------:R-:W-:Y:S01]  /*285b0*/  ISETP.GT.AND P5, PT, R0, 0x80, P1 ;  /* 0x000000800000780c */ /* 0x000fe20000fa4270 */
[----:B------:R-:W-:Y:S01]  /*285c0*/  FMUL R13, R218, R2 ;  /* 0x00000002da0d7220 */ /* 0x000fe20000400000 */
[C---:B------:R-:W-:Y:S01]  /*285d0*/  ISETP.GT.AND P1, PT, R0.reuse, 0x88, P1 ;  /* 0x000000880000780c */ /* 0x040fe20000f24270 */
[----:B------:R1:W-:Y:S01]  /*285e0*/  @P4 STG.E.U16 desc[UR36][R10.64+0x152], R21 ;  /* 0x000152150a004986 */ /* 0x0003e2000c101524 */
[----:B------:R-:W-:-:S02]  /*285f0*/  ISETP.GT.AND P4, PT, R0, 0x80, P3 ;  /* 0x000000800000780c */ /* 0x000fc40001f84270 */
[----:B------:R-:W-:Y:S02]  /*28600*/  ISETP.GT.AND P3, PT, R0, 0x88, P3 ;  /* 0x000000880000780c */ /* 0x000fe40001f64270 */
[----:B------:R-:W-:Y:S02]  /*28610*/  F2FP.BF16.F32.PACK_AB R13, RZ, R13 ;  /* 0x0000000dff0d723e */ /* 0x000fe400000010ff */
[----:B------:R-:W-:Y:S02]  /*28620*/  F2FP.BF16.F32.PACK_AB R118, RZ, R118 ;  /* 0x00000076ff76723e */ /* 0x000fe400000010ff */
[----:B0-----:R-:W-:Y:S01]  /*28630*/  PRMT R20, R15, 0x7610, R20 ;  /* 0x000076100f147816 */ /* 0x001fe20000000014 */
[-C--:B------:R-:W-:Y:S01]  /*28640*/  FMUL R15, R216, R2.reuse ;  /* 0x00000002d80f7220 */ /* 0x080fe20000400000 */
[----:B------:R-:W-:Y:S02]  /*28650*/  F2FP.BF16.F32.PACK_AB R119, RZ, R119 ;  /* 0x00000077ff77723e */ /* 0x000fe400000010ff */
[----:B-1----:R-:W-:Y:S01]  /*28660*/  PRMT R21, R18, 0x7610, R21 ;  /* 0x0000761012157816 */ /* 0x002fe20000000015 */
[----:B------:R-:W-:Y:S01]  /*28670*/  @P5 STG.E.U16 desc[UR36][R8.64+0x160], R20 ;  /* 0x0001601408005986 */ /* 0x000fe2000c101524 */
[----:B------:R-:W-:Y:S01]  /*28680*/  FMUL R18, R23, R2 ;  /* 0x0000000217127220 */ /* 0x000fe20000400000 */
[----:B------:R-:W-:-:S02]  /*28690*/  F2FP.BF16.F32.PACK_AB R15, RZ, R15 ;  /* 0x0000000fff0f723e */ /* 0x000fc400000010ff */
[----:B------:R-:W-:Y:S01]  /*286a0*/  @P4 STG.E.U16 desc[UR36][R8.64+0x162], R21 ;  /* 0x0001621508004986 */ /* 0x000fe2000c101524 */
[C---:B------:R-:W-:Y:S02]  /*286b0*/  ISETP.GT.AND P4, PT, R0.reuse, 0x80, P0 ;  /* 0x000000800000780c */ /* 0x040fe40000784270 */
[C---:B------:R-:W-:Y:S01]  /*286c0*/  ISETP.GT.AND P0, PT, R0.reuse, 0x88, P0 ;  /* 0x000000880000780c */ /* 0x040fe20000704270 */
[----:B------:R-:W-:Y:S01]  /*286d0*/  @P1 STG.E.U16 desc[UR36][R10.64+0x160], R19 ;  /* 0x000160130a001986 */ /* 0x000fe2000c101524 */
[C---:B------:R-:W-:Y:S02]  /*286e0*/  ISETP.GT.AND P1, PT, R0.reuse, 0x80, P2 ;  /* 0x000000800000780c */ /* 0x040fe40001724270 */
[----:B------:R-:W-:Y:S01]  /*286f0*/  ISETP.GT.AND P2, PT, R0, 0x88, P2 ;  /* 0x000000880000780c */ /* 0x000fe20001744270 */
[----:B------:R-:W-:Y:S01]  /*28700*/  @P3 STG.E.U16 desc[UR36][R10.64+0x162], R12 ;  /* 0x0001620c0a003986 */ /* 0x000fe2000c101524 */
[----:B------:R-:W-:Y:S02]  /*28710*/  F2FP.BF16.F32.PACK_AB R18, RZ, R18 ;  /* 0x00000012ff12723e */ /* 0x000fe400000010ff */
[----:B------:R-:W-:-:S02]  /*28720*/  ISETP.GT.AND P5, PT, R3, 0xc0, PT ;  /* 0x000000c00300780c */ /* 0x000fc40003fa4270 */
[----:B------:R-:W-:Y:S01]  /*28730*/  ISETP.GT.AND P3, PT, R0, RZ, P6 ;  /* 0x000000ff0000720c */ /* 0x000fe20003764270 */
[----:B------:R-:W-:Y:S01]  /*28740*/  @P4 STG.E.U16 desc[UR36][R8.64+0x170], R13 ;  /* 0x0001700d08004986 */ /* 0x000fe2000c101524 */
[----:B------:R-:W-:-:S03]  /*28750*/  ISETP.GT.AND P4, PT, R3, 0xc9, PT ;  /* 0x000000c90300780c */ /* 0x000fc60003f84270 */
[----:B------:R-:W-:Y:S01]  /*28760*/  @P1 STG.E.U16 desc[UR36][R8.64+0x172], R14 ;  /* 0x0001720e08001986 */ /* 0x000fe2000c101524 */
[----:B------:R-:W-:-:S03]  /*28770*/  ISETP.GT.AND P1, PT, R0, RZ, P5 ;  /* 0x000000ff0000720c */ /* 0x000fc60002f24270 */
[----:B------:R-:W-:Y:S01]  /*28780*/  @P0 STG.E.U16 desc[UR36][R10.64+0x170], R15 ;  /* 0x0001700f0a000986 */ /* 0x000fe2000c101524 */
[----:B------:R-:W-:-:S03]  /*28790*/  ISETP.GT.AND P0, PT, R0, 0x8, P6 ;  /* 0x000000080000780c */ /* 0x000fc60003704270 */
[----:B------:R0:W-:Y:S01]  /*287a0*/  @P2 STG.E.U16 desc[UR36][R10.64+0x172], R18 ;  /* 0x000172120a002986 */ /* 0x0001e2000c101524 */
[----:B------:R-:W-:Y:S02]  /*287b0*/  ISETP.GT.AND P2, PT, R0, 0x8, P5 ;  /* 0x000000080000780c */ /* 0x000fe40002f44270 */
[----:B------:R-:W-:-:S03]  /*287c0*/  ISETP.GT.AND P5, PT, R3, 0xc8, PT ;  /* 0x000000c80300780c */ /* 0x000fc60003fa4270 */
[----:B------:R-:W-:Y:S01]  /*287d0*/  @P1 STG.E.U16 desc[UR36][R4.64+0x180], R120 ;  /* 0x0001807804001986 */ /* 0x000fe2000c101524 */
[----:B------:R-:W-:-:S03]  /*287e0*/  ISETP.GT.AND P1, PT, R0, RZ, P5 ;  /* 0x000000ff0000720c */ /* 0x000fc60002f24270 */
[----:B------:R-:W-:Y:S01]  /*287f0*/  @P3 STG.E.U16 desc[UR36][R4.64+0x182], R121 ;  /* 0x0001827904003986 */ /* 0x000fe2000c101524 */
[----:B------:R-:W-:-:S03]  /*28800*/  ISETP.GT.AND P3, PT, R3, 0xd0, PT ;  /* 0x000000d00300780c */ /* 0x000fc60003f64270 */
[----:B------:R-:W-:Y:S01]  /*28810*/  @P2 STG.E.U16 desc[UR36][R6.64+0x180], R122 ;  /* 0x0001807a06002986 */ /* 0x000fe2000c101524 */
[----:B------:R-:W-:-:S03]  /*28820*/  ISETP.GT.AND P2, PT, R3, 0xd1, PT ;  /* 0x000000d10300780c */ /* 0x000fc60003f44270 */
[----:B------:R-:W-:Y:S01]  /*28830*/  @P0 STG.E.U16 desc[UR36][R6.64+0x182], R123 ;  /* 0x0001827b06000986 */ /* 0x000fe2000c101524 */
[----:B------:R-:W-:-:S03]  /*28840*/  ISETP.GT.AND P0, PT, R0, RZ, P4 ;  /* 0x000000ff0000720c */ /* 0x000fc60002704270 */
[----:B------:R-:W-:Y:S01]  /*28850*/  @P1 STG.E.U16 desc[UR36][R4.64+0x190], R124 ;  /* 0x0001907c04001986 */ /* 0x000fe2000c101524 */
[----:B------:R-:W-:Y:S02]  /*28860*/  ISETP.GT.AND P1, PT, R0, 0x8, P5 ;  /* 0x000000080000780c */ /* 0x000fe40002f24270 */
[----:B------:R-:W-:-:S07]  /*28870*/  ISETP.GT.AND P5, PT, R3, 0x168, PT ;  /* 0x000001680300780c */ /* 0x000fce0003fa4270 */
[----:B------:R-:W-:Y:S01]  /*28880*/  @P0 STG.E.U16 desc[UR36][R4.64+0x192], R125 ;  /* 0x0001927d04000986 */ /* 0x000fe2000c101524 */
[----:B------:R-:W-:Y:S02]  /*28890*/  ISETP.GT.AND P0, PT, R0, 0x8, P4 ;  /* 0x000000080000780c */ /* 0x000fe40002704270 */
[C---:B------:R-:W-:Y:S01]  /*288a0*/  ISETP.GT.AND P4, PT, R3.reuse, 0x169, PT ;  /* 0x000001690300780c */ /* 0x040fe20003f84270 */
[----:B------:R-:W-:Y:S01]  /*288b0*/  @P1 STG.E.U16 desc[UR36][R6.64+0x190], R126 ;  /* 0x0001907e06001986 */ /* 0x000fe2000c101524 */
[----:B------:R-:W-:-:S09]  /*288c0*/  ISETP.GT.AND P1, PT, R3, 0xd9, PT ;  /* 0x000000d90300780c */ /* 0x000fd20003f24270 */
[----:B------:R-:W-:Y:S01]  /*288d0*/  @P0 STG.E.U16 desc[UR36][R6.64+0x192], R127 ;  /* 0x0001927f06000986 */ /* 0x000fe2000c101524 */
[----:B------:R-:W-:-:S13]  /*288e0*/  ISETP.GT.AND P0, PT, R0, RZ, P3 ;  /* 0x000000ff0000720c */ /* 0x000fda0001f04270 */
[----:B------:R-:W-:Y:S01]  /*288f0*/  @P0 STG.E.U16 desc[UR36][R4.64+0x1a0], R128 ;  /* 0x0001a08004000986 */ /* 0x000fe2000c101524 */
[----:B0-----:R-:W-:-:S04]  /*28900*/  IADD3 R10, P0, R8, UR5, RZ ;  /* 0x00000005080a7c10 */ /* 0x001fc8000ff1e0ff */
[----:B------:R-:W-:Y:S02]  /*28910*/  IADD3.X R11, R9, UR4, RZ, P0, !PT ;  /* 0x00000004090b7c10 */ /* 0x000fe400087fe4ff */
[----:B------:R-:W-:-:S13]  /*28920*/  ISETP.GT.AND P0, PT, R0, RZ, P2 ;  /* 0x000000ff0000720c */ /* 0x000fda0001704270 */
[----:B------:R-:W-:Y:S01]  /*28930*/  @P0 STG.E.U16 desc[UR36][R4.64+0x1a2], R129 ;  /* 0x0001a28104000986 */ /* 0x000fe2000c101524 */
[----:B------:R-:W-:Y:S02]  /*28940*/  ISETP.GT.AND P0, PT, R0, 0x8, P3 ;  /* 0x000000080000780c */ /* 0x000fe40001f04270 */
[----:B------:R-:W-:-:S11]  /*28950*/  ISETP.GT.AND P3, PT, R3, 0x171, PT ;  /* 0x000001710300780c */ /* 0x000fd60003f64270 */
[----:B------:R-:W-:Y:S01]  /*28960*/  @P0 STG.E.U16 desc[UR36][R6.64+0x1a0], R130 ;  /* 0x0001a08206000986 */ /* 0x000fe2000c101524 */
[----:B------:R-:W-:Y:S02]  /*28970*/  ISETP.GT.AND P0, PT, R0, 0x8, P2 ;  /* 0x000000080000780c */ /* 0x000fe40001704270 */
[----:B------:R-:W-:-:S11]  /*28980*/  ISETP.GT.AND P2, PT, R3, 0xd8, PT ;  /* 0x000000d80300780c */ /* 0x000fd60003f44270 */
[----:B------:R-:W-:Y:S01]  /*28990*/  @P0 STG.E.U16 desc[UR36][R6.64+0x1a2], R131 ;  /* 0x0001a28306000986 */ /* 0x000fe2000c101524 */
[----:B------:R-:W-:-:S13]  /*289a0*/  ISETP.GT.AND P0, PT, R0, RZ, P2 ;  /* 0x000000ff0000720c */ /* 0x000fda0001704270 */
[----:B------:R-:W-:Y:S01]  /*289b0*/  @P0 STG.E.U16 desc[UR36][R4.64+0x1b0], R132 ;  /* 0x0001b08404000986 */ /* 0x000fe2000c101524 */
        /* <DEDUP_REMOVED lines=175> */
[----:B------:R-:W-:-:S13]  /*294b0*/  ISETP.GT.AND P0, PT, R0, 0x8, P1 ;  /* 0x000000080000780c */ /* 0x000fda0000f04270 */
[----:B------:R-:W-:Y:S01]  /*294c0*/  @P0 STG.E.U16 desc[UR36][R6.64+0x2c2], R203 ;  /* 0x0002c2cb06000986 */ /* 0x000fe2000c101524 */
[----:B------:R-:W-:-:S13]  /*294d0*/  ISETP.GT.AND P0, PT, R0, RZ, P5 ;  /* 0x000000ff0000720c */ /* 0x000fda0002f04270 */
[----:B------:R-:W-:Y:S01]  /*294e0*/  @P0 STG.E.U16 desc[UR36][R4.64+0x2d0], R204 ;  /* 0x0002d0cc04000986 */ /* 0x000fe2000c101524 */
[----:B------:R-:W-:-:S13]  /*294f0*/  ISETP.GT.AND P0, PT, R0, RZ, P4 ;  /* 0x000000ff0000720c */ /* 0x000fda0002704270 */
[----:B------:R-:W-:Y:S01]  /*29500*/  @P0 STG.E.U16 desc[UR36][R4.64+0x2d2], R205 ;  /* 0x0002d2cd04000986 */ /* 0x000fe2000c101524 */
[----:B------:R-:W-:-:S13]  /*29510*/  ISETP.GT.AND P0, PT, R0, 0x8, P5 ;  /* 0x000000080000780c */ /* 0x000fda0002f04270 */
[----:B------:R-:W-:Y:S01]  /*29520*/  @P0 STG.E.U16 desc[UR36][R6.64+0x2d0], R206 ;  /* 0x0002d0ce06000986 */ /* 0x000fe2000c101524 */
[----:B------:R-:W-:-:S13]  /*29530*/  ISETP.GT.AND P0, PT, R0, 0x8, P4 ;  /* 0x000000080000780c */ /* 0x000fda0002704270 */
[----:B------:R-:W-:Y:S01]  /*29540*/  @P0 STG.E.U16 desc[UR36][R6.64+0x2d2], R207 ;  /* 0x0002d2cf06000986 */ /* 0x000fe2000c101524 */
[----:B------:R-:W-:-:S04]  /*29550*/  ISETP.GT.AND P0, PT, R3, 0x170, PT ;  /* 0x000001700300780c */ /* 0x000fc80003f04270 */
        /* <DEDUP_REMOVED lines=8> */
[----:B------:R-:W-:-:S13]  /*295e0*/  ISETP.GT.AND P1, PT, R0, RZ, P2 ;  /* 0x000000ff0000720c */ /* 0x000fda0001724270 */
[----:B------:R-:W-:Y:S01]  /*295f0*/  @P1 STG.E.U16 desc[UR36][R4.64+0x2f0], R212 ;  /* 0x0002f0d404001986 */ /* 0x000fe2000c101524 */
[----:B------:R-:W-:-:S04]  /*29600*/  ISETP.GT.AND P1, PT, R3, 0x179, PT ;  /* 0x000001790300780c */ /* 0x000fc80003f24270 */
[----:B------:R-:W-:-:S13]  /*29610*/  ISETP.GT.AND P6, PT, R0, RZ, P1 ;  /* 0x000000ff0000720c */ /* 0x000fda0000fc4270 */
[----:B------:R0:W-:Y:S01]  /*29620*/  @P6 STG.E.U16 desc[UR36][R4.64+0x2f2], R213 ;  /* 0x0002f2d504006986 */ /* 0x0001e2000c101524 */
[----:B------:R-:W-:-:S13]  /*29630*/  ISETP.GT.AND P6, PT, R0, 0x8, P2 ;  /* 0x000000080000780c */ /* 0x000fda00017c4270 */
[----:B0-----:R-:W-:Y:S02]  /*29640*/  @P6 IMAD.MOV.U32 R4, RZ, RZ, R6 ;  /* 0x000000ffff046224 */ /* 0x001fe400078e0006 */
[----:B------:R-:W-:-:S05]  /*29650*/  @P6 IMAD.MOV.U32 R5, RZ, RZ, R7 ;  /* 0x000000ffff056224 */ /* 0x000fca00078e0007 */
[----:B------:R0:W-:Y:S01]  /*29660*/  @P6 STG.E.U16 desc[UR36][R4.64+0x2f0], R214 ;  /* 0x0002f0d604006986 */ /* 0x0001e2000c101524 */
[----:B------:R-:W-:-:S13]  /*29670*/  ISETP.GT.AND P6, PT, R0, 0x8, P1 ;  /* 0x000000080000780c */ /* 0x000fda0000fc4270 */
[----:B------:R0:W-:Y:S01]  /*29680*/  @P6 STG.E.U16 desc[UR36][R6.64+0x2f2], R215 ;  /* 0x0002f2d706006986 */ /* 0x0001e2000c101524 */
[----:B------:R-:W-:-:S04]  /*29690*/  ISETP.GT.AND P6, PT, R3, 0xc0, PT ;  /* 0x000000c00300780c */ /* 0x000fc80003fc4270 */
        /* <DEDUP_REMOVED lines=251> */
[C---:B------:R-:W-:Y:S02]  /*2a650*/  ISETP.GT.AND P6, PT, R0.reuse, 0x80, P5 ;  /* 0x000000800000780c */ /* 0x040fe40002fc4270 */
[----:B------:R-:W-:-:S11]  /*2a660*/  ISETP.GT.AND P5, PT, R0, 0x88, P5 ;  /* 0x000000880000780c */ /* 0x000fd60002fa4270 */
[----:B------:R0:W-:Y:S01]  /*2a670*/  @P6 STG.E.U16 desc[UR36][R8.64+0x2d0], R108 ;  /* 0x0002d06c08006986 */ /* 0x0001e2000c101524 */
[C---:B------:R-:W-:Y:S02]  /*2a680*/  ISETP.GT.AND P6, PT, R0.reuse, 0x80, P4 ;  /* 0x000000800000780c */ /* 0x040fe400027c4270 */
[----:B------:R-:W-:-:S11]  /*2a690*/  ISETP.GT.AND P4, PT, R0, 0x88, P4 ;  /* 0x000000880000780c */ /* 0x000fd60002784270 */
[----:B------:R0:W-:Y:S04]  /*2a6a0*/  @P6 STG.E.U16 desc[UR36][R8.64+0x2d2], R109 ;  /* 0x0002d26d08006986 */ /* 0x0001e8000c101524 */
[----:B------:R0:W-:Y:S01]  /*2a6b0*/  @P5 STG.E.U16 desc[UR36][R10.64+0x2d0], R110 ;  /* 0x0002d06e0a005986 */ /* 0x0001e2000c101524 */
[C---:B------:R-:W-:Y:S02]  /*2a6c0*/  ISETP.GT.AND P5, PT, R0.reuse, 0x80, P0 ;  /* 0x000000800000780c */ /* 0x040fe400007a4270 */
[C---:B------:R-:W-:Y:S01]  /*2a6d0*/  ISETP.GT.AND P0, PT, R0.reuse, 0x88, P0 ;  /* 0x000000880000780c */ /* 0x040fe20000704270 */
[----:B------:R0:W-:Y:S01]  /*2a6e0*/  @P4 STG.E.U16 desc[UR36][R10.64+0x2d2], R111 ;  /* 0x0002d26f0a004986 */ /* 0x0001e2000c101524 */
[C---:B------:R-:W-:Y:S02]  /*2a6f0*/  ISETP.GT.AND P4, PT, R0.reuse, 0x80, P3 ;  /* 0x000000800000780c */ /* 0x040fe40001f84270 */
[----:B------:R-:W-:-:S07]  /*2a700*/  ISETP.GT.AND P3, PT, R0, 0x88, P3 ;  /* 0x000000880000780c */ /* 0x000fce0001f64270 */
[----:B------:R0:W-:Y:S01]  /*2a710*/  @P5 STG.E.U16 desc[UR36][R8.64+0x2e0], R112 ;  /* 0x0002e07008005986 */ /* 0x0001e2000c101524 */
[C---:B------:R-:W-:Y:S02]  /*2a720*/  ISETP.GT.AND P5, PT, R0.reuse, 0x80, P2 ;  /* 0x000000800000780c */ /* 0x040fe400017a4270 */
[C---:B------:R-:W-:Y:S01]  /*2a730*/  ISETP.GT.AND P2, PT, R0.reuse, 0x88, P2 ;  /* 0x000000880000780c */ /* 0x040fe20001744270 */
[----:B------:R0:W-:Y:S01]  /*2a740*/  @P4 STG.E.U16 desc[UR36][R8.64+0x2e2], R113 ;  /* 0x0002e27108004986 */ /* 0x0001e2000c101524 */
[C---:B------:R-:W-:Y:S02]  /*2a750*/  ISETP.GT.AND P4, PT, R0.reuse, 0x80, P1 ;  /* 0x000000800000780c */ /* 0x040fe40000f84270 */
[----:B------:R-:W-:Y:S01]  /*2a760*/  ISETP.GT.AND P1, PT, R0, 0x88, P1 ;  /* 0x000000880000780c */ /* 0x000fe20000f24270 */
[----:B------:R0:W-:Y:S04]  /*2a770*/  @P0 STG.E.U16 desc[UR36][R10.64+0x2e0], R114 ;  /* 0x0002e0720a000986 */ /* 0x0001e8000c101524 */
[----:B------:R0:W-:Y:S04]  /*2a780*/  @P3 STG.E.U16 desc[UR36][R10.64+0x2e2], R115 ;  /* 0x0002e2730a003986 */ /* 0x0001e8000c101524 */
[----:B------:R0:W-:Y:S04]  /*2a790*/  @P5 STG.E.U16 desc[UR36][R8.64+0x2f0], R116 ;  /* 0x0002f07408005986 */ /* 0x0001e8000c101524 */
[----:B------:R0:W-:Y:S04]  /*2a7a0*/  @P4 STG.E.U16 desc[UR36][R8.64+0x2f2], R117 ;  /* 0x0002f27508004986 */ /* 0x0001e8000c101524 */
[----:B------:R0:W-:Y:S04]  /*2a7b0*/  @P2 STG.E.U16 desc[UR36][R10.64+0x2f0], R118 ;  /* 0x0002f0760a002986 */ /* 0x0001e8000c101524 */
[----:B------:R0:W-:Y:S02]  /*2a7c0*/  @P1 STG.E.U16 desc[UR36][R10.64+0x2f2], R119 ;  /* 0x0002f2770a001986 */ /* 0x0001e4000c101524 */
.L_x_792:
[----:B------:R-:W-:Y:S05]  /*2a7d0*/  BSYNC B0 ;  /* 0x0000000000007941 */ /* 0x000fea0003800000 */
.L_x_28:
[----:B0-----:R-:W2:Y:S04]  /*2a7e0*/  LDL.LU R5, [R1+0x300] ;  /* 0x0003000001057983 */ /* 0x001ea80000300800 */
[----:B------:R-:W2:Y:S01]  /*2a7f0*/  LDL.LU R4, [R1+0x304] ;  /* 0x0003040001047983 */ /* 0x000ea20000300800 */
[----:B------:R-:W-:Y:S01]  /*2a800*/  ULDC UR4, c[0x0][0xc] ;  /* 0x0000030000047ab9 */ /* 0x000fe20000000800 */
[----:B------:R-:W-:Y:S01]  /*2a810*/  ULDC UR5, c[0x0][0x10] ;  /* 0x0000040000057ab9 */ /* 0x000fe20000000800 */
[----:B------:R-:W2:Y:S01]  /*2a820*/  LDC R3, c[0x0][0x14] ;  /* 0x00000500ff037b82 */ /* 0x000ea20000000800 */
[----:B------:R-:W-:Y:S01]  /*2a830*/  UIMAD.WIDE.U32 UR4, UR4, UR5, URZ ;  /* 0x00000005040472a5 */ /* 0x000fe2000f8e003f */
[----:B------:R-:W-:Y:S01]  /*2a840*/  PRMT R0, RZ, 0x7610, R0 ;  /* 0x00007610ff007816 */ /* 0x000fe20000000000 */
[----:B------:R-:W-:Y:S01]  /*2a850*/  UMOV UR42, 0xffffffff ;  /* 0xffffffff002a7882 */ /* 0x000fe20000000000 */
[----:B------:R-:W-:-:S03]  /*2a860*/  UMOV UR43, 0xffffffff ;  /* 0xffffffff002b7882 */ /* 0x000fc60000000000 */
[----:B--2---:R-:W-:-:S04]  /*2a870*/  IMAD.WIDE.U32 R4, R3, UR4, R4 ;  /* 0x0000000403047c25 */ /* 0x004fc8000f8e0004 */
[----:B------:R-:W-:Y:S01]  /*2a880*/  IMAD R3, R3, UR5, RZ ;  /* 0x0000000503037c24 */ /* 0x000fe2000f8e02ff */
[----:B------:R-:W-:Y:S01]  /*2a890*/  ULDC.64 UR4, c[0x0][0x650] ;  /* 0x0001940000047ab9 */ /* 0x000fe20000000a00 */
[----:B------:R-:W-:Y:S01]  /*2a8a0*/  IMAD.MOV.U32 R23, RZ, RZ, R4 ;  /* 0x000000ffff177224 */ /* 0x000fe200078e0004 */
[----:B------:R-:W-:Y:S01]  /*2a8b0*/  ISETP.GE.U32.AND P0, PT, R4, UR4, PT ;  /* 0x0000000404007c0c */ /* 0x000fe2000bf06070 */
[----:B------:R-:W-:-:S05]  /*2a8c0*/  IMAD.IADD R25, R5, 0x1, R3 ;  /* 0x0000000105197824 */ /* 0x000fca00078e0203 */
[----:B------:R0:W-:Y:S01]  /*2a8d0*/  STL [R1+0x300], R25 ;  /* 0x0003001901007387 */ /* 0x0001e20000100800 */
[----:B------:R-:W-:-:S03]  /*2a8e0*/  ISETP.GE.U32.AND.EX P0, PT, R25, UR5, PT, P0 ;  /* 0x0000000519007c0c */ /* 0x000fc6000bf06100 */
[----:B------:R0:W-:Y:S10]  /*2a8f0*/  STL [R1+0x304], R23 ;  /* 0x0003041701007387 */ /* 0x0001f40000100800 */
[----:B0-----:R-:W-:Y:S05]  /*2a900*/  @P0 BRA `(.L_x_793) ;  /* 0x0000000400780947 */ /* 0x001fea0003800000 */
[----:B------:R-:W0:Y:S01]  /*2a910*/  S2R R18, SR_CTAID.X ;  /* 0x0000000000127919 */ /* 0x000e220000002500 */
[----:B---3--:R-:W2:Y:S01]  /*2a920*/  LDC.64 R10, c[0x0][0x628] ;  /* 0x00018a00ff0a7b82 */ /* 0x008ea20000000a00 */
[----:B------:R-:W-:Y:S01]  /*2a930*/  ULDC UR4, c[0x0][0x150] ;  /* 0x0000540000047ab9 */ /* 0x000fe20000000800 */
[----:B----4-:R-:W-:Y:S01]  /*2a940*/  MOV R8, R23 ;  /* 0x0000001700087202 */ /* 0x010fe20000000f00 */
[----:B------:R-:W3:Y:S01]  /*2a950*/  S2R R20, SR_CTAID.Y ;  /* 0x0000000000147919 */ /* 0x000ee20000002600 */
[----:B------:R-:W-:-:S04]  /*2a960*/  IMAD.MOV.U32 R9, RZ, RZ, R25 ;  /* 0x000000ffff097224 */ /* 0x000fc800078e0019 */
[----:B------:R-:W4:Y:S08]  /*2a970*/  LDC R21, c[0x0][0x144] ;  /* 0x00005100ff157b82 */ /* 0x000f300000000800 */
[----:B-1----:R-:W1:Y:S08]  /*2a980*/  LDC R12, c[0x0][0x630] ;  /* 0x00018c00ff0c7b82 */ /* 0x002e700000000800 */
[----:B------:R-:W1:Y:S01]  /*2a990*/  LDC.64 R14, c[0x0][0x620] ;  /* 0x00018800ff0e7b82 */ /* 0x000e620000000a00 */
[----:B--2---:R-:W-:-:S04]  /*2a9a0*/  ISETP.NE.U32.AND P0, PT, R10, RZ, PT ;  /* 0x000000ff0a00720c */ /* 0x004fc80003f05070 */
[----:B------:R-:W-:Y:S02]  /*2a9b0*/  ISETP.NE.AND.EX P0, PT, R11, RZ, PT, P0 ;  /* 0x000000ff0b00720c */ /* 0x000fe40003f05300 */
[----:B0-----:R-:W-:-:S05]  /*2a9c0*/  I2FP.F32.U32 R0, R18 ;  /* 0x0000001200007245 */ /* 0x001fca0000201000 */
[----:B------:R-:W-:-:S04]  /*2a9d0*/  FMUL R0, R0, UR4 ;  /* 0x0000000400007c20 */ /* 0x000fc80008400000 */
[----:B------:R0:W2:Y:S02]  /*2a9e0*/  F2I.U32.TRUNC.NTZ R19, R0 ;  /* 0x0000000000137305 */ /* 0x0000a4000020f000 */
[----:B---34-:R-:W-:Y:S05]  /*2a9f0*/  @!P0 BRA `(.L_x_794) ;  /* 0x0000000000288947 */ /* 0x018fea0003800000 */
[----:B0-----:R-:W0:Y:S02]  /*2aa00*/  LDC R0, c[0x0][0x634] ;  /* 0x00018d00ff007b82 */ /* 0x001e240000000800 */
        /* <DEDUP_REMOVED lines=9> */
.L_x_794:
[-CC-:B-1----:R-:W-:Y:S01]  /*2aaa0*/  SHF.R.U64 R29, R8, R12.reuse, R9.reuse ;  /* 0x0000000c081d7219 */ /* 0x182fe20000001209 */
[----:B------:R-:W1:Y:S01]  /*2aab0*/  LDC.64 R26, c[0x0][0x640] ;  /* 0x00019000ff1a7b82 */ /* 0x000e620000000a00 */
[----:B0-----:R-:W-:Y:S01]  /*2aac0*/  SHF.R.U32.HI R0, RZ, R12, R9 ;  /* 0x0000000cff007219 */ /* 0x001fe20000011609 */
[----:B------:R-:W-:Y:S01]  /*2aad0*/  IMAD.MOV.U32 R4, RZ, RZ, R23 ;  /* 0x000000ffff047224 */ /* 0x000fe200078e0017 */
[----:B------:R-:W-:Y:S01]  /*2aae0*/  IADD3 R3, P0, RZ, -R29, RZ ;  /* 0x8000001dff037210 */ /* 0x000fe20007f1e0ff */
[----:B--2---:R-:W-:Y:S01]  /*2aaf0*/  IMAD.MOV R19, RZ, RZ, -R19 ;  /* 0x000000ffff137224 */ /* 0x004fe200078e0a13 */
[----:B------:R-:W-:Y:S01]  /*2ab00*/  ULDC UR4, c[0x0][0x154] ;  /* 0x0000550000047ab9 */ /* 0x000fe20000000800 */
[----:B------:R-:W-:Y:S02]  /*2ab10*/  IMAD.MOV.U32 R7, RZ, RZ, 0x1 ;  /* 0x00000001ff077424 */ /* 0x000fe400078e00ff */
[----:B------:R-:W0:Y:S01]  /*2ab20*/  LDC R6, c[0x0][0x618] ;  /* 0x00018600ff067b82 */ /* 0x000e220000000800 */
[----:B------:R-:W-:-:S02]  /*2ab30*/  IMAD.X R5, RZ, RZ, ~R0, P0 ;  /* 0x000000ffff057224 */ /* 0x000fc400000e0e00 */
[----:B------:R-:W-:Y:S02]  /*2ab40*/  IMAD R19, R21, R19, R18 ;  /* 0x0000001315137224 */ /* 0x000fe400078e0212 */
[-C--:B------:R-:W-:Y:S02]  /*2ab50*/  IMAD R0, R5, R14.reuse, RZ ;  /* 0x0000000e05007224 */ /* 0x080fe400078e02ff */
[----:B------:R-:W-:Y:S01]  /*2ab60*/  IMAD.MOV.U32 R5, RZ, RZ, R25 ;  /* 0x000000ffff057224 */ /* 0x000fe200078e0019 */
[----:B------:R-:W2:Y:S01]  /*2ab70*/  LDC R8, c[0x0][0x608] ;  /* 0x00018200ff087b82 */ /* 0x000ea20000000800 */
[----:B------:R-:W-:-:S04]  /*2ab80*/  IMAD.WIDE.U32 R4, R3, R14, R4 ;  /* 0x0000000e03047225 */ /* 0x000fc800078e0004 */
[----:B------:R-:W-:-:S03]  /*2ab90*/  IMAD R3, R3, R15, R0 ;  /* 0x0000000f03037224 */ /* 0x000fc600078e0200 */
[----:B------:R-:W3:Y:S01]  /*2aba0*/  LDC R24, c[0x0][0x658] ;  /* 0x00019600ff187b82 */ /* 0x000ee20000000800 */
[----:B------:R-:W-:Y:S02]  /*2abb0*/  I2FP.F32.U32 R0, R20 ;  /* 0x0000001400007245 */ /* 0x000fe40000201000 */
[----:B-1----:R-:W-:Y:S02]  /*2abc0*/  ISETP.NE.U32.AND P0, PT, R26, RZ, PT ;  /* 0x000000ff1a00720c */ /* 0x002fe40003f05070 */
[----:B------:R-:W-:Y:S01]  /*2abd0*/  IADD3 R3, R5, R3, RZ ;  /* 0x0000000305037210 */ /* 0x000fe20007ffe0ff */
[----:B------:R-:W-:Y:S01]  /*2abe0*/  FMUL R0, R0, UR4 ;  /* 0x0000000400007c20 */ /* 0x000fe20008400000 */
[----:B------:R-:W-:Y:S01]  /*2abf0*/  ISETP.NE.AND.EX P0, PT, R27, RZ, PT, P0 ;  /* 0x000000ff1b00720c */ /* 0x000fe20003f05300 */
[----:B------:R-:W1:Y:S01]  /*2ac00*/  LDC R15, c[0x0][0x148] ;  /* 0x00005200ff0f7b82 */ /* 0x000e620000000800 */
[-CC-:B0-----:R-:W-:Y:S01]  /*2ac10*/  SHF.R.U64 R12, R4, R6.reuse, R3.reuse ;  /* 0x00000006040c7219 */ /* 0x181fe20000001203 */
[----:B------:R0:W4:Y:S01]  /*2ac20*/  F2I.U32.TRUNC.NTZ R13, R0 ;  /* 0x00000000000d7305 */ /* 0x000122000020f000 */
[----:B------:R-:W-:Y:S01]  /*2ac30*/  SHF.R.U32.HI R3, RZ, R6, R3 ;  /* 0x00000006ff037219 */ /* 0x000fe20000011603 */
[----:B------:R-:W-:-:S04]  /*2ac40*/  IMAD.MOV.U32 R5, RZ, RZ, -0x1 ;  /* 0xffffffffff057424 */ /* 0x000fc800078e00ff */
[----:B------:R-:W0:Y:S01]  /*2ac50*/  LDC R18, c[0x0][0x600] ;  /* 0x00018000ff127b82 */ /* 0x000e220000000800 */
[-CC-:B--2---:R-:W-:Y:S02]  /*2ac60*/  SHF.R.U64 R10, R12, R8.reuse, R3.reuse ;  /* 0x000000080c0a7219 */ /* 0x184fe40000001203 */
[----:B------:R-:W-:-:S05]  /*2ac70*/  SHF.R.U32.HI R3, RZ, R8, R3 ;  /* 0x00000008ff037219 */ /* 0x000fca0000011603 */
[----:B------:R-:W2:Y:S01]  /*2ac80*/  LDC R23, c[0x0][0x648] ;  /* 0x00019200ff177b82 */ /* 0x000ea20000000800 */
[-C--:B---3--:R-:W-:Y:S02]  /*2ac90*/  SHF.L.U32 R4, R5, R24.reuse, RZ ;  /* 0x0000001805047219 */ /* 0x088fe400000006ff */
[-CC-:B------:R-:W-:Y:S02]  /*2aca0*/  SHF.R.U64 R14, R10, R24.reuse, R3.reuse ;  /* 0x000000180a0e7219 */ /* 0x180fe40000001203 */
[----:B------:R-:W-:Y:S02]  /*2acb0*/  SHF.R.U32.HI R5, RZ, R24, R3 ;  /* 0x00000018ff057219 */ /* 0x000fe40000011603 */
[----:B------:R-:W-:Y:S01]  /*2acc0*/  LOP3.LUT R21, RZ, R4, RZ, 0x33, !PT ;  /* 0x00000004ff157212 */ /* 0x000fe200078e33ff */
[----:B------:R-:W3:Y:S01]  /*2acd0*/  LDC R25, c[0x0][0x638] ;  /* 0x00018e00ff197b82 */ /* 0x000ee20000000800 */
[----:B------:R-:W-:Y:S01]  /*2ace0*/  SHF.L.U32 R24, R7, R24, RZ ;  /* 0x0000001807187219 */ /* 0x000fe200000006ff */
[----:B------:R-:W-:-:S06]  /*2acf0*/  IMAD.MOV.U32 R4, RZ, RZ, R14 ;  /* 0x000000ffff047224 */ /* 0x000fcc00078e000e */
[----:B------:R-:W0:Y:S01]  /*2ad00*/  LDC R28, c[0x0][0x610] ;  /* 0x00018400ff1c7b82 */ /* 0x000e220000000800 */
[----:B----4-:R-:W-:Y:S05]  /*2ad10*/  @!P0 BRA `(.L_x_795) ;  /* 0x0000000000288947 */ /* 0x010fea0003800000 */
[----:B------:R-:W4:Y:S02]  /*2ad20*/  LDC R3, c[0x0][0x64c] ;  /* 0x00019300ff037b82 */ /* 0x000f240000000800 */
[----:B----4-:R-:W-:-:S05]  /*2ad30*/  IADD3 R3, P0, R14, R3, RZ ;  /* 0x000000030e037210 */ /* 0x010fca0007f1e0ff */
        /* <DEDUP_REMOVED lines=8> */
.L_x_795:
[----:B------:R-:W4:Y:S01]  /*2adc0*/  LDC R3, c[0x0][0x65c] ;  /* 0x00019700ff037b82 */ /* 0x000f220000000800 */
[----:B0-2---:R-:W-:Y:S01]  /*2add0*/  SHF.R.U64 R0, R4, R23, R5 ;  /* 0x0000001704007219 */ /* 0x005fe20000001205 */
[----:B------:R-:W-:Y:S01]  /*2ade0*/  VIADD R7, R18, 0xffffffff ;  /* 0xffffffff12077836 */ /* 0x000fe20000000000 */
[----:B------:R-:W-:Y:S01]  /*2adf0*/  LOP3.LUT R5, R10, R21, RZ, 0xc0, !PT ;  /* 0x000000150a057212 */ /* 0x000fe200078ec0ff */
[----:B------:R-:W-:Y:S01]  /*2ae00*/  IMAD.MOV R13, RZ, RZ, -R13 ;  /* 0x000000ffff0d7224 */ /* 0x000fe200078e0a0d */
[----:B------:R-:W-:Y:S02]  /*2ae10*/  R2UR UR43, R29 ;  /* 0x000000001d2b72ca */ /* 0x000fe400000e0000 */
[----:B------:R-:W-:Y:S02]  /*2ae20*/  LOP3.LUT R12, R12, R7, RZ, 0xc0, !PT ;  /* 0x000000070c0c7212 */ /* 0x000fe400078ec0ff */
[----:B----4-:R-:W-:Y:S02]  /*2ae30*/  ISETP.NE.AND P0, PT, R3, 0x1, PT ;  /* 0x000000010300780c */ /* 0x010fe40003f05270 */
[----:B------:R-:W-:Y:S01]  /*2ae40*/  IADD3 R3, -R0, RZ, RZ ;  /* 0x000000ff00037210 */ /* 0x000fe20007ffe1ff */
[----:B------:R-:W-:-:S04]  /*2ae50*/  IMAD R0, R24, R0, R5 ;  /* 0x0000000018007224 */ /* 0x000fc800078e0205 */
[----:B---3--:R-:W-:-:S04]  /*2ae60*/  IMAD R3, R3, R25, R14 ;  /* 0x0000001903037224 */ /* 0x008fc800078e020e */
[----:B------:R-:W-:Y:S02]  /*2ae70*/  IMAD R3, R3, R18, R12 ;  /* 0x0000001203037224 */ /* 0x000fe400078e020c */
[----:B-1----:R-:W-:-:S04]  /*2ae80*/  @P0 IMAD R19, R15, R13, R20 ;  /* 0x0000000d0f130224 */ /* 0x002fc800078e0214 */
[----:B------:R-:W-:-:S05]  /*2ae90*/  IMAD R0, R0, R28, R19 ;  /* 0x0000001c00007224 */ /* 0x000fca00078e0213 */
[----:B------:R-:W-:Y:S02]  /*2aea0*/  SEL R4, R3, R0, !P0 ;  /* 0x0000000003047207 */ /* 0x000fe40004000000 */
[----:B------:R-:W-:Y:S02]  /*2aeb0*/  SEL R0, R0, R3, !P0 ;  /* 0x0000000300007207 */ /* 0x000fe40004000000 */
[----:B------:R-:W-:Y:S02]  /*2aec0*/  R2UR UR42, R4 ;  /* 0x00000000042a72ca */ /* 0x000fe400000e0000 */
[----:B------:R-:W-:Y:S01]  /*2aed0*/  R2UR UR41, R0 ;  /* 0x00000000002972ca */ /* 0x000fe200000e0000 */
[----:B------:R-:W-:-:S14]  /*2aee0*/  IMAD.MOV.U32 R0, RZ, RZ, 0x1 ;  /* 0x00000001ff007424 */ /* 0x000fdc00078e00ff */
.L_x_793:
[----:B------:R-:W-:-:S13]  /*2aef0*/  LOP3.LUT P0, RZ, R0, 0xff, RZ, 0xc0, !PT ;  /* 0x000000ff00ff7812 */ /* 0x000fda000780c0ff */
[----:B------:R-:W-:Y:S05]  /*2af00*/  @P0 BRA `(.L_x_796) ;  /* 0xfffffd60002c0947 */ /* 0x000fea000383ffff */
[----:B------:R-:W-:Y:S05]  /*2af10*/  EXIT ;  /* 0x000000000000794d */ /* 0x000fea0003800000 */
.L_x_3:
[----:B------:R-:W2:Y:S01]  /*2af20*/  LDL R17, [R1+0x304] ;  /* 0x0003040001117983 */ /* 0x000ea20000100800 */
[----:B------:R-:W-:-:S03]  /*2af30*/  ULDC.64 UR4, c[0x0][0x650] ;  /* 0x0001940000047ab9 */ /* 0x000fc60000000a00 */
[----:B------:R-:W3:Y:S01]  /*2af40*/  LDL R18, [R1+0x300] ;  /* 0x0003000001127983 */ /* 0x000ee20000100800 */
[----:B------:R-:W-:Y:S01]  /*2af50*/  PRMT R6, RZ, 0x7610, R6 ;  /* 0x00007610ff067816 */ /* 0x000fe20000000006 */
[----:B------:R-:W-:Y:S02]  /*2af60*/  IMAD.MOV.U32 R3, RZ, RZ, -0x1 ;  /* 0xffffffffff037424 */ /* 0x000fe400078e00ff */
[----:B------:R-:W-:Y:S02]  /*2af70*/  IMAD.MOV.U32 R2, RZ, RZ, -0x1 ;  /* 0xffffffffff027424 */ /* 0x000fe400078e00ff */
[----:B------:R-:W-:Y:S01]  /*2af80*/  IMAD.MOV.U32 R10, RZ, RZ, -0x1 ;  /* 0xffffffffff0a7424 */ /* 0x000fe200078e00ff */
[----:B--2---:R-:W-:-:S04]  /*2af90*/  ISETP.GE.U32.AND P0, PT, R17, UR4, PT ;  /* 0x0000000411007c0c */ /* 0x004fc8000bf06070 */
[----:B---3--:R-:W-:-:S13]  /*2afa0*/  ISETP.GE.U32.AND.EX P0, PT, R18, UR5, PT, P0 ;  /* 0x0000000512007c0c */ /* 0x008fda000bf06100 */
[----:B------:R-:W-:Y:S05]  /*2afb0*/  @P0 BRA `(.L_x_797) ;  /* 0x0000000400640947 */ /* 0x000fea0003800000 */
[----:B------:R-:W0:Y:S01]  /*2afc0*/  LDC.64 R10, c[0x0][0x628] ;  /* 0x00018a00ff0a7b82 */ /* 0x000e220000000a00 */
[----:B------:R-:W-:Y:S02]  /*2afd0*/  IMAD.MOV.U32 R8, RZ, RZ, R17 ;  /* 0x000000ffff087224 */ /* 0x000fe400078e0011 */
[----:B------:R-:W-:-:S05]  /*2afe0*/  IMAD.MOV.U32 R9, RZ, RZ, R18 ;  /* 0x000000ffff097224 */ /* 0x000fca00078e0012 */
        /* <DEDUP_REMOVED lines=10> */
[----:B------:R-:W-:Y:S01]  /*2b090*/  IMAD.WIDE.U32 R2, R9, R10, RZ ;  /* 0x0000000a09027225 */ /* 0x000fe200078e00ff */
[----:B------:R-:W-:-:S03]  /*2b0a0*/  MOV R8, R7 ;  /* 0x0000000700087202 */ /* 0x000fc60000000f00 */
[----:B------:R-:W-:Y:S01]  /*2b0b0*/  IMAD.X R9, RZ, RZ, RZ, P0 ;  /* 0x000000ffff097224 */ /* 0x000fe200000e06ff */
[----:B------:R-:W-:-:S05]  /*2b0c0*/  IADD3 RZ, P0, R3, R6, RZ ;  /* 0x0000000603ff7210 */ /* 0x000fca0007f1e0ff */
[----:B------:R-:W-:-:S08]  /*2b0d0*/  IMAD.WIDE.U32.X R8, R13, R11, R8, P0 ;  /* 0x0000000b0d087225 */ /* 0x000fd000000e0408 */
.L_x_798:
[--C-:B------:R-:W-:Y:S01]  /*2b0e0*/  SHF.R.U64 R10, R8, R12, R9.reuse ;  /* 0x0000000c080a7219 */ /* 0x100fe20000001209 */
[----:B------:R-:W-:Y:S01]  /*2b0f0*/  IMAD.MOV.U32 R3, RZ, RZ, R18 ;  /* 0x000000ffff037224 */ /* 0x000fe200078e0012 */
[----:B------:R-:W-:Y:S01]  /*2b100*/  I2FP.F32.U32 R6, R4 ;  /* 0x0000000400067245 */ /* 0x000fe20000201000 */
[----:B------:R-:W0:Y:S01]  /*2b110*/  LDC R16, c[0x0][0x618] ;  /* 0x00018600ff107b82 */ /* 0x000e220000000800 */
[----:B------:R-:W-:Y:S01]  /*2b120*/  SHF.R.U32.HI R2, RZ, R12, R9 ;  /* 0x0000000cff027219 */ /* 0x000fe20000011609 */
[----:B------:R-:W-:Y:S01]  /*2b130*/  ULDC UR4, c[0x0][0x150] ;  /* 0x0000540000047ab9 */ /* 0x000fe20000000800 */
[----:B------:R-:W-:Y:S01]  /*2b140*/  IADD3 R5, P0, RZ, -R10, RZ ;  /* 0x8000000aff057210 */ /* 0x000fe20007f1e0ff */
[----:B------:R-:W-:Y:S01]  /*2b150*/  FMUL R9, R6, UR4 ;  /* 0x0000000406097c20 */ /* 0x000fe20008400000 */
[----:B------:R-:W-:-:S03]  /*2b160*/  ULDC UR4, c[0x0][0x154] ;  /* 0x0000550000047ab9 */ /* 0x000fc60000000800 */
[----:B------:R-:W1:Y:S01]  /*2b170*/  LDC.64 R18, c[0x0][0x640] ;  /* 0x00019000ff127b82 */ /* 0x000e620000000a00 */
[----:B------:R-:W-:Y:S01]  /*2b180*/  IMAD.X R7, RZ, RZ, ~R2, P0 ;  /* 0x000000ffff077224 */ /* 0x000fe200000e0e02 */
[----:B------:R-:W2:Y:S01]  /*2b190*/  F2I.U32.TRUNC.NTZ R9, R9 ;  /* 0x0000000900097305 */ /* 0x000ea2000020f000 */
[----:B------:R-:W-:Y:S02]  /*2b1a0*/  IMAD.MOV.U32 R2, RZ, RZ, R17 ;  /* 0x000000ffff027224 */ /* 0x000fe400078e0011 */
[-C--:B------:R-:W-:Y:S02]  /*2b1b0*/  IMAD R6, R7, R14.reuse, RZ ;  /* 0x0000000e07067224 */ /* 0x080fe400078e02ff */
[C---:B------:R-:W-:Y:S01]  /*2b1c0*/  IMAD.WIDE.U32 R2, R5.reuse, R14, R2 ;  /* 0x0000000e05027225 */ /* 0x040fe200078e0002 */
[----:B------:R-:W3:Y:S03]  /*2b1d0*/  LDC R11, c[0x0][0x144] ;  /* 0x00005100ff0b7b82 */ /* 0x000ee60000000800 */
[----:B------:R-:W-:-:S02]  /*2b1e0*/  IMAD R5, R5, R15, R6 ;  /* 0x0000000f05057224 */ /* 0x000fc400078e0206 */
[----:B------:R-:W-:Y:S02]  /*2b1f0*/  IMAD.MOV.U32 R6, RZ, RZ, -0x1 ;  /* 0xffffffffff067424 */ /* 0x000fe400078e00ff */
[----:B------:R-:W-:Y:S01]  /*2b200*/  IMAD.IADD R3, R3, 0x1, R5 ;  /* 0x0000000103037824 */ /* 0x000fe200078e0205 */
[----:B------:R-:W4:Y:S01]  /*2b210*/  LDC R12, c[0x0][0x608] ;  /* 0x00018200ff0c7b82 */ /* 0x000f220000000800 */
[----:B------:R-:W-:-:S03]  /*2b220*/  I2FP.F32.U32 R5, R0 ;  /* 0x0000000000057245 */ /* 0x000fc60000201000 */
[-C--:B0-----:R-:W-:Y:S01]  /*2b230*/  SHF.R.U64 R8, R2, R16.reuse, R3 ;  /* 0x0000001002087219 */ /* 0x081fe20000001203 */
[----:B--2---:R-:W-:Y:S01]  /*2b240*/  IMAD.MOV R2, RZ, RZ, -R9 ;  /* 0x000000ffff027224 */ /* 0x004fe200078e0a09 */
[----:B------:R-:W-:Y:S01]  /*2b250*/  SHF.R.U32.HI R3, RZ, R16, R3 ;  /* 0x00000010ff037219 */ /* 0x000fe20000011603 */
[----:B------:R-:W-:Y:S01]  /*2b260*/  FMUL R5, R5, UR4 ;  /* 0x0000000405057c20 */ /* 0x000fe20008400000 */
[----:B------:R-:W0:Y:S01]  /*2b270*/  LDC R7, c[0x0][0x658] ;  /* 0x00019600ff077b82 */ /* 0x000e220000000800 */
[----:B-1----:R-:W-:-:S04]  /*2b280*/  ISETP.NE.U32.AND P0, PT, R18, RZ, PT ;  /* 0x000000ff1200720c */ /* 0x002fc80003f05070 */
[----:B------:R-:W-:-:S03]  /*2b290*/  ISETP.NE.AND.EX P0, PT, R19, RZ, PT, P0 ;  /* 0x000000ff1300720c */ /* 0x000fc60003f05300 */
[----:B------:R-:W1:Y:S01]  /*2b2a0*/  LDC R15, c[0x0][0x148] ;  /* 0x00005200ff0f7b82 */ /* 0x000e620000000800 */
[----:B---3--:R-:W-:Y:S02]  /*2b2b0*/  IMAD R16, R11, R2, R4 ;  /* 0x000000020b107224 */ /* 0x008fe400078e0204 */
[----:B------:R-:W-:-:S05]  /*2b2c0*/  IMAD.MOV.U32 R4, RZ, RZ, 0x1 ;  /* 0x00000001ff047424 */ /* 0x000fca00078e00ff */
[----:B------:R-:W2:Y:S01]  /*2b2d0*/  LDC R14, c[0x0][0x600] ;  /* 0x00018000ff0e7b82 */ /* 0x000ea20000000800 */
[-CC-:B----4-:R-:W-:Y:S02]  /*2b2e0*/  SHF.R.U64 R11, R8, R12.reuse, R3.reuse ;  /* 0x0000000c080b7219 */ /* 0x190fe40000001203 */
[----:B------:R-:W-:Y:S02]  /*2b2f0*/  SHF.R.U32.HI R2, RZ, R12, R3 ;  /* 0x0000000cff027219 */ /* 0x000fe40000011603 */
[----:B------:R3:W4:Y:S03]  /*2b300*/  F2I.U32.TRUNC.NTZ R12, R5 ;  /* 0x00000005000c7305 */ /* 0x000726000020f000 */
[----:B------:R-:W1:Y:S01]  /*2b310*/  LDC R17, c[0x0][0x648] ;  /* 0x00019200ff117b82 */ /* 0x000e620000000800 */
[-C--:B0-----:R-:W-:Y:S02]  /*2b320*/  SHF.R.U64 R13, R11, R7.reuse, R2 ;  /* 0x000000070b0d7219 */ /* 0x081fe40000001202 */
[----:B------:R-:W-:-:S02]  /*2b330*/  SHF.L.U32 R6, R6, R7, RZ ;  /* 0x0000000706067219 */ /* 0x000fc400000006ff */
[-C--:B------:R-:W-:Y:S01]  /*2b340*/  SHF.R.U32.HI R3, RZ, R7.reuse, R2 ;  /* 0x00000007ff037219 */ /* 0x080fe20000011602 */
[----:B------:R-:W-:Y:S01]  /*2b350*/  IMAD.MOV.U32 R2, RZ, RZ, R13 ;  /* 0x000000ffff027224 */ /* 0x000fe200078e000d */
[----:B------:R-:W-:Y:S01]  /*2b360*/  SHF.L.U32 R21, R4, R7, RZ ;  /* 0x0000000704157219 */ /* 0x000fe200000006ff */
[----:B------:R-:W0:Y:S01]  /*2b370*/  LDC R20, c[0x0][0x638] ;  /* 0x00018e00ff147b82 */ /* 0x000e220000000800 */
[----:B------:R-:W-:-:S07]  /*2b380*/  LOP3.LUT R22, RZ, R6, RZ, 0x33, !PT ;  /* 0x00000006ff167212 */ /* 0x000fce00078e33ff */
[----:B------:R-:W0:Y:S01]  /*2b390*/  LDC R23, c[0x0][0x610] ;  /* 0x00018400ff177b82 */ /* 0x000e220000000800 */
[----:B---34-:R-:W-:Y:S05]  /*2b3a0*/  @!P0 BRA `(.L_x_799) ;  /* 0x0000000000288947 */ /* 0x018fea0003800000 */
[----:B------:R-:W3:Y:S02]  /*2b3b0*/  LDC R2, c[0x0][0x64c] ;  /* 0x00019300ff027b82 */ /* 0x000ee40000000800 */
[----:B---3--:R-:W-:-:S04]  /*2b3c0*/  IADD3 R7, P0, R13, R2, RZ ;  /* 0x000000020d077210 */ /* 0x008fc80007f1e0ff */
[----:B------:R-:W-:-:S05]  /*2b3d0*/  IADD3.X R9, RZ, R3, RZ, P0, !PT ;  /* 0x00000003ff097210 */ /* 0x000fca00007fe4ff */
[----:B------:R-:W-:-:S04]  /*2b3e0*/  IMAD.WIDE.U32 R2, R9, R18, RZ ;  /* 0x0000001209027225 */ /* 0x000fc800078e00ff */
[----:B------:R-:W-:-:S04]  /*2b3f0*/  IMAD.WIDE.U32 R4, P0, R7, R19, R2 ;  /* 0x0000001307047225 */ /* 0x000fc80007800002 */
[----:B------:R-:W-:-:S04]  /*2b400*/  IMAD.WIDE.U32 R2, R7, R18, RZ ;  /* 0x0000001207027225 */ /* 0x000fc800078e00ff */
[----:B------:R-:W-:Y:S01]  /*2b410*/  IMAD.X R7, RZ, RZ, RZ, P0 ;  /* 0x000000ffff077224 */ /* 0x000fe200000e06ff */
[----:B------:R-:W-:Y:S01]  /*2b420*/  IADD3 RZ, P0, R3, R4, RZ ;  /* 0x0000000403ff7210 */ /* 0x000fe20007f1e0ff */
[----:B------:R-:W-:-:S04]  /*2b430*/  IMAD.MOV.U32 R6, RZ, RZ, R5 ;  /* 0x000000ffff067224 */ /* 0x000fc800078e0005 */
[----:B------:R-:W-:-:S08]  /*2b440*/  IMAD.WIDE.U32.X R2, R9, R19, R6, P0 ;  /* 0x0000001309027225 */ /* 0x000fd000000e0406 */
.L_x_799:
[----:B------:R-:W3:Y:S01]  /*2b450*/  LDC R4, c[0x0][0x65c] ;  /* 0x00019700ff047b82 */ /* 0x000ee20000000800 */
[----:B-1----:R-:W-:Y:S01]  /*2b460*/  SHF.R.U64 R3, R2, R17, R3 ;  /* 0x0000001102037219 */ /* 0x002fe20000001203 */
[----:B--2---:R-:W-:Y:S01]  /*2b470*/  VIADD R5, R14, 0xffffffff ;  /* 0xffffffff0e057836 */ /* 0x004fe20000000000 */
[----:B------:R-:W-:Y:S01]  /*2b480*/  LOP3.LUT R2, R11, R22, RZ, 0xc0, !PT ;  /* 0x000000160b027212 */ /* 0x000fe200078ec0ff */
[----:B------:R-:W-:Y:S02]  /*2b490*/  IMAD.MOV R12, RZ, RZ, -R12 ;  /* 0x000000ffff0c7224 */ /* 0x000fe400078e0a0c */
[----:B------:R-:W-:Y:S01]  /*2b4a0*/  IMAD.MOV.U32 R6, RZ, RZ, 0x1 ;  /* 0x00000001ff067424 */ /* 0x000fe200078e00ff */
[----:B------:R-:W-:Y:S02]  /*2b4b0*/  LOP3.LUT R5, R8, R5, RZ, 0xc0, !PT ;  /* 0x0000000508057212 */ /* 0x000fe400078ec0ff */
[----:B---3--:R-:W-:Y:S01]  /*2b4c0*/  ISETP.NE.AND P0, PT, R4, 0x1, PT ;  /* 0x000000010400780c */ /* 0x008fe20003f05270 */
[----:B------:R-:W-:-:S02]  /*2b4d0*/  IMAD.MOV R4, RZ, RZ, -R3 ;  /* 0x000000ffff047224 */ /* 0x000fc400078e0a03 */
[----:B------:R-:W-:-:S10]  /*2b4e0*/  IMAD R3, R21, R3, R2 ;  /* 0x0000000315037224 */ /* 0x000fd400078e0202 */
[----:B------:R-:W-:Y:S02]  /*2b4f0*/  @P0 IMAD R16, R15, R12, R0 ;  /* 0x0000000c0f100224 */ /* 0x000fe400078e0200 */
[----:B0-----:R-:W-:Y:S02]  /*2b500*/  IMAD R0, R4, R20, R13 ;  /* 0x0000001404007224 */ /* 0x001fe400078e020d */
[----:B------:R-:W-:Y:S02]  /*2b510*/  IMAD R3, R3, R23, R16 ;  /* 0x0000001703037224 */ /* 0x000fe400078e0210 */
[----:B------:R-:W-:-:S05]  /*2b520*/  IMAD R0, R0, R14, R5 ;  /* 0x0000000e00007224 */ /* 0x000fca00078e0205 */
[----:B------:R-:W-:Y:S02]  /*2b530*/  SEL R2, R0, R3, !P0 ;  /* 0x0000000300027207 */ /* 0x000fe40004000000 */
[----:B------:R-:W-:-:S07]  /*2b540*/  SEL R3, R3, R0, !P0 ;  /* 0x0000000003037207 */ /* 0x000fce0004000000 */
.L_x_797:
[----:B------:R-:W-:-:S08]  /*2b550*/  NOP ;  /* 0x0000000000007918 */ /* 0x000fd00000000000 */
[----:B------:R-:W0:-:S00]  /*2b560*/  USETMAXREG.DEALLOC.CTAPOOL 0x18 ;  /* 0x00000018000079c8 */ /* 0x000e0000080e0500 */
[----:B------:R-:W-:-:S13]  /*2b570*/  ISETP.NE.AND P0, PT, RZ, UR8, PT ;  /* 0x00000008ff007c0c */ /* 0x000fda000bf05270 */
[----:B------:R-:W-:Y:S05]  /*2b580*/  @P0 EXIT ;  /* 0x000000000000094d */ /* 0x000fea0003800000 */
[----:B0-----:R-:W-:Y:S01]  /*2b590*/  LOP3.LUT P0, RZ, R6, 0xff, RZ, 0xc0, !PT ;  /* 0x000000ff06ff7812 */ /* 0x001fe2000780c0ff */
[----:B------:R-:W-:Y:S02]  /*2b5a0*/  IMAD.MOV.U32 R7, RZ, RZ, 0x1 ;  /* 0x00000001ff077424 */ /* 0x000fe400078e00ff */
[----:B------:R-:W-:-:S10]  /*2b5b0*/  IMAD.MOV.U32 R6, RZ, RZ, RZ ;  /* 0x000000ffff067224 */ /* 0x000fd400078e00ff */
[----:B------:R-:W-:Y:S05]  /*2b5c0*/  @!P0 BRA `(.L_x_800) ;  /* 0x0000000c00588947 */ /* 0x000fea0003800000 */
[----:B------:R-:W0:Y:S01]  /*2b5d0*/  LDC R0, c[0x0][0x28c] ;  /* 0x0000a300ff007b82 */ /* 0x000e220000000800 */
[----:B------:R-:W1:Y:S01]  /*2b5e0*/  S2R R4, SR_TID.X ;  /* 0x0000000000047919 */ /* 0x000e620000002100 */
[----:B------:R-:W-:Y:S01]  /*2b5f0*/  ULDC UR5, c[0x0][0x658] ;  /* 0x0001960000057ab9 */ /* 0x000fe20000000800 */
[----:B------:R-:W-:Y:S01]  /*2b600*/  UMOV UR7, 0xffffffff ;  /* 0xffffffff00077882 */ /* 0x000fe20000000000 */
[----:B------:R-:W-:Y:S01]  /*2b610*/  ULDC UR6, c[0x0][0xc] ;  /* 0x0000030000067ab9 */ /* 0x000fe20000000800 */
[----:B------:R-:W-:Y:S01]  /*2b620*/  USHF.L.U32 UR8, UR7, UR5, URZ ;  /* 0x0000000507087299 */ /* 0x000fe2000800063f */
[----:B------:R-:W-:Y:S01]  /*2b630*/  BSSY B0, `(.L_x_800) ;  /* 0x00000cf000007945 */ /* 0x000fe20003800000 */
[----:B------:R-:W-:Y:S01]  /*2b640*/  UMOV UR9, 0x1 ;  /* 0x0000000100097882 */ /* 0x000fe20000000000 */
[----:B------:R-:W-:Y:S01]  /*2b650*/  ULDC UR7, c[0x0][0x10] ;  /* 0x0000040000077ab9 */ /* 0x000fe20000000800 */
[----:B------:R-:W-:Y:S01]  /*2b660*/  USHF.L.U32 UR18, UR9, UR5, URZ ;  /* 0x0000000509127299 */ /* 0x000fe2000800063f */
[----:B------:R-:W-:Y:S01]  /*2b670*/  IMAD.MOV.U32 R9, RZ, RZ, 0x1 ;  /* 0x00000001ff097424 */ /* 0x000fe200078e00ff */
[----:B------:R-:W-:Y:S01]  /*2b680*/  UIMAD.WIDE.U32 UR6, UR6, UR7, URZ ;  /* 0x00000007060672a5 */ /* 0x000fe2000f8e003f */
[----:B------:R-:W-:Y:S01]  /*2b690*/  IMAD.MOV.U32 R7, RZ, RZ, 0x1 ;  /* 0x00000001ff077424 */ /* 0x000fe200078e00ff */
[----:B------:R-:W-:Y:S01]  /*2b6a0*/  ULDC UR5, c[0x0][0x14] ;  /* 0x0000050000057ab9 */ /* 0x000fe20000000800 */
[----:B------:R-:W-:Y:S01]  /*2b6b0*/  IMAD.MOV.U32 R6, RZ, RZ, RZ ;  /* 0x000000ffff067224 */ /* 0x000fe200078e00ff */
[----:B------:R-:W-:-:S02]  /*2b6c0*/  UIMAD.WIDE.U32 UR20, UR6, UR5, URZ ;  /* 0x00000005061472a5 */ /* 0x000fc4000f8e003f */
[----:B------:R-:W-:Y:S01]  /*2b6d0*/  UIMAD UR13, UR7, UR5, URZ ;  /* 0x00000005070d72a4 */ /* 0x000fe2000f8e023f */
[----:B------:R-:W-:Y:S01]  /*2b6e0*/  ULDC UR4, c[0x0][0x600] ;  /* 0x0001800000047ab9 */ /* 0x000fe20000000800 */
[----:B------:R-:W-:Y:S02]  /*2b6f0*/  ULOP3.LUT UR24, UR40, 0x2, URZ, 0xfc, !UPT ;  /* 0x0000000228187892 */ /* 0x000fe4000f8efc3f */
[----:B------:R-:W-:Y:S01]  /*2b700*/  UIADD3 UR4, UR4, -0x1, URZ ;  /* 0xffffffff04047890 */ /* 0x000fe2000fffe03f */
[----:B0-----:R-:W-:Y:S01]  /*2b710*/  IADD3 R0, R0, 0x3f, RZ ;  /* 0x0000003f00007810 */ /* 0x001fe20007ffe0ff */
[----:B------:R-:W-:Y:S02]  /*2b720*/  ULOP3.LUT UR17, URZ, UR8, URZ, 0x33, !UPT ;  /* 0x000000083f117292 */ /* 0x000fe4000f8e333f */
[----:B------:R-:W-:Y:S01]  /*2b730*/  UIADD3 UR13, UR21, UR13, URZ ;  /* 0x0000000d150d7290 */ /* 0x000fe2000fffe03f */
[----:B------:R-:W-:Y:S01]  /*2b740*/  SHF.R.S32.HI R5, RZ, 0x1f, R0 ;  /* 0x0000001fff057819 */ /* 0x000fe20000011400 */
[----:B------:R-:W-:-:S03]  /*2b750*/  ULDC.64 UR22, c[0x0][0x198] ;  /* 0x0000660000167ab9 */ /* 0x000fc60000000a00 */
[----:B------:R-:W-:Y:S02]  /*2b760*/  LEA.HI R0, R5, R0, RZ, 0x6 ;  /* 0x0000000005007211 */ /* 0x000fe400078f30ff */
[C---:B-1----:R-:W-:Y:S02]  /*2b770*/  LOP3.LUT P2, RZ, R4.reuse, 0x7f, RZ, 0xc0, !PT ;  /* 0x0000007f04ff7812 */ /* 0x042fe4000784c0ff */
[----:B------:R-:W-:Y:S02]  /*2b780*/  SHF.R.S32.HI R0, RZ, 0x6, R0 ;  /* 0x00000006ff007819 */ /* 0x000fe40000011400 */
[----:B------:R-:W-:-:S03]  /*2b790*/  LOP3.LUT P0, RZ, R4, 0x1f, RZ, 0xc0, !PT ;  /* 0x0000001f04ff7812 */ /* 0x000fc6000780c0ff */
[----:B------:R-:W-:Y:S01]  /*2b7a0*/  VIADD R16, R0, 0x1 ;  /* 0x0000000100107836 */ /* 0x000fe20000000000 */
[----:B------:R-:W-:-:S13]  /*2b7b0*/  PLOP3.LUT P0, PT, P0, P2, PT, 0x8a, 0x0 ;  /* 0x000000000000781c */ /* 0x000fda0000705172 */
.L_x_812:
[----:B------:R-:W-:-:S03]  /*2b7c0*/  UMOV UR5, 0xffffffff ;  /* 0xffffffff00057882 */ /* 0x000fc60000000000 */
[----:B------:R-:W-:Y:S05]  /*2b7d0*/  BRA.DIV UR5, `(.L_x_801) ;  /* 0x0000000e057c7947 */ /* 0x000fea000b800000 */
[----:B------:R-:W-:-:S13]  /*2b7e0*/  ELECT P6, URZ, PT ;  /* 0x00000000003f782f */ /* 0x000fda00038c0000 */
.L_x_821:
[----:B------:R-:W0:Y:S01]  /*2b7f0*/  LDC R4, c[0x0][0x28c] ;  /* 0x0000a300ff047b82 */ /* 0x000e220000000800 */
[----:B------:R-:W-:Y:S01]  /*2b800*/  BSSY B1, `(.L_x_802) ;  /* 0x0000038000017945 */ /* 0x000fe20003800000 */
[----:B0-----:R-:W-:-:S13]  /*2b810*/  ISETP.LT.OR P6, PT, R4, 0x1, !P6 ;  /* 0x000000010400780c */ /* 0x001fda00077c1670 */
[----:B------:R-:W-:Y:S05]  /*2b820*/  @P6 BRA `(.L_x_803) ;  /* 0x0000000000d46947 */ /* 0x000fea0003800000 */
[----:B------:R-:W-:Y:S01]  /*2b830*/  IMAD R2, R2, 0x180, RZ ;  /* 0x0000018002027824 */ /* 0x000fe200078e02ff */
[----:B------:R-:W-:Y:S01]  /*2b840*/  MOV R8, R6 ;  /* 0x0000000600087202 */ /* 0x000fe20000000f00 */
[----:B------:R-:W-:Y:S02]  /*2b850*/  IMAD.SHL.U32 R3, R3, 0x100, RZ ;  /* 0x0000010003037824 */ /* 0x000fe400078e00ff */
[----:B------:R-:W-:Y:S02]  /*2b860*/  IMAD.MOV.U32 R13, RZ, RZ, RZ ;  /* 0x000000ffff0d7224 */ /* 0x000fe400078e00ff */
[----:B------:R-:W-:Y:S02]  /*2b870*/  IMAD.MOV.U32 R4, RZ, RZ, R16 ;  /* 0x000000ffff047224 */ /* 0x000fe400078e0010 */
[----:B------:R-:W-:-:S07]  /*2b880*/  IMAD.MOV.U32 R5, RZ, RZ, R7 ;  /* 0x000000ffff057224 */ /* 0x000fce00078e0007 */
.L_x_807:
[----:B------:R-:W0:Y:S01]  /*2b890*/  S2R R12, SR_CgaCtaId ;  /* 0x00000000000c7919 */ /* 0x000e220000008800 */
[----:B------:R-:W-:-:S04]  /*2b8a0*/  MOV R11, 0x400 ;  /* 0x00000400000b7802 */ /* 0x000fc80000000f00 */
[----:B0-----:R-:W-:Y:S02]  /*2b8b0*/  LEA R15, R12, R11, 0x18 ;  /* 0x0000000b0c0f7211 */ /* 0x001fe400078ec0ff */
[----:B------:R-:W-:Y:S01]  /*2b8c0*/  SHF.L.U32 R11, R5, 0x1f, RZ ;  /* 0x0000001f050b7819 */ /* 0x000fe200000006ff */
[----:B------:R-:W0:Y:S02]  /*2b8d0*/  @!P2 LDC R12, c[0x0][0x500] ;  /* 0x00014000ff0cab82 */ /* 0x000e240000000800 */
[----:B------:R-:W-:-:S04]  /*2b8e0*/  IMAD R14, R8, 0x8, R15 ;  /* 0x00000008080e7824 */ /* 0x000fc800078e020f */
[----:B------:R-:W1:Y:S02]  /*2b8f0*/  SYNCS.PHASECHK.TRANS64.TRYWAIT P1, [R14+URZ+0x10], R11 ;  /* 0x0000100b0e0075a7 */ /* 0x000e64000802017f */
[----:B-1----:R-:W-:Y:S05]  /*2b900*/  @!P1 BRA `(.L_x_804) ;  /* 0x0000000c00509947 */ /* 0x002fea0003800000 */
.L_x_822:
[----:B------:R-:W-:Y:S01]  /*2b910*/  UPRMT UR5, UR24, 0x9910, URZ ;  /* 0x0000991018057896 */ /* 0x000fe2000800003f */
[----:B0-----:R0:W-:Y:S03]  /*2b920*/  @!P2 SYNCS.ARRIVE.TRANS64 RZ, [R14+URZ], R12 ;  /* 0x0000000c0effa9a7 */ /* 0x0011e6000800003f */
[----:B------:R-:W-:-:S06]  /*2b930*/  UISETP.NE.AND UP0, UPT, UR5, 0x2, UPT ;  /* 0x000000020500788c */ /* 0x000fcc000bf05270 */
[----:B------:R-:W-:-:S13]  /*2b940*/  PLOP3.LUT P1, PT, PT, PT, UP0, 0x80, 0x0 ;  /* 0x000000000000781c */ /* 0x000fda0003f2f008 */
[----:B0-----:R-:W-:Y:S05]  /*2b950*/  @P1 BRA `(.L_x_805) ;  /* 0x0000000000041947 */ /* 0x001fea0003800000 */
[----:B------:R-:W-:Y:S01]  /*2b960*/  BPT.TRAP 0x1 ;  /* 0x000000040000795c */ /* 0x000fe20000300000 */
.L_x_805:
[----:B------:R-:W-:Y:S05]  /*2b970*/  @P0 BRA `(.L_x_806) ;  /* 0x0000000000040947 */ /* 0x000fea0003800000 */
[----:B------:R-:W-:Y:S01]  /*2b980*/  BPT.TRAP 0x1 ;  /* 0x000000040000795c */ /* 0x000fe20000300000 */
.L_x_806:
[--C-:B-1----:R-:W-:Y:S01]  /*2b990*/  IMAD R11, R8, 0x8000, R15.reuse ;  /* 0x00008000080b7824 */ /* 0x102fe200078e020f */
[----:B------:R-:W-:Y:S01]  /*2b9a0*/  R2UR UR9, R14 ;  /* 0x000000000e0972ca */ /* 0x000fe200000e0000 */
[----:B------:R-:W-:Y:S01]  /*2b9b0*/  IMAD R15, R8, 0xc000, R15 ;  /* 0x0000c000080f7824 */ /* 0x000fe200078e020f */
[----:B------:R-:W-:Y:S01]  /*2b9c0*/  UIADD3 UR6, UP0, UR22, 0xf0, URZ ;  /* 0x000000f016067890 */ /* 0x000fe2000ff1e03f */
[----:B------:R-:W-:Y:S01]  /*2b9d0*/  VIADD R4, R4, 0xffffffff ;  /* 0xffffffff04047836 */ /* 0x000fe20000000000 */
[----:B------:R-:W-:Y:S01]  /*2b9e0*/  R2UR UR5, R11 ;  /* 0x000000000b0572ca */ /* 0x000fe200000e0000 */
[----:B------:R-:W-:Y:S01]  /*2b9f0*/  UIADD3 UR26, UP1, UR22, 0x1f0, URZ ;  /* 0x000001f0161a7890 */ /* 0x000fe2000ff3e03f */
[----:B------:R-:W-:Y:S01]  /*2ba00*/  R2UR UR8, R15 ;  /* 0x000000000f0872ca */ /* 0x000fe200000e0000 */
[----:B------:R-:W-:Y:S01]  /*2ba10*/  UIADD3.X UR7, URZ, UR23, URZ, UP0, !UPT ;  /* 0x000000173f077290 */ /* 0x000fe200087fe43f */
[----:B------:R-:W-:Y:S01]  /*2ba20*/  R2UR UR11, R3 ;  /* 0x00000000030b72ca */ /* 0x000fe200000e0000 */
[----:B------:R-:W-:Y:S01]  /*2ba30*/  VIADD R8, R8, 0x1 ;  /* 0x0000000108087836 */ /* 0x000fe20000000000 */
[C---:B------:R-:W-:Y:S01]  /*2ba40*/  R2UR UR10, R13.reuse ;  /* 0x000000000d0a72ca */ /* 0x040fe200000e0000 */
[----:B------:R-:W-:Y:S01]  /*2ba50*/  UIADD3.X UR27, URZ, UR23, URZ, UP1, !UPT ;  /* 0x000000173f1b7290 */ /* 0x000fe20008ffe43f */
[----:B------:R-:W-:Y:S01]  /*2ba60*/  R2UR UR12, R10 ;  /* 0x000000000a0c72ca */ /* 0x000fe200000e0000 */
[----:B------:R-:W-:Y:S01]  /*2ba70*/  UMOV UR14, 0x0 ;  /* 0x00000000000e7882 */ /* 0x000fe20000000000 */
[----:B------:R-:W-:Y:S01]  /*2ba80*/  R2UR UR19, R2 ;  /* 0x00000000021372ca */ /* 0x000fe200000e0000 */
[----:B------:R-:W-:Y:S01]  /*2ba90*/  UMOV UR15, 0x10000000 ;  /* 0x10000000000f7882 */ /* 0x000fe20000000000 */
[----:B------:R-:W-:Y:S01]  /*2baa0*/  ISETP.GT.AND P3, PT, R4, 0x1, PT ;  /* 0x000000010400780c */ /* 0x000fe20003f64270 */
[----:B------:R-:W-:Y:S01]  /*2bab0*/  UIADD3 UR5, UR5, 0x100, URZ ;  /* 0x0000010005057890 */ /* 0x000fe2000fffe03f */
[----:B------:R-:W-:Y:S01]  /*2bac0*/  ISETP.NE.AND P1, PT, R8, 0x2, PT ;  /* 0x000000020800780c */ /* 0x000fe20003f25270 */
[----:B------:R-:W-:Y:S01]  /*2bad0*/  UIADD3 UR16, UR8, 0x10100, URZ ;  /* 0x0001010008107890 */ /* 0x000fe2000fffe03f */
[----:B------:R-:W-:-:S02]  /*2bae0*/  VIADD R13, R13, 0x40 ;  /* 0x000000400d0d7836 */ /* 0x000fc40000000000 */
[----:B------:R-:W-:Y:S02]  /*2baf0*/  SEL R12, RZ, 0x1, P1 ;  /* 0x00000001ff0c7807 */ /* 0x000fe40000800000 */
[----:B------:R-:W-:Y:S01]  /*2bb00*/  UMOV UR8, UR5 ;  /* 0x0000000500087c82 */ /* 0x000fe20008000000 */
[----:B------:R-:W-:Y:S01]  /*2bb10*/  SEL R8, R8, RZ, P1 ;  /* 0x000000ff08087207 */ /* 0x000fe20000800000 */
[----:B------:R0:W-:Y:S01]  /*2bb20*/  UTMALDG.3D [UR8], [UR6], desc[UR14] ;  /* 0x00000e08060075b4 */ /* 0x0001e20008011000 */
[----:B------:R-:W-:Y:S01]  /*2bb30*/  LOP3.LUT R5, R5, R12, RZ, 0x3c, !PT ;  /* 0x0000000c05057212 */ /* 0x000fe200078e3cff */
[----:B0-----:R-:W-:Y:S01]  /*2bb40*/  UMOV UR8, UR16 ;  /* 0x0000001000087c82 */ /* 0x001fe20008000000 */
[----:B------:R-:W-:Y:S02]  /*2bb50*/  UMOV UR11, UR19 ;  /* 0x00000013000b7c82 */ /* 0x000fe40008000000 */
[----:B------:R0:W-:Y:S02]  /*2bb60*/  UTMALDG.3D [UR8], [UR26], desc[UR14] ;  /* 0x00000e081a0075b4 */ /* 0x0001e40008011000 */
[----:B0-----:R-:W-:Y:S05]  /*2bb70*/  @P3 BRA `(.L_x_807) ;  /* 0xfffffffc00443947 */ /* 0x001fea000383ffff */
.L_x_803:
[----:B------:R-:W-:Y:S05]  /*2bb80*/  BSYNC B1 ;  /* 0x0000000000017941 */ /* 0x000fea0003800000 */
.L_x_802:
[----:B------:R-:W2:Y:S01]  /*2bb90*/  LDL.LU R15, [R1+0x300] ;  /* 0x00030000010f7983 */ /* 0x000ea20000300800 */
[----:B------:R-:W-:Y:S01]  /*2bba0*/  LOP3.LUT P4, RZ, R9, 0xff, RZ, 0xc0, !PT ;  /* 0x000000ff09ff7812 */ /* 0x000fe2000788c0ff */
[----:B------:R-:W-:Y:S01]  /*2bbb0*/  IMAD.IADD R6, R0, 0x1, R6 ;  /* 0x0000000100067824 */ /* 0x000fe200078e0206 */
[----:B------:R-:W-:Y:S01]  /*2bbc0*/  ULDC.64 UR6, c[0x0][0x650] ;  /* 0x0001940000067ab9 */ /* 0x000fe20000000a00 */
[----:B------:R-:W3:Y:S01]  /*2bbd0*/  LDL.LU R14, [R1+0x304] ;  /* 0x00030400010e7983 */ /* 0x000ee20000300800 */
[----:B------:R-:W-:Y:S01]  /*2bbe0*/  BSSY B1, `(.L_x_808) ;  /* 0x0000071000017945 */ /* 0x000fe20003800000 */
[----:B------:R-:W-:Y:S02]  /*2bbf0*/  MOV R10, 0xffffffff ;  /* 0xffffffff000a7802 */ /* 0x000fe40000000f00 */
[----:B------:R-:W-:Y:S02]  /*2bc00*/  SHF.R.U32.HI R2, RZ, 0x1, R6 ;  /* 0x00000001ff027819 */ /* 0x000fe40000011606 */
[----:B------:R-:W-:-:S02]  /*2bc10*/  ISETP.GT.U32.AND P1, PT, R6, 0x1, PT ;  /* 0x000000010600780c */ /* 0x000fc40003f24070 */
[----:B------:R-:W-:Y:S02]  /*2bc20*/  LOP3.LUT R2, R2, 0x1, RZ, 0xc0, !PT ;  /* 0x0000000102027812 */ /* 0x000fe400078ec0ff */
[----:B------:R-:W0:Y:S01]  /*2bc30*/  @P4 S2R R3, SR_CgaCtaId ;  /* 0x0000000000034919 */ /* 0x000e220000008800 */
[----:B------:R-:W-:Y:S02]  /*2bc40*/  ISETP.LT.U32.AND P1, PT, R0, 0x2, P1 ;  /* 0x000000020000780c */ /* 0x000fe40000f21070 */
[----:B------:R-:W-:Y:S02]  /*2bc50*/  ISETP.NE.U32.AND P3, PT, R2, 0x1, PT ;  /* 0x000000010200780c */ /* 0x000fe40003f65070 */
[----:B------:R-:W-:Y:S02]  /*2bc60*/  @P4 MOV R2, 0x400 ;  /* 0x0000040000024802 */ /* 0x000fe40000000f00 */
[----:B------:R-:W-:Y:S02]  /*2bc70*/  ISETP.GT.U32.AND P3, PT, R0, 0x1, !P3 ;  /* 0x000000010000780c */ /* 0x000fe40005f64070 */
[----:B------:R-:W-:-:S02]  /*2bc80*/  LOP3.LUT R6, R6, 0x1, RZ, 0xc0, !PT ;  /* 0x0000000106067812 */ /* 0x000fc400078ec0ff */
[----:B------:R-:W-:Y:S02]  /*2bc90*/  PRMT R4, RZ, 0x7610, R4 ;  /* 0x00007610ff047816 */ /* 0x000fe40000000004 */
[----:B------:R-:W-:Y:S02]  /*2bca0*/  PRMT R9, RZ, 0x7610, R9 ;  /* 0x00007610ff097816 */ /* 0x000fe40000000009 */
[----:B0-----:R-:W-:Y:S02]  /*2bcb0*/  @P4 LEA R2, R3, R2, 0x18 ;  /* 0x0000000203024211 */ /* 0x001fe400078ec0ff */
[----:B------:R-:W-:Y:S02]  /*2bcc0*/  SEL R3, RZ, 0x1, !P3 ;  /* 0x00000001ff037807 */ /* 0x000fe40005800000 */
[----:B------:R0:W-:Y:S02]  /*2bcd0*/  @P4 SYNCS.ARRIVE.TRANS64.A1T0 RZ, [R2+URZ+0x38], RZ ;  /* 0x000038ff02ff49a7 */ /* 0x0001e4000810003f */
[----:B0-----:R-:W-:-:S04]  /*2bce0*/  SEL R2, RZ, 0x1, !P1 ;  /* 0x00000001ff027807 */ /* 0x001fc80004800000 */
[----:B------:R-:W-:Y:S01]  /*2bcf0*/  LOP3.LUT R7, R3, R7, R2, 0x96, !PT ;  /* 0x0000000703077212 */ /* 0x000fe200078e9602 */
[----:B------:R-:W-:Y:S02]  /*2bd00*/  IMAD.MOV.U32 R3, RZ, RZ, -0x1 ;  /* 0xffffffffff037424 */ /* 0x000fe400078e00ff */
[----:B------:R-:W-:Y:S01]  /*2bd10*/  IMAD.MOV.U32 R2, RZ, RZ, -0x1 ;  /* 0xffffffffff027424 */ /* 0x000fe200078e00ff */
[----:B---3--:R-:W-:-:S04]  /*2bd20*/  IADD3 R14, P1, R14, UR20, RZ ;  /* 0x000000140e0e7c10 */ /* 0x008fc8000ff3e0ff */
[----:B--2---:R-:W-:Y:S01]  /*2bd30*/  IADD3.X R15, R15, UR13, RZ, P1, !PT ;  /* 0x0000000d0f0f7c10 */ /* 0x004fe20008ffe4ff */
[----:B------:R0:W-:Y:S01]  /*2bd40*/  STL [R1+0x304], R14 ;  /* 0x0003040e01007387 */ /* 0x0001e20000100800 */
[----:B------:R-:W-:-:S03]  /*2bd50*/  ISETP.GE.U32.AND P1, PT, R14, UR6, PT ;  /* 0x000000060e007c0c */ /* 0x000fc6000bf26070 */
[----:B------:R0:W-:Y:S01]  /*2bd60*/  STL [R1+0x300], R15 ;  /* 0x0003000f01007387 */ /* 0x0001e20000100800 */
[----:B------:R-:W-:-:S13]  /*2bd70*/  ISETP.GE.U32.AND.EX P1, PT, R15, UR7, PT, P1 ;  /* 0x000000070f007c0c */ /* 0x000fda000bf26110 */
[----:B0-----:R-:W-:Y:S05]  /*2bd80*/  @P1 BRA `(.L_x_809) ;  /* 0x0000000400581947 */ /* 0x001fea0003800000 */
[----:B------:R-:W0:Y:S01]  /*2bd90*/  S2R R8, SR_CTAID.X ;  /* 0x0000000000087919 */ /* 0x000e220000002500 */
[----:B------:R-:W1:Y:S01]  /*2bda0*/  LDC R11, c[0x0][0x65c] ;  /* 0x00019700ff0b7b82 */ /* 0x000e620000000800 */
[----:B------:R-:W-:Y:S01]  /*2bdb0*/  ULDC UR5, c[0x0][0x150] ;  /* 0x0000540000057ab9 */ /* 0x000fe20000000800 */
[----:B------:R-:W-:Y:S01]  /*2bdc0*/  ULDC.64 UR6, c[0x0][0x628] ;  /* 0x00018a0000067ab9 */ /* 0x000fe20000000a00 */
[----:B------:R-:W2:Y:S01]  /*2bdd0*/  S2R R5, SR_CTAID.Y ;  /* 0x0000000000057919 */ /* 0x000ea20000002600 */
[----:B------:R-:W-:Y:S01]  /*2bde0*/  ISETP.NE.U32.AND P1, PT, RZ, UR6, PT ;  /* 0x00000006ff007c0c */ /* 0x000fe2000bf25070 */
[----:B------:R-:W-:-:S03]  /*2bdf0*/  ULDC UR8, c[0x0][0x630] ;  /* 0x00018c0000087ab9 */ /* 0x000fc60000000800 */
[----:B------:R-:W3:Y:S01]  /*2be00*/  LDC R3, c[0x0][0x144] ;  /* 0x00005100ff037b82 */ /* 0x000ee20000000800 */
[----:B------:R-:W-:-:S07]  /*2be10*/  ISETP.NE.AND.EX P1, PT, RZ, UR7, PT, P1 ;  /* 0x00000007ff007c0c */ /* 0x000fce000bf25310 */
[----:B------:R-:W4:Y:S01]  /*2be20*/  LDC R12, c[0x0][0x148] ;  /* 0x00005200ff0c7b82 */ /* 0x000f220000000800 */
[----:B-1----:R-:W-:Y:S02]  /*2be30*/  ISETP.NE.AND P5, PT, R11, 0x1, PT ;  /* 0x000000010b00780c */ /* 0x002fe40003fa5270 */
[----:B0-----:R-:W-:Y:S02]  /*2be40*/  I2FP.F32.U32 R2, R8 ;  /* 0x0000000800027245 */ /* 0x001fe40000201000 */
[----:B--2---:R-:W-:-:S03]  /*2be50*/  I2FP.F32.U32 R4, R5 ;  /* 0x0000000500047245 */ /* 0x004fc60000201000 */
[----:B------:R-:W-:Y:S01]  /*2be60*/  FMUL R2, R2, UR5 ;  /* 0x0000000502027c20 */ /* 0x000fe20008400000 */
[----:B------:R-:W-:Y:S02]  /*2be70*/  ULDC UR5, c[0x0][0x154] ;  /* 0x0000550000057ab9 */ /* 0x000fe40000000800 */
[----:B------:R-:W-:-:S03]  /*2be80*/  FMUL R10, R4, UR5 ;  /* 0x00000005040a7c20 */ /* 0x000fc60008400000 */
[----:B------:R-:W0:Y:S08]  /*2be90*/  F2I.U32.TRUNC.NTZ R2, R2 ;  /* 0x0000000200027305 */ /* 0x000e30000020f000 */
[----:B------:R-:W1:Y:S01]  /*2bea0*/  F2I.U32.TRUNC.NTZ R10, R10 ;  /* 0x0000000a000a7305 */ /* 0x000e62000020f000 */
[----:B0-----:R-:W-:Y:S02]  /*2beb0*/  IMAD.MOV R4, RZ, RZ, -R2 ;  /* 0x000000ffff047224 */ /* 0x001fe400078e0a02 */
[----:B------:R-:W-:-:S02]  /*2bec0*/  IMAD.MOV.U32 R2, RZ, RZ, R14 ;  /* 0x000000ffff027224 */ /* 0x000fc400078e000e */
[----:B---3--:R-:W-:Y:S02]  /*2bed0*/  IMAD R8, R3, R4, R8 ;  /* 0x0000000403087224 */ /* 0x008fe400078e0208 */
[----:B-1----:R-:W-:-:S04]  /*2bee0*/  IMAD.MOV R3, RZ, RZ, -R10 ;  /* 0x000000ffff037224 */ /* 0x002fc800078e0a0a */
[----:B----4-:R-:W-:Y:S02]  /*2bef0*/  @P5 IMAD R8, R12, R3, R5 ;  /* 0x000000030c085224 */ /* 0x010fe400078e0205 */
[----:B------:R-:W-:Y:S01]  /*2bf00*/  IMAD.MOV.U32 R3, RZ, RZ, R15 ;  /* 0x000000ffff037224 */ /* 0x000fe200078e000f */
[----:B------:R-:W-:Y:S06]  /*2bf10*/  @!P1 BRA `(.L_x_810) ;  /* 0x0000000000289947 */ /* 0x000fec0003800000 */
[----:B------:R-:W-:Y:S02]  /*2bf20*/  ULDC UR5, c[0x0][0x634] ;  /* 0x00018d0000057ab9 */ /* 0x000fe40000000800 */
[----:B------:R-:W-:-:S05]  /*2bf30*/  IADD3 R3, P1, R14, UR5, RZ ;  /* 0x000000050e037c10 */ /* 0x000fca000ff3e0ff */
[----:B------:R-:W-:-:S04]  /*2bf40*/  IMAD.X R11, RZ, RZ, R15, P1 ;  /* 0x000000ffff0b7224 */ /* 0x000fc800008e060f */
[----:B------:R-:W-:-:S04]  /*2bf50*/  IMAD.WIDE.U32 R4, R11, UR6, RZ ;  /* 0x000000060b047c25 */ /* 0x000fc8000f8e00ff */
[----:B------:R-:W-:-:S04]  /*2bf60*/  IMAD.WIDE.U32 R4, P1, R3, UR7, R4 ;  /* 0x0000000703047c25 */ /* 0x000fc8000f820004 */
[----:B------:R-:W-:-:S04]  /*2bf70*/  IMAD.WIDE.U32 R2, R3, UR6, RZ ;  /* 0x0000000603027c25 */ /* 0x000fc8000f8e00ff */
[----:B------:R-:W-:Y:S01]  /*2bf80*/  IMAD.MOV.U32 R2, RZ, RZ, R5 ;  /* 0x000000ffff027224 */ /* 0x000fe200078e0005 */
[----:B------:R-:W-:Y:S01]  /*2bf90*/  IADD3 RZ, P3, R3, R4, RZ ;  /* 0x0000000403ff7210 */ /* 0x000fe20007f7e0ff */
[----:B------:R-:W-:-:S04]  /*2bfa0*/  IMAD.X R3, RZ, RZ, RZ, P1 ;  /* 0x000000ffff037224 */ /* 0x000fc800008e06ff */
[----:B------:R-:W-:-:S08]  /*2bfb0*/  IMAD.WIDE.U32.X R2, R11, UR7, R2, P3 ;  /* 0x000000070b027c25 */ /* 0x000fd000098e0402 */
.L_x_810:
[--C-:B------:R-:W-:Y:S01]  /*2bfc0*/  SHF.R.U64 R10, R2, UR8, R3.reuse ;  /* 0x00000008020a7c19 */ /* 0x100fe20008001203 */
[----:B------:R-:W-:Y:S01]  /*2bfd0*/  ULDC.64 UR6, c[0x0][0x620] ;  /* 0x0001880000067ab9 */ /* 0x000fe20000000a00 */
[----:B------:R-:W-:Y:S01]  /*2bfe0*/  SHF.R.U32.HI R2, RZ, UR8, R3 ;  /* 0x00000008ff027c19 */ /* 0x000fe20008011603 */
[----:B------:R-:W-:Y:S01]  /*2bff0*/  IMAD.MOV.U32 R3, RZ, RZ, R15 ;  /* 0x000000ffff037224 */ /* 0x000fe200078e000f */
[----:B------:R-:W-:Y:S01]  /*2c000*/  IADD3 R11, P1, RZ, -R10, RZ ;  /* 0x8000000aff0b7210 */ /* 0x000fe20007f3e0ff */
[----:B------:R-:W-:-:S04]  /*2c010*/  ULDC UR5, c[0x0][0x618] ;  /* 0x0001860000057ab9 */ /* 0x000fc80000000800 */
[----:B------:R-:W-:-:S04]  /*2c020*/  IMAD.X R2, RZ, RZ, ~R2, P1 ;  /* 0x000000ffff027224 */ /* 0x000fc800008e0e02 */
[----:B------:R-:W-:-:S04]  /*2c030*/  IMAD R2, R2, UR6, RZ ;  /* 0x0000000602027c24 */ /* 0x000fc8000f8e02ff */
[----:B------:R-:W-:Y:S01]  /*2c040*/  IMAD R5, R11, UR7, R2 ;  /* 0x000000070b057c24 */ /* 0x000fe2000f8e0202 */
[----:B------:R-:W-:-:S05]  /*2c050*/  MOV R2, R14 ;  /* 0x0000000e00027202 */ /* 0x000fca0000000f00 */
[----:B------:R-:W-:Y:S01]  /*2c060*/  IMAD.WIDE.U32 R2, R11, UR6, R2 ;  /* 0x000000060b027c25 */ /* 0x000fe2000f8e0002 */
[----:B------:R-:W-:Y:S02]  /*2c070*/  ULDC.64 UR6, c[0x0][0x640] ;  /* 0x0001900000067ab9 */ /* 0x000fe40000000a00 */
[----:B------:R-:W-:Y:S01]  /*2c080*/  ISETP.NE.U32.AND P1, PT, RZ, UR6, PT ;  /* 0x00000006ff007c0c */ /* 0x000fe2000bf25070 */
[----:B------:R-:W-:-:S03]  /*2c090*/  IMAD.IADD R3, R3, 0x1, R5 ;  /* 0x0000000103037824 */ /* 0x000fc600078e0205 */
[----:B------:R-:W-:Y:S02]  /*2c0a0*/  ISETP.NE.AND.EX P1, PT, RZ, UR7, PT, P1 ;  /* 0x00000007ff007c0c */ /* 0x000fe4000bf25310 */
[--C-:B------:R-:W-:Y:S02]  /*2c0b0*/  SHF.R.U64 R11, R2, UR5, R3.reuse ;  /* 0x00000005020b7c19 */ /* 0x100fe40008001203 */
[----:B------:R-:W-:Y:S01]  /*2c0c0*/  SHF.R.U32.HI R2, RZ, UR5, R3 ;  /* 0x00000005ff027c19 */ /* 0x000fe20008011603 */
[----:B------:R-:W-:-:S03]  /*2c0d0*/  ULDC UR5, c[0x0][0x608] ;  /* 0x0001820000057ab9 */ /* 0x000fc60000000800 */
[--C-:B------:R-:W-:Y:S02]  /*2c0e0*/  SHF.R.U64 R12, R11, UR5, R2.reuse ;  /* 0x000000050b0c7c19 */ /* 0x100fe40008001202 */
[----:B------:R-:W-:Y:S01]  /*2c0f0*/  SHF.R.U32.HI R3, RZ, UR5, R2 ;  /* 0x00000005ff037c19 */ /* 0x000fe20008011602 */
[----:B------:R-:W-:-:S03]  /*2c100*/  ULDC UR5, c[0x0][0x658] ;  /* 0x0001960000057ab9 */ /* 0x000fc60000000800 */
[--C-:B------:R-:W-:Y:S02]  /*2c110*/  SHF.R.U64 R13, R12, UR5, R3.reuse ;  /* 0x000000050c0d7c19 */ /* 0x100fe40008001203 */
[----:B------:R-:W-:-:S03]  /*2c120*/  SHF.R.U32.HI R14, RZ, UR5, R3 ;  /* 0x00000005ff0e7c19 */ /* 0x000fc60008011603 */
[----:B------:R-:W-:Y:S02]  /*2c130*/  IMAD.MOV.U32 R2, RZ, RZ, R13 ;  /* 0x000000ffff027224 */ /* 0x000fe400078e000d */
        /* <DEDUP_REMOVED lines=12> */
.L_x_811:
[----:B------:R-:W-:Y:S01]  /*2c200*/  ULDC UR5, c[0x0][0x648] ;  /* 0x0001920000057ab9 */ /* 0x000fe20000000800 */
[----:B------:R-:W-:Y:S02]  /*2c210*/  LOP3.LUT R12, R12, UR17, RZ, 0xc0, !PT ;  /* 0x000000110c0c7c12 */ /* 0x000fe4000f8ec0ff */
[----:B------:R-:W-:Y:S01]  /*2c220*/  SHF.R.U64 R3, R2, UR5, R3 ;  /* 0x0000000502037c19 */ /* 0x000fe20008001203 */
[----:B------:R-:W-:Y:S01]  /*2c230*/  ULDC UR5, c[0x0][0x638] ;  /* 0x00018e0000057ab9 */ /* 0x000fe20000000800 */
[----:B------:R-:W-:-:S03]  /*2c240*/  MOV R4, 0x1 ;  /* 0x0000000100047802 */ /* 0x000fc60000000f00 */
[----:B------:R-:W-:Y:S02]  /*2c250*/  IMAD.MOV R2, RZ, RZ, -R3 ;  /* 0x000000ffff027224 */ /* 0x000fe400078e0a03 */
[----:B------:R-:W-:Y:S02]  /*2c260*/  IMAD R5, R3, UR18, R12 ;  /* 0x0000001203057c24 */ /* 0x000fe4000f8e020c */
[----:B------:R-:W-:Y:S01]  /*2c270*/  IMAD R13, R2, UR5, R13 ;  /* 0x00000005020d7c24 */ /* 0x000fe2000f8e020d */
[----:B------:R-:W-:Y:S01]  /*2c280*/  ULDC UR5, c[0x0][0x610] ;  /* 0x0001840000057ab9 */ /* 0x000fe20000000800 */
[----:B------:R-:W-:Y:S01]  /*2c290*/  LOP3.LUT R2, R11, UR4, RZ, 0xc0, !PT ;  /* 0x000000040b027c12 */ /* 0x000fe2000f8ec0ff */
[----:B------:R-:W-:Y:S01]  /*2c2a0*/  IMAD R8, R5, UR5, R8 ;  /* 0x0000000505087c24 */ /* 0x000fe2000f8e0208 */
[----:B------:R-:W-:-:S03]  /*2c2b0*/  ULDC UR5, c[0x0][0x600] ;  /* 0x0001800000057ab9 */ /* 0x000fc60000000800 */
[----:B------:R-:W-:-:S05]  /*2c2c0*/  IMAD R13, R13, UR5, R2 ;  /* 0x000000050d0d7c24 */ /* 0x000fca000f8e0202 */
[----:B------:R-:W-:Y:S02]  /*2c2d0*/  SEL R2, R13, R8, !P5 ;  /* 0x000000080d027207 */ /* 0x000fe40006800000 */
[----:B------:R-:W-:-:S07]  /*2c2e0*/  SEL R3, R8, R13, !P5 ;  /* 0x0000000d08037207 */ /* 0x000fce0006800000 */
.L_x_809:
[----:B------:R-:W-:Y:S05]  /*2c2f0*/  BSYNC B1 ;  /* 0x0000000000017941 */ /* 0x000fea0003800000 */
.L_x_808:
[----:B------:R-:W-:-:S13]  /*2c300*/  LOP3.LUT P1, RZ, R4, 0xff, RZ, 0xc0, !PT ;  /* 0x000000ff04ff7812 */ /* 0x000fda000782c0ff */
[----:B------:R-:W-:Y:S05]  /*2c310*/  @P1 BRA `(.L_x_812) ;  /* 0xfffffff400281947 */ /* 0x000fea000383ffff */
[----:B------:R-:W-:Y:S05]  /*2c320*/  BSYNC B0 ;  /* 0x0000000000007941 */ /* 0x000fea0003800000 */
.L_x_800:
[----:B------:R-:W-:-:S03]  /*2c330*/  UMOV UR5, 0xffffffff ;  /* 0xffffffff00057882 */ /* 0x000fc60000000000 */
[----:B------:R-:W-:Y:S05]  /*2c340*/  BRA.DIV UR5, `(.L_x_813) ;  /* 0x0000000205d47947 */ /* 0x000fea000b800000 */
[----:B------:R-:W-:-:S13]  /*2c350*/  ELECT P6, URZ, PT ;  /* 0x00000000003f782f */ /* 0x000fda00038c0000 */
.L_x_825:
[----:B------:R-:W-:Y:S04]  /*2c360*/  BSSY B0, `(.L_x_814) ;  /* 0x000001a000007945 */ /* 0x000fe80003800000 */
[----:B------:R-:W-:Y:S05]  /*2c370*/  @!P6 BRA `(.L_x_815) ;  /* 0x000000000060e947 */ /* 0x000fea0003800000 */
[----:B------:R-:W-:-:S04]  /*2c380*/  ULOP3.LUT UR5, UR40, 0x2, URZ, 0xfc, !UPT ;  /* 0x0000000228057892 */ /* 0x000fc8000f8efc3f */
[----:B------:R-:W-:-:S06]  /*2c390*/  UISETP.NE.AND UP0, UPT, UR5, 0x3, UPT ;  /* 0x000000030500788c */ /* 0x000fcc000bf05270 */
[----:B------:R-:W-:-:S13]  /*2c3a0*/  PLOP3.LUT P0, PT, PT, PT, UP0, 0x80, 0x0 ;  /* 0x000000000000781c */ /* 0x000fda0003f0f008 */
[----:B------:R-:W-:Y:S05]  /*2c3b0*/  @!P0 BRA `(.L_x_816) ;  /* 0x0000000000048947 */ /* 0x000fea0003800000 */
[----:B------:R-:W-:Y:S01]  /*2c3c0*/  BPT.TRAP 0x1 ;  /* 0x000000040000795c */ /* 0x000fe20000300000 */
.L_x_816:
[----:B------:R-:W0:Y:S01]  /*2c3d0*/  S2R R3, SR_CgaCtaId ;  /* 0x0000000000037919 */ /* 0x000e220000008800 */
[----:B------:R-:W-:-:S04]  /*2c3e0*/  MOV R0, 0x400 ;  /* 0x0000040000007802 */ /* 0x000fc80000000f00 */
[----:B0-----:R-:W-:Y:S02]  /*2c3f0*/  LEA R3, R3, R0, 0x18 ;  /* 0x0000000003037211 */ /* 0x001fe400078ec0ff */
[----:B------:R-:W-:-:S03]  /*2c400*/  SHF.L.U32 R0, R7, 0x1f, RZ ;  /* 0x0000001f07007819 */ /* 0x000fc600000006ff */
[----:B------:R-:W-:-:S04]  /*2c410*/  VIADD R3, R3, 0x10 ;  /* 0x0000001003037836 */ /* 0x000fc80000000000 */
[----:B------:R-:W-:-:S04]  /*2c420*/  IMAD R5, R6, 0x8, R3 ;  /* 0x0000000806057824 */ /* 0x000fc800078e0203 */
[----:B------:R-:W0:Y:S02]  /*2c430*/  SYNCS.PHASECHK.TRANS64.TRYWAIT P0, [R5+URZ], R0 ;  /* 0x00000000050075a7 */ /* 0x000e24000800017f */
[----:B0-----:R-:W-:Y:S05]  /*2c440*/  @!P0 BRA `(.L_x_817) ;  /* 0x0000000000b48947 */ /* 0x001fea0003800000 */
.L_x_826:
[----:B------:R-:W-:-:S05]  /*2c450*/  VIADD R6, R6, 0x1 ;  /* 0x0000000106067836 */ /* 0x000fca0000000000 */
[----:B------:R-:W-:-:S04]  /*2c460*/  ISETP.NE.AND P0, PT, R6, 0x2, PT ;  /* 0x000000020600780c */ /* 0x000fc80003f05270 */
[----:B0-----:R-:W-:Y:S02]  /*2c470*/  SEL R0, RZ, 0x1, P0 ;  /* 0x00000001ff007807 */ /* 0x001fe40000000000 */
[----:B------:R-:W-:Y:S02]  /*2c480*/  SEL R6, R6, RZ, P0 ;  /* 0x000000ff06067207 */ /* 0x000fe40000000000 */
[----:B------:R-:W-:-:S03]  /*2c490*/  LOP3.LUT R0, R7, R0, RZ, 0x3c, !PT ;  /* 0x0000000007007212 */ /* 0x000fc600078e3cff */
[----:B------:R-:W-:Y:S01]  /*2c4a0*/  IMAD R3, R6, 0x8, R3 ;  /* 0x0000000806037824 */ /* 0x000fe200078e0203 */
[----:B------:R-:W-:-:S07]  /*2c4b0*/  SHF.L.U32 R0, R0, 0x1f, RZ ;  /* 0x0000001f00007819 */ /* 0x000fce00000006ff */
.L_x_818:
[----:B0-----:R0:W1:Y:S02]  /*2c4c0*/  SYNCS.PHASECHK.TRANS64.TRYWAIT P0, [R3+URZ], R0 ;  /* 0x00000000030075a7 */ /* 0x001064000800017f */
[----:B-1----:R-:W-:Y:S05]  /*2c4d0*/  @!P0 NANOSLEEP.SYNCS 0x989680 ;  /* 0x009896800000895d */ /* 0x002fea0003900000 */
[----:B------:R-:W1:Y:S02]  /*2c4e0*/  @!P0 SYNCS.PHASECHK.TRANS64 P0, [R3+URZ], R0 ;  /* 0x00000000030085a7 */ /* 0x000e64000800007f */
[----:B-1----:R-:W-:Y:S05]  /*2c4f0*/  @!P0 BRA `(.L_x_818) ;  /* 0xfffffffc00f08947 */ /* 0x002fea000383ffff */
.L_x_815:
[----:B------:R-:W-:Y:S05]  /*2c500*/  BSYNC B0 ;  /* 0x0000000000007941 */ /* 0x000fea0003800000 */
.L_x_814:
[----:B------:R-:W-:Y:S05]  /*2c510*/  EXIT ;  /* 0x000000000000794d */ /* 0x000fea0003800000 */
.L_x_17:
[----:B-1----:R1:W4:Y:S02]  /*2c520*/  SYNCS.PHASECHK.TRANS64.TRYWAIT P1, [R3+URZ], R0 ;  /* 0x00000000030075a7 */ /* 0x002324000802017f */
[----:B----4-:R-:W-:Y:S05]  /*2c530*/  @!P1 NANOSLEEP.SYNCS 0x989680 ;  /* 0x009896800000995d */ /* 0x010fea0003900000 */
[----:B------:R-:W4:Y:S02]  /*2c540*/  @!P1 SYNCS.PHASECHK.TRANS64 P1, [R3+URZ], R0 ;  /* 0x00000000030095a7 */ /* 0x000f24000802007f */
[----:B----4-:R-:W-:Y:S05]  /*2c550*/  @!P1 BRA `(.L_x_17) ;  /* 0xfffffffc00f09947 */ /* 0x010fea000383ffff */
[----:B------:R-:W-:Y:S05]  /*2c560*/  BRA `(.L_x_16) ;  /* 0xfffffd4c00587947 */ /* 0x000fea000383ffff */
.L_x_22:
[----:B--2---:R-:W-:-:S04]  /*2c570*/  IMAD.U32 R5, RZ, RZ, UR8 ;  /* 0x00000008ff057e24 */ /* 0x004fc8000f8e00ff */
[----:B------:R2:W3:Y:S03]  /*2c580*/  SYNCS.PHASECHK.TRANS64.TRYWAIT P1, [R5+URZ], R4 ;  /* 0x00000004050075a7 */ /* 0x0004e6000802017f */
[----:B---3--:R-:W-:Y:S05]  /*2c590*/  @!P1 NANOSLEEP.SYNCS 0x989680 ;  /* 0x009896800000995d */ /* 0x008fea0003900000 */
[----:B------:R-:W3:Y:S02]  /*2c5a0*/  @!P1 SYNCS.PHASECHK.TRANS64 P1, [R5+URZ], R4 ;  /* 0x00000004050095a7 */ /* 0x000ee4000802007f */
[----:B---3--:R-:W-:Y:S05]  /*2c5b0*/  @!P1 BRA `(.L_x_22) ;  /* 0xfffffffc00ec9947 */ /* 0x008fea000383ffff */
[----:B------:R-:W-:Y:S05]  /*2c5c0*/  BRA `(.L_x_21) ;  /* 0xfffffdc000f47947 */ /* 0x000fea000383ffff */
.L_x_801:
[----:B------:R-:W-:Y:S01]  /*2c5d0*/  BSSY B1, `(.L_x_819) ;  /* 0x0000006000017945 */ /* 0x000fe20003800000 */
[----:B------:R-:W-:-:S07]  /*2c5e0*/  IMAD.MOV.U32 R15, RZ, RZ, -0x1 ;  /* 0xffffffffff0f7424 */ /* 0x000fce00078e00ff */
[----:B------:R-:W-:Y:S05]  /*2c5f0*/  WARPSYNC.COLLECTIVE R15, `(.L_x_820) ;  /* 0x000000000f0c7348 */ /* 0x000fea0003c00000 */
[----:B------:R-:W-:Y:S02]  /*2c600*/  ELECT P6, UR62, PT ;  /* 0x00000000003e782f */ /* 0x000fe400038c0000 */
[----:B------:R-:W-:Y:S01]  /*2c610*/  MOV R14, UR62 ;  /* 0x0000003e000e7c02 */ /* 0x000fe20008000f00 */
[----:B------:R-:W-:Y:S10]  /*2c620*/  ENDCOLLECTIVE ;  /* 0x000000000000791b */ /* 0x000ff40003800000 */
.L_x_820:
[----:B------:R-:W-:Y:S05]  /*2c630*/  BSYNC B1 ;  /* 0x0000000000017941 */ /* 0x000fea0003800000 */
.L_x_819:
[----:B------:R-:W-:Y:S05]  /*2c640*/  BRA `(.L_x_821) ;  /* 0xfffffff000687947 */ /* 0x000fea000383ffff */
.L_x_804:
[----:B-1----:R1:W2:Y:S02]  /*2c650*/  SYNCS.PHASECHK.TRANS64.TRYWAIT P1, [R14+URZ+0x10], R11 ;  /* 0x0000100b0e0075a7 */ /* 0x0022a4000802017f */
[----:B--2---:R-:W-:Y:S05]  /*2c660*/  @!P1 NANOSLEEP.SYNCS 0x989680 ;  /* 0x009896800000995d */ /* 0x004fea0003900000 */
[----:B------:R-:W2:Y:S02]  /*2c670*/  @!P1 SYNCS.PHASECHK.TRANS64 P1, [R14+URZ+0x10], R11 ;  /* 0x0000100b0e0095a7 */ /* 0x000ea4000802007f */
[----:B--2---:R-:W-:Y:S05]  /*2c680*/  @!P1 BRA `(.L_x_804) ;  /* 0xfffffffc00f09947 */ /* 0x004fea000383ffff */
[----:B------:R-:W-:Y:S05]  /*2c690*/  BRA `(.L_x_822) ;  /* 0xfffffff0009c7947 */ /* 0x000fea000383ffff */
.L_x_813:
[----:B------:R-:W-:Y:S01]  /*2c6a0*/  BSSY B0, `(.L_x_823) ;  /* 0x0000006000007945 */ /* 0x000fe20003800000 */
[----:B------:R-:W-:-:S07]  /*2c6b0*/  IMAD.MOV.U32 R15, RZ, RZ, -0x1 ;  /* 0xffffffffff0f7424 */ /* 0x000fce00078e00ff */
[----:B------:R-:W-:Y:S05]  /*2c6c0*/  WARPSYNC.COLLECTIVE R15, `(.L_x_824) ;  /* 0x000000000f0c7348 */ /* 0x000fea0003c00000 */
[----:B------:R-:W-:Y:S02]  /*2c6d0*/  ELECT P6, UR62, PT ;  /* 0x00000000003e782f */ /* 0x000fe400038c0000 */
[----:B------:R-:W-:Y:S01]  /*2c6e0*/  MOV R14, UR62 ;  /* 0x0000003e000e7c02 */ /* 0x000fe20008000f00 */
[----:B------:R-:W-:Y:S10]  /*2c6f0*/  ENDCOLLECTIVE ;  /* 0x000000000000791b */ /* 0x000ff40003800000 */
.L_x_824:
[----:B------:R-:W-:Y:S05]  /*2c700*/  BSYNC B0 ;  /* 0x0000000000007941 */ /* 0x000fea0003800000 */
.L_x_823:
[----:B------:R-:W-:Y:S05]  /*2c710*/  BRA `(.L_x_825) ;  /* 0xfffffffc00107947 */ /* 0x000fea000383ffff */
.L_x_817:
[----:B0-----:R0:W1:Y:S02]  /*2c720*/  SYNCS.PHASECHK.TRANS64.TRYWAIT P0, [R5+URZ], R0 ;  /* 0x00000000050075a7 */ /* 0x001064000800017f */
[----:B-1----:R-:W-:Y:S05]  /*2c730*/  @!P0 NANOSLEEP.SYNCS 0x989680 ;  /* 0x009896800000895d */ /* 0x002fea0003900000 */
[----:B------:R-:W1:Y:S02]  /*2c740*/  @!P0 SYNCS.PHASECHK.TRANS64 P0, [R5+URZ], R0 ;  /* 0x00000000050085a7 */ /* 0x000e64000800007f */
[----:B-1----:R-:W-:Y:S05]  /*2c750*/  @!P0 BRA `(.L_x_817) ;  /* 0xfffffffc00f08947 */ /* 0x002fea000383ffff */
[----:B------:R-:W-:Y:S05]  /*2c760*/  BRA `(.L_x_826) ;  /* 0xfffffffc00387947 */ /* 0x000fea000383ffff */
.L_x_827:
[----:B------:R-:W-:-:S00]  /*2c770*/  BRA `(.L_x_827) ;  /* 0xfffffffc00fc7947 */ /* 0x000fc0000383ffff */
[----:B------:R-:W-:-:S00]  /*2c780*/  NOP ;  /* 0x0000000000007918 */ /* 0x000fc00000000000 */
[----:B------:R-:W-:-:S00]  /*2c790*/  NOP ;  /* 0x0000000000007918 */ /* 0x000fc00000000000 */
[----:B------:R-:W-:-:S00]  /*2c7a0*/  NOP ;  /* 0x0000000000007918 */ /* 0x000fc00000000000 */
[----:B------:R-:W-:-:S00]  /*2c7b0*/  NOP ;  /* 0x0000000000007918 */ /* 0x000fc00000000000 */
[----:B------:R-:W-:-:S00]  /*2c7c0*/  NOP ;  /* 0x0000000000007918 */ /* 0x000fc00000000000 */
[----:B------:R-:W-:-:S00]  /*2c7d0*/  NOP ;  /* 0x0000000000007918 */ /* 0x000fc00000000000 */
[----:B------:R-:W-:-:S00]  /*2c7e0*/  NOP ;  /* 0x0000000000007918 */ /* 0x000fc00000000000 */
[----:B------:R-:W-:-:S00]  /*2c7f0*/  NOP ;  /* 0x0000000000007918 */ /* 0x000fc00000000000 */
.L_x_828:


//--------------------- .nv.global.init           --------------------------
	.section	.nv.global.init,"aw",@progbits
.nv.global.init:
	.type		$str$22,@object
	.size		$str$22,($str$23 - $str$22)
$str$22:
        /*0000*/ 	.byte	0x6b, 0x5f, 0x74, 0x69, 0x6c, 0x65, 0x5f, 0x63, 0x6f, 0x75, 0x6e, 0x74, 0x20, 0x3e, 0x3d, 0x20
        /*0010*/ 	.byte	0x31, 0x00
	.type		$str$23,@object
	.size		$str$23,(__unnamed_1 - $str$23)
$str$23:
        /*0012*/ 	.byte	0x2f, 0x74, 0x6d, 0x70, 0x2f, 0x63, 0x75, 0x74, 0x6c, 0x61, 0x73, 0x73, 0x5f, 0x73, 0x77, 0x65
        /*0022*/ 	.byte	0x65, 0x70, 0x5f, 0x73, 0x72, 0x63, 0x2f, 0x69, 0x6e, 0x63, 0x6c, 0x75, 0x64, 0x65, 0x2f, 0x63
        /*0032*/ 	.byte	0x75, 0x74, 0x6c, 0x61, 0x73, 0x73, 0x2f, 0x67, 0x65, 0x6d, 0x6d, 0x2f, 0x63, 0x6f, 0x6c, 0x6c
        /*0042*/ 	.byte	0x65, 0x63, 0x74, 0x69, 0x76, 0x65, 0x2f, 0x73, 0x6d, 0x39, 0x30, 0x5f, 0x6d, 0x6d, 0x61, 0x5f
        /*0052*/ 	.byte	0x74, 0x6d, 0x61, 0x5f, 0x67, 0x6d, 0x6d, 0x61, 0x5f, 0x73, 0x73, 0x5f, 0x77, 0x61, 0x72, 0x70
        /*0062*/ 	.byte	0x73, 0x70, 0x65, 0x63, 0x69, 0x61, 0x6c, 0x69, 0x7a, 0x65, 0x64, 0x2e, 0x68, 0x70, 0x70, 0x00
	.type		__unnamed_1,@object
	.size		__unnamed_1,(.L_0 - __unnamed_1)
__unnamed_1:
        /* <DEDUP_REMOVED lines=181> */
        /*0bc2*/ 	.byte	0x64, 0x65, 0x6e, 0x74, 0x69, 0x74, 0x79, 0x5d, 0x00
.L_0:


//--------------------- .nv.shared._ZN7cutlass13device_kernelINS_4gemm6kernel13GemmUniversalIN4cute5tupleIJiiiiEEENS1_10collective13CollectiveMmaINS1_34MainloopSm90TmaGmmaWarpSpecializedILi2ENS5_IJNS4_1CILi1EEESB_SB_EEENS1_35KernelTmaWarpSpecializedCooperativeEEENS5_IJNSA_ILi256EEENSA_ILi384EEENSA_ILi64EEEEEENS_10bfloat16_tENS5_IJlSB_lEEESJ_SK_NS4_8TiledMMAINS4_8MMA_AtomIJNS4_4SM904GMMA28MMA_64x192x16_F32BF16BF16_SSILNSO_5MajorE0ELSQ_0ELNSO_7ScaleInE1ELSR_1EEEEEENS4_6LayoutINS5_IJNSA_ILi2EEESB_SB_EEENS5_IJSB_NSA_ILi0EEESX_EEEEENS5_IJNS4_10UnderscoreES10_S10_EEEEENS4_13SM90_TMA_LOADENS4_14ComposedLayoutINS4_7SwizzleILi3ELi4ELi3EEENS4_18smem_ptr_flag_bitsILi16EEENSU_INS5_IJNSA_ILi8EEESH_EEENS5_IJSH_SB_EEEEEEEvNS4_8identityES13_S1D_vS1E_EENS_8epilogue10collective6detail29Sm90TmaWarpSpecializedAdapterINS1H_15DefaultEpilogueISJ_SK_SK_NS1G_6thread17LinearCombinationISJ_Li1EffLNS1L_9ScaleType4KindE0ELNS_15FloatRoundStyleE2ESJ_EENS1_15EpilogueDefaultEEEEEvvEEEEvNT_6ParamsE --------------------------
	.section	.nv.shared._ZN7cutlass13device_kernelINS_4gemm6kernel13GemmUniversalIN4cute5tupleIJiiiiEEENS1_10collective13CollectiveMmaINS1_34MainloopSm90TmaGmmaWarpSpecializedILi2ENS5_IJNS4_1CILi1EEESB_SB_EEENS1_35KernelTmaWarpSpecializedCooperativeEEENS5_IJNSA_ILi256EEENSA_ILi384EEENSA_ILi64EEEEEENS_10bfloat16_tENS5_IJlSB_lEEESJ_SK_NS4_8TiledMMAINS4_8MMA_AtomIJNS4_4SM904GMMA28MMA_64x192x16_F32BF16BF16_SSILNSO_5MajorE0ELSQ_0ELNSO_7ScaleInE1ELSR_1EEEEEENS4_6LayoutINS5_IJNSA_ILi2EEESB_SB_EEENS5_IJSB_NSA_ILi0EEESX_EEEEENS5_IJNS4_10UnderscoreES10_S10_EEEEENS4_13SM90_TMA_LOADENS4_14ComposedLayoutINS4_7SwizzleILi3ELi4ELi3EEENS4_18smem_ptr_flag_bitsILi16EEENSU_INS5_IJNSA_ILi8EEESH_EEENS5_IJSH_SB_EEEEEEEvNS4_8identityES13_S1D_vS1E_EENS_8epilogue10collective6detail29Sm90TmaWarpSpecializedAdapterINS1H_15DefaultEpilogueISJ_SK_SK_NS1G_6thread17LinearCombinationISJ_Li1EffLNS1L_9ScaleType4KindE0ELNS_15FloatRoundStyleE2ESJ_EENS1_15EpilogueDefaultEEEEEvvEEEEvNT_6ParamsE,"aw",@nobits
	.sectionflags	@""
	.align	16
	.zero		1024


//--------------------- .nv.shared.reserved.0     --------------------------
	.section	.nv.shared.reserved.0,"aw",@nobits
	.weak		__nv_reservedSMEM_offset_0_alias
	.size		__nv_reservedSMEM_offset_0_alias, 0, 0
	.other		__nv_reservedSMEM_offset_0_alias,@"STO_CUDA_RESERVED_SHARED STV_DEFAULT"
__nv_reservedSMEM_offset_0_alias:
	.zero		0


//--------------------- .nv.global                --------------------------
	.section	.nv.global,"aw",@nobits
.nv.global:
	.type		_ZN40_INTERNAL_73c2bdb6_4_k_cu_07e92776_144004cute1_E,@object
	.size		_ZN40_INTERNAL_73c2bdb6_4_k_cu_07e92776_144004cute1_E,(_ZN40_INTERNAL_73c2bdb6_4_k_cu_07e92776_144004cuda3std3__45__cpo6cbeginE - _ZN40_INTERNAL_73c2bdb6_4_k_cu_07e92776_144004cute1_E)
_ZN40_INTERNAL_73c2bdb6_4_k_cu_07e92776_144004cute1_E:
	.zero		1
	.type		_ZN40_INTERNAL_73c2bdb6_4_k_cu_07e92776_144004cuda3std3__45__cpo6cbeginE,@object
	.size		_ZN40_INTERNAL_73c2bdb6_4_k_cu_07e92776_144004cuda3std3__45__cpo6cbeginE,(_ZN40_INTERNAL_73c2bdb6_4_k_cu_07e92776_144004cuda3std3__48in_placeE - _ZN40_INTERNAL_73c2bdb6_4_k_cu_07e92776_144004cuda3std3__45__cpo6cbeginE)
_ZN40_INTERNAL_73c2bdb6_4_k_cu_07e92776_144004cuda3std3__45__cpo6cbeginE:
	.zero		1
	.type		_ZN40_INTERNAL_73c2bdb6_4_k_cu_07e92776_144004cuda3std3__48in_placeE,@object
	.size		_ZN40_INTERNAL_73c2bdb6_4_k_cu_07e92776_144004cuda3std3__48in_placeE,(_ZN40_INTERNAL_73c2bdb6_4_k_cu_07e92776_144004cuda3std6ranges3__45__cpo9iter_moveE - _ZN40_INTERNAL_73c2bdb6_4_k_cu_07e92776_144004cuda3std3__48in_placeE)
_ZN40_INTERNAL_73c2bdb6_4_k_cu_07e92776_144004cuda3std3__48in_placeE:
	.zero		1
	.type		_ZN40_INTERNAL_73c2bdb6_4_k_cu_07e92776_144004cuda3std6ranges3__45__cpo9iter_moveE,@object
	.size		_ZN40_INTERNAL_73c2bdb6_4_k_cu_07e92776_144004cuda3std6ranges3__45__cpo9iter_moveE,(_ZN40_INTERNAL_73c2bdb6_4_k_cu_07e92776_144004cuda3std3__45__cpo5beginE - _ZN40_INTERNAL_73c2bdb6_4_k_cu_07e92776_144004cuda3std6ranges3__45__cpo9iter_moveE)
_ZN40_INTERNAL_73c2bdb6_4_k_cu_07e92776_144004cuda3std6ranges3__45__cpo9iter_moveE:
	.zero		1
	.type		_ZN40_INTERNAL_73c2bdb6_4_k_cu_07e92776_144004cuda3std3__45__cpo5beginE,@object
	.size		_ZN40_INTERNAL_73c2bdb6_4_k_cu_07e92776_144004cuda3std3__45__cpo5beginE,(_ZN40_INTERNAL_73c2bdb6_4_k_cu_07e92776_144004cuda3std3__442_GLOBAL__N__73c2bdb6_4_k_cu_07e92776_144006ignoreE - _ZN40_INTERNAL_73c2bdb6_4_k_cu_07e92776_144004cuda3std3__45__cpo5beginE)
_ZN40_INTERNAL_73c2bdb6_4_k_cu_07e92776_144004cuda3std3__45__cpo5beginE:
	.zero		1
	.type		_ZN40_INTERNAL_73c2bdb6_4_k_cu_07e92776_144004cuda3std3__442_GLOBAL__N__73c2bdb6_4_k_cu_07e92776_144006ignoreE,@object
	.size		_ZN40_INTERNAL_73c2bdb6_4_k_cu_07e92776_144004cuda3std3__442_GLOBAL__N__73c2bdb6_4_k_cu_07e92776_144006ignoreE,(_ZN40_INTERNAL_73c2bdb6_4_k_cu_07e92776_144004cute7productE - _ZN40_INTERNAL_73c2bdb6_4_k_cu_07e92776_144004cuda3std3__442_GLOBAL__N__73c2bdb6_4_k_cu_07e92776_144006ignoreE)
_ZN40_INTERNAL_73c2bdb6_4_k_cu_07e92776_144004cuda3std3__442_GLOBAL__N__73c2bdb6_4_k_cu_07e92776_144006ignoreE:
	.zero		1
	.type		_ZN40_INTERNAL_73c2bdb6_4_k_cu_07e92776_144004cute7productE,@object
	.size		_ZN40_INTERNAL_73c2bdb6_4_k_cu_07e92776_144004cute7productE,(_ZN40_INTERNAL_73c2bdb6_4_k_cu_07e92776_144004cuda3std3__45__cpo3endE - _ZN40_INTERNAL_73c2bdb6_4_k_cu_07e92776_144004cute7productE)
_ZN40_INTERNAL_73c2bdb6_4_k_cu_07e92776_144004cute7productE:
	.zero		1
	.type		_ZN40_INTERNAL_73c2bdb6_4_k_cu_07e92776_144004cuda3std3__45__cpo3endE,@object
	.size		_ZN40_INTERNAL_73c2bdb6_4_k_cu_07e92776_144004cuda3std3__45__cpo3endE,(_ZN40_INTERNAL_73c2bdb6_4_k_cu_07e92776_144004cuda3std3__419piecewise_constructE - _ZN40_INTERNAL_73c2bdb6_4_k_cu_07e92776_144004cuda3std3__45__cpo3endE)
_ZN40_INTERNAL_73c2bdb6_4_k_cu_07e92776_144004cuda3std3__45__cpo3endE:
	.zero		1
	.type		_ZN40_INTERNAL_73c2bdb6_4_k_cu_07e92776_144004cuda3std3__419piecewise_constructE,@object
	.size		_ZN40_INTERNAL_73c2bdb6_4_k_cu_07e92776_144004cuda3std3__419piecewise_constructE,(_ZN40_INTERNAL_73c2bdb6_4_k_cu_07e92776_144004cuda3std3__45__cpo4cendE - _ZN40_INTERNAL_73c2bdb6_4_k_cu_07e92776_144004cuda3std3__419piecewise_constructE)
_ZN40_INTERNAL_73c2bdb6_4_k_cu_07e92776_144004cuda3std3__419piecewise_constructE:
	.zero		1
	.type		_ZN40_INTERNAL_73c2bdb6_4_k_cu_07e92776_144004cuda3std3__45__cpo4cendE,@object
	.size		_ZN40_INTERNAL_73c2bdb6_4_k_cu_07e92776_144004cuda3std3__45__cpo4cendE,(_ZN40_INTERNAL_73c2bdb6_4_k_cu_07e92776_144004cuda3std6ranges3__45__cpo4swapE - _ZN40_INTERNAL_73c2bdb6_4_k_cu_07e92776_144004cuda3std3__45__cpo4cendE)
_ZN40_INTERNAL_73c2bdb6_4_k_cu_07e92776_144004cuda3std3__45__cpo4cendE:
	.zero		1
	.type		_ZN40_INTERNAL_73c2bdb6_4_k_cu_07e92776_144004cuda3std6ranges3__45__cpo4swapE,@object
	.size		_ZN40_INTERNAL_73c2bdb6_4_k_cu_07e92776_144004cuda3std6ranges3__45__cpo4swapE,(.L_8 - _ZN40_INTERNAL_73c2bdb6_4_k_cu_07e92776_144004cuda3std6ranges3__45__cpo4swapE)
_ZN40_INTERNAL_73c2bdb6_4_k_cu_07e92776_144004cuda3std6ranges3__45__cpo4swapE:
	.zero		1
.L_8:


//--------------------- .nv.constant0._ZN7cutlass13device_kernelINS_4gemm6kernel13GemmUniversalIN4cute5tupleIJiiiiEEENS1_10collective13CollectiveMmaINS1_34MainloopSm90TmaGmmaWarpSpecializedILi2ENS5_IJNS4_1CILi1EEESB_SB_EEENS1_35KernelTmaWarpSpecializedCooperativeEEENS5_IJNSA_ILi256EEENSA_ILi384EEENSA_ILi64EEEEEENS_10bfloat16_tENS5_IJlSB_lEEESJ_SK_NS4_8TiledMMAINS4_8MMA_AtomIJNS4_4SM904GMMA28MMA_64x192x16_F32BF16BF16_SSILNSO_5MajorE0ELSQ_0ELNSO_7ScaleInE1ELSR_1EEEEEENS4_6LayoutINS5_IJNSA_ILi2EEESB_SB_EEENS5_IJSB_NSA_ILi0EEESX_EEEEENS5_IJNS4_10UnderscoreES10_S10_EEEEENS4_13SM90_TMA_LOADENS4_14ComposedLayoutINS4_7SwizzleILi3ELi4ELi3EEENS4_18smem_ptr_flag_bitsILi16EEENSU_INS5_IJNSA_ILi8EEESH_EEENS5_IJSH_SB_EEEEEEEvNS4_8identityES13_S1D_vS1E_EENS_8epilogue10collective6detail29Sm90TmaWarpSpecializedAdapterINS1H_15DefaultEpilogueISJ_SK_SK_NS1G_6thread17LinearCombinationISJ_Li1EffLNS1L_9ScaleType4KindE0ELNS_15FloatRoundStyleE2ESJ_EENS1_15EpilogueDefaultEEEEEvvEEEEvNT_6ParamsE --------------------------
	.section	.nv.constant0._ZN7cutlass13device_kernelINS_4gemm6kernel13GemmUniversalIN4cute5tupleIJiiiiEEENS1_10collective13CollectiveMmaINS1_34MainloopSm90TmaGmmaWarpSpecializedILi2ENS5_IJNS4_1CILi1EEESB_SB_EEENS1_35KernelTmaWarpSpecializedCooperativeEEENS5_IJNSA_ILi256EEENSA_ILi384EEENSA_ILi64EEEEEENS_10bfloat16_tENS5_IJlSB_lEEESJ_SK_NS4_8TiledMMAINS4_8MMA_AtomIJNS4_4SM904GMMA28MMA_64x192x16_F32BF16BF16_SSILNSO_5MajorE0ELSQ_0ELNSO_7ScaleInE1ELSR_1EEEEEENS4_6LayoutINS5_IJNSA_ILi2EEESB_SB_EEENS5_IJSB_NSA_ILi0EEESX_EEEEENS5_IJNS4_10UnderscoreES10_S10_EEEEENS4_13SM90_TMA_LOADENS4_14ComposedLayoutINS4_7SwizzleILi3ELi4ELi3EEENS4_18smem_ptr_flag_bitsILi16EEENSU_INS5_IJNSA_ILi8EEESH_EEENS5_IJSH_SB_EEEEEEEvNS4_8identityES13_S1D_vS1E_EENS_8epilogue10collective6detail29Sm90TmaWarpSpecializedAdapterINS1H_15DefaultEpilogueISJ_SK_SK_NS1G_6thread17LinearCombinationISJ_Li1EffLNS1L_9ScaleType4KindE0ELNS_15FloatRoundStyleE2ESJ_EENS1_15EpilogueDefaultEEEEEvvEEEEvNT_6ParamsE,"a",@progbits
	.sectionflags	@""
	.align	4
.nv.constant0._ZN7cutlass13device_kernelINS_4gemm6kernel13GemmUniversalIN4cute5tupleIJiiiiEEENS1_10collective13CollectiveMmaINS1_34MainloopSm90TmaGmmaWarpSpecializedILi2ENS5_IJNS4_1CILi1EEESB_SB_EEENS1_35KernelTmaWarpSpecializedCooperativeEEENS5_IJNSA_ILi256EEENSA_ILi384EEENSA_ILi64EEEEEENS_10bfloat16_tENS5_IJlSB_lEEESJ_SK_NS4_8TiledMMAINS4_8MMA_AtomIJNS4_4SM904GMMA28MMA_64x192x16_F32BF16BF16_SSILNSO_5MajorE0ELSQ_0ELNSO_7ScaleInE1ELSR_1EEEEEENS4_6LayoutINS5_IJNSA_ILi2EEESB_SB_EEENS5_IJSB_NSA_ILi0EEESX_EEEEENS5_IJNS4_10UnderscoreES10_S10_EEEEENS4_13SM90_TMA_LOADENS4_14ComposedLayoutINS4_7SwizzleILi3ELi4ELi3EEENS4_18smem_ptr_flag_bitsILi16EEENSU_INS5_IJNSA_ILi8EEESH_EEENS5_IJSH_SB_EEEEEEEvNS4_8identityES13_S1D_vS1E_EENS_8epilogue10collective6detail29Sm90TmaWarpSpecializedAdapterINS1H_15DefaultEpilogueISJ_SK_SK_NS1G_6thread17LinearCombinationISJ_Li1EffLNS1L_9ScaleType4KindE0ELNS_15FloatRoundStyleE2ESJ_EENS1_15EpilogueDefaultEEEEEvvEEEEvNT_6ParamsE:
	.zero		1664


//--------------------- SYMBOLS --------------------------

	.type		.nv.reservedSmem.offset0,@object
	.size		.nv.reservedSmem.offset0,0x4
	.type		__assertfail,@function
